def matmul_kernel(
    a_ptr,
    b_ptr,
    c_ptr,
    M,
    N,
    K,
    stride_am,
    stride_ak,
    stride_bk,
    stride_bn,
    stride_cm,
    stride_cn,
    BLOCK_M: tl.constexpr,
    BLOCK_N: tl.constexpr,
    BLOCK_K: tl.constexpr,
    GROUP_M: tl.constexpr,
):
    pid = tl.program_id(axis=0)
    num_pid_m = tl.cdiv(M, BLOCK_M)
    num_pid_n = tl.cdiv(N, BLOCK_N)
    num_pid_in_group = GROUP_M * num_pid_n
    group_id = pid // num_pid_in_group
    first_pid_m = group_id * GROUP_M
    group_size_m = min(num_pid_m - first_pid_m, GROUP_M)
    pid_m = first_pid_m + ((pid % num_pid_in_group) % group_size_m)
    pid_n = (pid % num_pid_in_group) // group_size_m

    offs_am = (pid_m * BLOCK_M + tl.arange(0, BLOCK_M)) % M
    offs_bn = (pid_n * BLOCK_N + tl.arange(0, BLOCK_N)) % N
    offs_k = tl.arange(0, BLOCK_K)
    a_ptrs = a_ptr + offs_am[:, None] * stride_am + offs_k[None, :] * stride_ak
    b_ptrs = b_ptr + offs_k[:, None] * stride_bk + offs_bn[None, :] * stride_bn

    acc = tl.zeros((BLOCK_M, BLOCK_N), dtype=tl.float32)
    for kk in range(0, tl.cdiv(K, BLOCK_K)):
        a = tl.load(a_ptrs, mask=offs_k[None, :] < K - kk * BLOCK_K, other=0.0)
        b = tl.load(b_ptrs, mask=offs_k[:, None] < K - kk * BLOCK_K, other=0.0)
        acc = tl.dot(a, b, acc)
        a_ptrs += BLOCK_K * stride_ak
        b_ptrs += BLOCK_K * stride_bk

    c = acc.to(c_ptr.dtype.element_ty)
    offs_cm = pid_m * BLOCK_M + tl.arange(0, BLOCK_M)
    offs_cn = pid_n * BLOCK_N + tl.arange(0, BLOCK_N)
    c_ptrs = c_ptr + offs_cm[:, None] * stride_cm + offs_cn[None, :] * stride_cn
    mask = (offs_cm[:, None] < M) & (offs_cn[None, :] < N)
    tl.store(c_ptrs, c, mask=mask)

# config = {"BLOCK_K": 32, "BLOCK_M": 128, "BLOCK_N": 512, "GROUP_M": 1, "arch": "sm_90", "dtype": "bf16", "num_ctas": 1, "num_stages": 3, "num_warps": 4}
# arch = sm_90


// ===== COMPILED SASS (sm_90a) =====

	.target	sm_90a

	.elftype	@"ET_EXEC"


//--------------------- .note.nv.tkinfo           --------------------------
	.section	.note.nv.tkinfo,"",@"SHT_NOTE"
	.sectionflags	@"SHF_NOTE_NV_TKINFO"
	.tkinfo
        /*0018*/ 	.word	0x00000002
        /*0030*/ 	.string	""
        /*0030*/ 	.string	"ptxas"
        /*0030*/ 	.string	"Cuda compilation tools, release 13.0, V13.0.88"
        /*0030*/ 	.string	"Build cuda_13.0.r13.0/compiler.36424714_0"
        /*0030*/ 	.string	"-v  -suppress-debug-info  -lineinfo  -arch sm_90a "



//--------------------- .note.nv.cuinfo           --------------------------
	.section	.note.nv.cuinfo,"",@"SHT_NOTE"
	.sectionflags	@"SHF_NOTE_NV_CUINFO"
        /*0018*/ 	.short	0x0002
        /*001a*/ 	.short	0x005a
        /*001c*/ 	.short	0x0082
	.zero		2


//--------------------- .nv.info                  --------------------------
	.section	.nv.info,"",@"SHT_CUDA_INFO"
	.align	4


	//----- nvinfo : EIATTR_REGCOUNT
	.align		4
        /*0000*/ 	.byte	0x04, 0x2f
        /*0002*/ 	.short	(.L_1 - .L_0)
	.align		4
.L_0:
        /*0004*/ 	.word	index@(matmul_kernel)
        /*0008*/ 	.word	0x000000ff


	//----- nvinfo : EIATTR_FRAME_SIZE
	.align		4
.L_1:
        /*000c*/ 	.byte	0x04, 0x11
        /*000e*/ 	.short	(.L_3 - .L_2)
	.align		4
.L_2:
        /*0010*/ 	.word	index@(matmul_kernel)
        /*0014*/ 	.word	0x00001000


	//----- nvinfo : EIATTR_MIN_STACK_SIZE
	.align		4
.L_3:
        /*0018*/ 	.byte	0x04, 0x12
        /*001a*/ 	.short	(.L_5 - .L_4)
	.align		4
.L_4:
        /*001c*/ 	.word	index@(matmul_kernel)
        /*0020*/ 	.word	0x00001000
.L_5:


//--------------------- .nv.compat                --------------------------
	.section	.nv.compat,"",@"SHT_CUDA_COMPAT_INFO"
	.align	4
        /*0000*/ 	.byte	0x02, 0x09, 0x01, 0x00, 0x02, 0x02, 0x04, 0x00, 0x02, 0x05, 0x05, 0x00, 0x03, 0x07, 0x01, 0x01
        /*0010*/ 	.byte	0x02, 0x03, 0x00, 0x00, 0x02, 0x06, 0x01, 0x00, 0x04, 0x0b, 0x08, 0x00, 0x00, 0x00, 0x00, 0x00
        /*0020*/ 	.byte	0x00, 0x00, 0x00, 0x00


//--------------------- .nv.info.matmul_kernel    --------------------------
	.section	.nv.info.matmul_kernel,"",@"SHT_CUDA_INFO"
	.sectionflags	@""
	.align	4


	//----- nvinfo : EIATTR_CUDA_API_VERSION
	.align		4
        /*0000*/ 	.byte	0x04, 0x37
        /*0002*/ 	.short	(.L_7 - .L_6)
.L_6:
        /*0004*/ 	.word	0x00000082


	//----- nvinfo : EIATTR_KPARAM_INFO
	.align		4
.L_7:
        /*0008*/ 	.byte	0x04, 0x17
        /*000a*/ 	.short	(.L_9 - .L_8)
.L_8:
        /*000c*/ 	.word	0x00000000
        /*0010*/ 	.short	0x000d
        /*0012*/ 	.short	0x0048
        /*0014*/ 	.byte	0x00, 0xf4, 0x21, 0x00


	//----- nvinfo : EIATTR_KPARAM_INFO
	.align		4
.L_9:
        /*0018*/ 	.byte	0x04, 0x17
        /*001a*/ 	.short	(.L_11 - .L_10)
.L_10:
        /*001c*/ 	.word	0x00000000
        /*0020*/ 	.short	0x000c
        /*0022*/ 	.short	0x0040
        /*0024*/ 	.byte	0x00, 0xf4, 0x21, 0x00


	//----- nvinfo : EIATTR_KPARAM_INFO
	.align		4
.L_11:
        /*0028*/ 	.byte	0x04, 0x17
        /*002a*/ 	.short	(.L_13 - .L_12)
.L_12:
        /*002c*/ 	.word	0x00000000
        /*0030*/ 	.short	0x000b
        /*0032*/ 	.short	0x0038
        /*0034*/ 	.byte	0x00, 0xf0, 0x11, 0x00


	//----- nvinfo : EIATTR_KPARAM_INFO
	.align		4
.L_13:
        /*0038*/ 	.byte	0x04, 0x17
        /*003a*/ 	.short	(.L_15 - .L_14)
.L_14:
        /*003c*/ 	.word	0x00000000
        /*0040*/ 	.short	0x000a
        /*0042*/ 	.short	0x0034
        /*0044*/ 	.byte	0x00, 0xf0, 0x11, 0x00


	//----- nvinfo : EIATTR_KPARAM_INFO
	.align		4
.L_15:
        /*0048*/ 	.byte	0x04, 0x17
        /*004a*/ 	.short	(.L_17 - .L_16)
.L_16:
        /*004c*/ 	.word	0x00000000
        /*0050*/ 	.short	0x0009
        /*0052*/ 	.short	0x0030
        /*0054*/ 	.byte	0x00, 0xf0, 0x11, 0x00


	//----- nvinfo : EIATTR_KPARAM_INFO
	.align		4
.L_17:
        /*0058*/ 	.byte	0x04, 0x17
        /*005a*/ 	.short	(.L_19 - .L_18)
.L_18:
        /*005c*/ 	.word	0x00000000
        /*0060*/ 	.short	0x0008
        /*0062*/ 	.short	0x002c
        /*0064*/ 	.byte	0x00, 0xf0, 0x11, 0x00


	//----- nvinfo : EIATTR_KPARAM_INFO
	.align		4
.L_19:
        /*0068*/ 	.byte	0x04, 0x17
        /*006a*/ 	.short	(.L_21 - .L_20)
.L_20:
        /*006c*/ 	.word	0x00000000
        /*0070*/ 	.short	0x0007
        /*0072*/ 	.short	0x0028
        /*0074*/ 	.byte	0x00, 0xf0, 0x11, 0x00


	//----- nvinfo : EIATTR_KPARAM_INFO
	.align		4
.L_21:
        /*0078*/ 	.byte	0x04, 0x17
        /*007a*/ 	.short	(.L_23 - .L_22)
.L_22:
        /*007c*/ 	.word	0x00000000
        /*0080*/ 	.short	0x0006
        /*0082*/ 	.short	0x0024
        /*0084*/ 	.byte	0x00, 0xf0, 0x11, 0x00


	//----- nvinfo : EIATTR_KPARAM_INFO
	.align		4
.L_23:
        /*0088*/ 	.byte	0x04, 0x17
        /*008a*/ 	.short	(.L_25 - .L_24)
.L_24:
        /*008c*/ 	.word	0x00000000
        /*0090*/ 	.short	0x0005
        /*0092*/ 	.short	0x0020
        /*0094*/ 	.byte	0x00, 0xf0, 0x11, 0x00


	//----- nvinfo : EIATTR_KPARAM_INFO
	.align		4
.L_25:
        /*0098*/ 	.byte	0x04, 0x17
        /*009a*/ 	.short	(.L_27 - .L_26)
.L_26:
        /*009c*/ 	.word	0x00000000
        /*00a0*/ 	.short	0x0004
        /*00a2*/ 	.short	0x001c
        /*00a4*/ 	.byte	0x00, 0xf0, 0x11, 0x00


	//----- nvinfo : EIATTR_KPARAM_INFO
	.align		4
.L_27:
        /*00a8*/ 	.byte	0x04, 0x17
        /*00aa*/ 	.short	(.L_29 - .L_28)
.L_28:
        /*00ac*/ 	.word	0x00000000
        /*00b0*/ 	.short	0x0003
        /*00b2*/ 	.short	0x0018
        /*00b4*/ 	.byte	0x00, 0xf0, 0x11, 0x00


	//----- nvinfo : EIATTR_KPARAM_INFO
	.align		4
.L_29:
        /*00b8*/ 	.byte	0x04, 0x17
        /*00ba*/ 	.short	(.L_31 - .L_30)
.L_30:
        /*00bc*/ 	.word	0x00000000
        /*00c0*/ 	.short	0x0002
        /*00c2*/ 	.short	0x0010
        /*00c4*/ 	.byte	0x00, 0xf4, 0x21, 0x00


	//----- nvinfo : EIATTR_KPARAM_INFO
	.align		4
.L_31:
        /*00c8*/ 	.byte	0x04, 0x17
        /*00ca*/ 	.short	(.L_33 - .L_32)
.L_32:
        /*00cc*/ 	.word	0x00000000
        /*00d0*/ 	.short	0x0001
        /*00d2*/ 	.short	0x0008
        /*00d4*/ 	.byte	0x00, 0xf4, 0x21, 0x00


	//----- nvinfo : EIATTR_KPARAM_INFO
	.align		4
.L_33:
        /*00d8*/ 	.byte	0x04, 0x17
        /*00da*/ 	.short	(.L_35 - .L_34)
.L_34:
        /*00dc*/ 	.word	0x00000000
        /*00e0*/ 	.short	0x0000
        /*00e2*/ 	.short	0x0000
        /*00e4*/ 	.byte	0x00, 0xf4, 0x21, 0x00


	//----- nvinfo : EIATTR_SPARSE_MMA_MASK
	.align		4
.L_35:
        /*00e8*/ 	.byte	0x03, 0x50
        /*00ea*/ 	.short	0x0000


	//----- nvinfo : EIATTR_MAXREG_COUNT
	.align		4
        /*00ec*/ 	.byte	0x03, 0x1b
        /*00ee*/ 	.short	0x00ff


	//----- nvinfo : EIATTR_NUM_BARRIERS
	.align		4
        /*00f0*/ 	.byte	0x02, 0x4c
        /*00f2*/ 	.byte	0x01
	.zero		1


	//----- nvinfo : EIATTR_ANNOTATIONS
	.align		4
        /*00f4*/ 	.byte	0x04, 0x55
        /*00f6*/ 	.short	(.L_37 - .L_36)


	//   ....[0]....
.L_36:
        /*00f8*/ 	.word	0x00000001
        /*00fc*/ 	.byte	0x80, 0x0c, 0x00, 0x00, 0x01, 0x00, 0x00, 0x00, 0x90, 0x0c, 0x00, 0x00, 0x01, 0x00, 0x00, 0x00
        /* <DEDUP_REMOVED lines=1711> */
        /*6bfc*/ 	.byte	0x30, 0x0d, 0x03, 0x00, 0x01, 0x00, 0x00, 0x00, 0x40, 0x0d, 0x03, 0x00


	//----- nvinfo : EIATTR_MERCURY_ISA_VERSION
	.align		4
.L_37:
        /*6c08*/ 	.byte	0x03, 0x5f
        /*6c0a*/ 	.short	0x0101


	//----- nvinfo : EIATTR_EXIT_INSTR_OFFSETS
	.align		4
        /*6c0c*/ 	.byte	0x04, 0x1c
        /*6c0e*/ 	.short	(.L_39 - .L_38)


	//   ....[0]....
.L_38:
        /*6c10*/ 	.word	0x000313f0


	//   ....[1]....
        /*6c14*/ 	.word	0x00031420


	//----- nvinfo : EIATTR_REQNTID
	.align		4
.L_39:
        /*6c18*/ 	.byte	0x04, 0x10
        /*6c1a*/ 	.short	(.L_41 - .L_40)
.L_40:
        /*6c1c*/ 	.word	0x00000080
        /*6c20*/ 	.word	0x00000001
        /*6c24*/ 	.word	0x00000001


	//----- nvinfo : EIATTR_CBANK_PARAM_SIZE
	.align		4
.L_41:
        /*6c28*/ 	.byte	0x03, 0x19
        /*6c2a*/ 	.short	0x0050


	//----- nvinfo : EIATTR_PARAM_CBANK
	.align		4
        /*6c2c*/ 	.byte	0x04, 0x0a
        /*6c2e*/ 	.short	(.L_43 - .L_42)
	.align		4
.L_42:
        /*6c30*/ 	.word	index@(.nv.constant0.matmul_kernel)
        /*6c34*/ 	.short	0x0210
        /*6c36*/ 	.short	0x0050


	//----- nvinfo : EIATTR_SW_WAR
	.align		4
.L_43:
        /*6c38*/ 	.byte	0x04, 0x36
        /*6c3a*/ 	.short	(.L_45 - .L_44)
.L_44:
        /*6c3c*/ 	.word	0x00000008
.L_45:


//--------------------- .nv.callgraph             --------------------------
	.section	.nv.callgraph,"",@"SHT_CUDA_CALLGRAPH"
	.align	4
	.sectionentsize	8
	.align		4
        /*0000*/ 	.word	0x00000000
	.align		4
        /*0004*/ 	.word	0xffffffff
	.align		4
        /*0008*/ 	.word	0x00000000
	.align		4
        /*000c*/ 	.word	0xfffffffe
	.align		4
        /*0010*/ 	.word	0x00000000
	.align		4
        /*0014*/ 	.word	0xfffffffd
	.align		4
        /*0018*/ 	.word	0x00000000
	.align		4
        /*001c*/ 	.word	0xfffffffc


//--------------------- .text.matmul_kernel       --------------------------
	.section	.text.matmul_kernel,"ax",@progbits
	.align	128
        .global         matmul_kernel
        .type           matmul_kernel,@function
        .size           matmul_kernel,(.L_x_3 - matmul_kernel)
        .other          matmul_kernel,@"STO_CUDA_ENTRY STV_DEFAULT"
matmul_kernel:
.text.matmul_kernel:
[----:B------:R-:W0:Y:S08]  /*0000*/  LDC R1, c[0x0][0x28] ;  /* 0x00000a00ff017b82 */ /* 0x000e300000000800 */
[----:B------:R-:W1:Y:S01]  /*0010*/  LDC.64 R4, c[0x0][0x228] ;  /* 0x00008a00ff047b82 */ /* 0x000e620000000a00 */
[----:B------:R-:W2:Y:S01]  /*0020*/  S2R R7, SR_CTAID.X ;  /* 0x0000000000077919 */ /* 0x000ea20000002500 */
[----:B0-----:R-:W-:Y:S01]  /*0030*/  VIADD R1, R1, 0xfffff000 ;  /* 0xfffff00001017836 */ /* 0x001fe20000000000 */
[----:B------:R-:W-:Y:S01]  /*0040*/  UMOV UR4, 0x400 ;  /* 0x0000040000047882 */ /* 0x000fe20000000000 */
[----:B------:R-:W-:Y:S01]  /*0050*/  ULDC.64 UR30, c[0x0][0x208] ;  /* 0x00008200001e7ab9 */ /* 0x000fe20000000a00 */
[----:B------:R-:W0:Y:S01]  /*0060*/  S2R R249, SR_TID.X ;  /* 0x0000000000f97919 */ /* 0x000e220000002100 */
[----:B------:R-:W-:-:S02]  /*0070*/  CS2R R240, SRZ ;  /* 0x0000000000f07805 */ /* 0x000fc4000001ff00 */
[----:B------:R-:W-:Y:S01]  /*0080*/  CS2R R242, SRZ ;  /* 0x0000000000f27805 */ /* 0x000fe2000001ff00 */
[----:B------:R-:W3:Y:S01]  /*0090*/  S2UR UR28, SR_CgaCtaId ;  /* 0x00000000001c79c3 */ /* 0x000ee20000008800 */
[----:B------:R-:W-:Y:S02]  /*00a0*/  CS2R R228, SRZ ;  /* 0x0000000000e47805 */ /* 0x000fe4000001ff00 */
[----:B------:R-:W-:Y:S02]  /*00b0*/  CS2R R230, SRZ ;  /* 0x0000000000e67805 */ /* 0x000fe4000001ff00 */
[----:B------:R-:W-:Y:S02]  /*00c0*/  CS2R R216, SRZ ;  /* 0x0000000000d87805 */ /* 0x000fe4000001ff00 */
[----:B------:R-:W-:Y:S02]  /*00d0*/  CS2R R218, SRZ ;  /* 0x0000000000da7805 */ /* 0x000fe4000001ff00 */
[----:B------:R-:W-:-:S02]  /*00e0*/  CS2R R64, SRZ ;  /* 0x0000000000407805 */ /* 0x000fc4000001ff00 */
[----:B------:R-:W-:Y:S02]  /*00f0*/  CS2R R66, SRZ ;  /* 0x0000000000427805 */ /* 0x000fe4000001ff00 */
        /* <DEDUP_REMOVED lines=8> */
[----:B------:R-:W-:Y:S01]  /*0180*/  CS2R R84, SRZ ;  /* 0x0000000000547805 */ /* 0x000fe2000001ff00 */
[----:B-1----:R-:W-:Y:S01]  /*0190*/  VIADD R0, R5, 0x1ff ;  /* 0x000001ff05007836 */ /* 0x002fe20000000000 */
[----:B------:R-:W-:Y:S02]  /*01a0*/  CS2R R86, SRZ ;  /* 0x0000000000567805 */ /* 0x000fe4000001ff00 */
[----:B------:R-:W-:-:S02]  /*01b0*/  CS2R R96, SRZ ;  /* 0x0000000000607805 */ /* 0x000fc4000001ff00 */
[----:B------:R-:W-:Y:S02]  /*01c0*/  CS2R R98, SRZ ;  /* 0x0000000000627805 */ /* 0x000fe4000001ff00 */
[----:B------:R-:W-:Y:S02]  /*01d0*/  CS2R R68, SRZ ;  /* 0x0000000000447805 */ /* 0x000fe4000001ff00 */
[----:B------:R-:W-:Y:S02]  /*01e0*/  SHF.R.S32.HI R3, RZ, 0x1f, R0 ;  /* 0x0000001fff037819 */ /* 0x000fe40000011400 */
[----:B------:R-:W-:Y:S02]  /*01f0*/  CS2R R70, SRZ ;  /* 0x0000000000467805 */ /* 0x000fe4000001ff00 */
[----:B------:R-:W-:Y:S01]  /*0200*/  CS2R R80, SRZ ;  /* 0x0000000000507805 */ /* 0x000fe2000001ff00 */
[----:B---3--:R-:W-:Y:S01]  /*0210*/  ULEA UR28, UR28, UR4, 0x18 ;  /* 0x000000041c1c7291 */ /* 0x008fe2000f8ec03f */
[----:B------:R-:W-:-:S02]  /*0220*/  LEA.HI R3, R3, R0, RZ, 0x9 ;  /* 0x0000000003037211 */ /* 0x000fc400078f48ff */
[----:B------:R-:W-:Y:S02]  /*0230*/  CS2R R82, SRZ ;  /* 0x0000000000527805 */ /* 0x000fe4000001ff00 */
[----:B--2---:R-:W-:Y:S02]  /*0240*/  IABS R10, R7 ;  /* 0x00000007000a7213 */ /* 0x004fe40000000000 */
[----:B------:R-:W-:Y:S02]  /*0250*/  CS2R R100, SRZ ;  /* 0x0000000000647805 */ /* 0x000fe4000001ff00 */
[----:B------:R-:W-:Y:S02]  /*0260*/  SHF.R.S32.HI R6, RZ, 0x9, R3 ;  /* 0x00000009ff067819 */ /* 0x000fe40000011403 */
[----:B------:R-:W-:Y:S02]  /*0270*/  CS2R R102, SRZ ;  /* 0x0000000000667805 */ /* 0x000fe4000001ff00 */
[----:B------:R-:W-:-:S02]  /*0280*/  CS2R R92, SRZ ;  /* 0x00000000005c7805 */ /* 0x000fc4000001ff00 */
[----:B------:R-:W-:Y:S02]  /*0290*/  CS2R R94, SRZ ;  /* 0x00000000005e7805 */ /* 0x000fe4000001ff00 */
[-C--:B------:R-:W-:Y:S02]  /*02a0*/  IABS R9, R6.reuse ;  /* 0x0000000600097213 */ /* 0x080fe40000000000 */
[----:B------:R-:W-:Y:S02]  /*02b0*/  CS2R R88, SRZ ;  /* 0x0000000000587805 */ /* 0x000fe4000001ff00 */
[----:B------:R-:W-:Y:S02]  /*02c0*/  IABS R12, R6 ;  /* 0x00000006000c7213 */ /* 0x000fe40000000000 */
[----:B------:R-:W-:Y:S01]  /*02d0*/  CS2R R90, SRZ ;  /* 0x00000000005a7805 */ /* 0x000fe2000001ff00 */
[----:B------:R-:W1:Y:S01]  /*02e0*/  I2F.RP R0, R9 ;  /* 0x0000000900007306 */ /* 0x000e620000209400 */
        /* <DEDUP_REMOVED lines=13> */
[----:B------:R-:W-:Y:S01]  /*03c0*/  CS2R R38, SRZ ;  /* 0x0000000000267805 */ /* 0x000fe2000001ff00 */
[----:B-1----:R-:W1:Y:S01]  /*03d0*/  MUFU.RCP R0, R0 ;  /* 0x0000000000007308 */ /* 0x002e620000001000 */
        /* <DEDUP_REMOVED lines=15> */
[----:B------:R-:W-:Y:S01]  /*04d0*/  CS2R R120, SRZ ;  /* 0x0000000000787805 */ /* 0x000fe2000001ff00 */
[----:B-1----:R-:W-:Y:S01]  /*04e0*/  VIADD R2, R0, 0xffffffe ;  /* 0x0ffffffe00027836 */ /* 0x002fe20000000000 */
[----:B------:R-:W-:Y:S01]  /*04f0*/  CS2R R122, SRZ ;  /* 0x00000000007a7805 */ /* 0x000fe2000001ff00 */
[----:B------:R-:W-:Y:S01]  /*0500*/  IMAD.MOV R0, RZ, RZ, -R12 ;  /* 0x000000ffff007224 */ /* 0x000fe200078e0a0c */
[----:B------:R-:W-:Y:S01]  /*0510*/  CS2R R124, SRZ ;  /* 0x00000000007c7805 */ /* 0x000fe2000001ff00 */
[----:B------:R1:W2:Y:S01]  /*0520*/  F2I.FTZ.U32.TRUNC.NTZ R3, R2 ;  /* 0x0000000200037305 */ /* 0x0002a2000021f000 */
        /* <DEDUP_REMOVED lines=8> */
[----:B-1----:R-:W-:Y:S01]  /*05b0*/  IMAD.MOV.U32 R2, RZ, RZ, RZ ;  /* 0x000000ffff027224 */ /* 0x002fe200078e00ff */
[----:B------:R-:W-:Y:S02]  /*05c0*/  CS2R R142, SRZ ;  /* 0x00000000008e7805 */ /* 0x000fe4000001ff00 */
[----:B------:R-:W-:Y:S02]  /*05d0*/  CS2R R144, SRZ ;  /* 0x0000000000907805 */ /* 0x000fe4000001ff00 */
[----:B------:R-:W-:Y:S02]  /*05e0*/  CS2R R146, SRZ ;  /* 0x0000000000927805 */ /* 0x000fe4000001ff00 */
[----:B------:R-:W-:Y:S02]  /*05f0*/  CS2R R148, SRZ ;  /* 0x0000000000947805 */ /* 0x000fe4000001ff00 */
[----:B------:R-:W-:Y:S01]  /*0600*/  CS2R R150, SRZ ;  /* 0x0000000000967805 */ /* 0x000fe2000001ff00 */
[----:B--2---:R-:W-:Y:S01]  /*0610*/  IMAD.MOV R8, RZ, RZ, -R3 ;  /* 0x000000ffff087224 */ /* 0x004fe200078e0a03 */
[----:B------:R-:W-:-:S02]  /*0620*/  CS2R R152, SRZ ;  /* 0x0000000000987805 */ /* 0x000fc4000001ff00 */
[----:B------:R-:W-:Y:S02]  /*0630*/  CS2R R154, SRZ ;  /* 0x00000000009a7805 */ /* 0x000fe4000001ff00 */
[----:B------:R-:W-:Y:S01]  /*0640*/  CS2R R156, SRZ ;  /* 0x00000000009c7805 */ /* 0x000fe2000001ff00 */
[----:B------:R-:W-:Y:S01]  /*0650*/  IMAD R11, R8, R9, RZ ;  /* 0x00000009080b7224 */ /* 0x000fe200078e02ff */
[----:B------:R-:W-:Y:S01]  /*0660*/  CS2R R158, SRZ ;  /* 0x00000000009e7805 */ /* 0x000fe2000001ff00 */
[----:B------:R-:W-:Y:S01]  /*0670*/  IMAD.MOV.U32 R8, RZ, RZ, R10 ;  /* 0x000000ffff087224 */ /* 0x000fe200078e000a */
[----:B------:R-:W-:Y:S01]  /*0680*/  CS2R R160, SRZ ;  /* 0x0000000000a07805 */ /* 0x000fe2000001ff00 */
[----:B------:R-:W-:Y:S01]  /*0690*/  IMAD.HI.U32 R3, R3, R11, R2 ;  /* 0x0000000b03037227 */ /* 0x000fe200078e0002 */
[----:B------:R-:W-:Y:S02]  /*06a0*/  CS2R R162, SRZ ;  /* 0x0000000000a27805 */ /* 0x000fe4000001ff00 */
[----:B------:R-:W-:-:S02]  /*06b0*/  CS2R R164, SRZ ;  /* 0x0000000000a47805 */ /* 0x000fc4000001ff00 */
[----:B------:R-:W-:Y:S02]  /*06c0*/  CS2R R166, SRZ ;  /* 0x0000000000a67805 */ /* 0x000fe4000001ff00 */
[----:B------:R-:W-:Y:S02]  /*06d0*/  CS2R R168, SRZ ;  /* 0x0000000000a87805 */ /* 0x000fe4000001ff00 */
[----:B------:R-:W-:Y:S01]  /*06e0*/  CS2R R170, SRZ ;  /* 0x0000000000aa7805 */ /* 0x000fe2000001ff00 */
[----:B------:R-:W-:Y:S01]  /*06f0*/  IMAD.HI.U32 R3, R3, R8, RZ ;  /* 0x0000000803037227 */ /* 0x000fe200078e00ff */
[----:B------:R-:W-:Y:S02]  /*0700*/  CS2R R172, SRZ ;  /* 0x0000000000ac7805 */ /* 0x000fe4000001ff00 */
[----:B------:R-:W-:Y:S02]  /*0710*/  CS2R R174, SRZ ;  /* 0x0000000000ae7805 */ /* 0x000fe4000001ff00 */
[----:B------:R-:W-:Y:S01]  /*0720*/  CS2R R176, SRZ ;  /* 0x0000000000b07805 */ /* 0x000fe2000001ff00 */
[----:B------:R-:W-:Y:S01]  /*0730*/  IMAD R0, R3, R0, R8 ;  /* 0x0000000003007224 */ /* 0x000fe200078e0208 */
[----:B------:R-:W-:-:S02]  /*0740*/  CS2R R178, SRZ ;  /* 0x0000000000b27805 */ /* 0x000fc4000001ff00 */
[----:B------:R-:W-:Y:S02]  /*0750*/  CS2R R180, SRZ ;  /* 0x0000000000b47805 */ /* 0x000fe4000001ff00 */
[----:B------:R-:W-:Y:S02]  /*0760*/  CS2R R182, SRZ ;  /* 0x0000000000b67805 */ /* 0x000fe4000001ff00 */
[----:B------:R-:W-:Y:S02]  /*0770*/  CS2R R184, SRZ ;  /* 0x0000000000b87805 */ /* 0x000fe4000001ff00 */
[----:B------:R-:W-:Y:S02]  /*0780*/  ISETP.GT.U32.AND P1, PT, R9, R0, PT ;  /* 0x000000000900720c */ /* 0x000fe40003f24070 */
        /* <DEDUP_REMOVED lines=12> */
[----:B------:R-:W-:Y:S01]  /*0850*/  @!P1 IMAD.IADD R0, R0, 0x1, -R9 ;  /* 0x0000000100009824 */ /* 0x000fe200078e0a09 */
[----:B------:R-:W-:Y:S01]  /*0860*/  CS2R R210, SRZ ;  /* 0x0000000000d27805 */ /* 0x000fe2000001ff00 */
[----:B------:R-:W-:Y:S01]  /*0870*/  @!P1 VIADD R3, R3, 0x1 ;  /* 0x0000000103039836 */ /* 0x000fe20000000000 */
[----:B------:R-:W-:-:S02]  /*0880*/  ISETP.NE.AND P1, PT, R6, RZ, PT ;  /* 0x000000ff0600720c */ /* 0x000fc40003f25270 */
[----:B------:R-:W-:Y:S02]  /*0890*/  CS2R R212, SRZ ;  /* 0x0000000000d47805 */ /* 0x000fe4000001ff00 */
[----:B------:R-:W-:Y:S02]  /*08a0*/  ISETP.GE.U32.AND P0, PT, R0, R9, PT ;  /* 0x000000090000720c */ /* 0x000fe40003f06070 */
[----:B------:R-:W-:Y:S02]  /*08b0*/  CS2R R214, SRZ ;  /* 0x0000000000d67805 */ /* 0x000fe4000001ff00 */
[----:B------:R-:W-:Y:S02]  /*08c0*/  LOP3.LUT R0, R7, R6, RZ, 0x3c, !PT ;  /* 0x0000000607007212 */ /* 0x000fe400078e3cff */
[----:B------:R-:W-:Y:S02]  /*08d0*/  CS2R R220, SRZ ;  /* 0x0000000000dc7805 */ /* 0x000fe4000001ff00 */
[----:B------:R-:W-:-:S02]  /*08e0*/  CS2R R222, SRZ ;  /* 0x0000000000de7805 */ /* 0x000fc4000001ff00 */
[----:B------:R-:W-:Y:S02]  /*08f0*/  CS2R R224, SRZ ;  /* 0x0000000000e07805 */ /* 0x000fe4000001ff00 */
[----:B------:R-:W-:Y:S01]  /*0900*/  ISETP.GE.AND P2, PT, R0, RZ, PT ;  /* 0x000000ff0000720c */ /* 0x000fe20003f46270 */
[----:B------:R-:W-:Y:S01]  /*0910*/  VIADD R0, R4, 0x7f ;  /* 0x0000007f04007836 */ /* 0x000fe20000000000 */
[----:B------:R-:W-:Y:S02]  /*0920*/  CS2R R226, SRZ ;  /* 0x0000000000e27805 */ /* 0x000fe4000001ff00 */
[----:B------:R-:W-:Y:S02]  /*0930*/  CS2R R232, SRZ ;  /* 0x0000000000e87805 */ /* 0x000fe4000001ff00 */
[----:B------:R-:W-:Y:S02]  /*0940*/  CS2R R234, SRZ ;  /* 0x0000000000ea7805 */ /* 0x000fe4000001ff00 */
[----:B------:R-:W-:-:S02]  /*0950*/  CS2R R236, SRZ ;  /* 0x0000000000ec7805 */ /* 0x000fc4000001ff00 */
[----:B------:R-:W-:Y:S01]  /*0960*/  CS2R R238, SRZ ;  /* 0x0000000000ee7805 */ /* 0x000fe2000001ff00 */
[----:B------:R-:W-:Y:S01]  /*0970*/  @P0 VIADD R3, R3, 0x1 ;  /* 0x0000000103030836 */ /* 0x000fe20000000000 */
[----:B------:R-:W-:Y:S02]  /*0980*/  CS2R R244, SRZ ;  /* 0x0000000000f47805 */ /* 0x000fe4000001ff00 */
[----:B------:R-:W-:Y:S01]  /*0990*/  CS2R R246, SRZ ;  /* 0x0000000000f67805 */ /* 0x000fe2000001ff00 */
[----:B------:R-:W-:Y:S01]  /*09a0*/  IMAD.MOV.U32 R10, RZ, RZ, R3 ;  /* 0x000000ffff0a7224 */ /* 0x000fe200078e0003 */
[----:B------:R-:W-:-:S03]  /*09b0*/  SHF.R.S32.HI R3, RZ, 0x1f, R0 ;  /* 0x0000001fff037819 */ /* 0x000fc60000011400 */
[----:B------:R-:W-:Y:S01]  /*09c0*/  @!P2 IMAD.MOV R10, RZ, RZ, -R10 ;  /* 0x000000ffff0aa224 */ /* 0x000fe200078e0a0a */
[----:B------:R-:W-:Y:S02]  /*09d0*/  LEA.HI R3, R3, R0, RZ, 0x7 ;  /* 0x0000000003037211 */ /* 0x000fe400078f38ff */
[----:B------:R-:W-:-:S04]  /*09e0*/  @!P1 LOP3.LUT R10, RZ, R6, RZ, 0x33, !PT ;  /* 0x00000006ff0a9212 */ /* 0x000fc800078e33ff */
[----:B------:R-:W-:Y:S01]  /*09f0*/  LEA.HI.SX32 R3, R3, -R10, 0x19 ;  /* 0x8000000a03037211 */ /* 0x000fe200078fcaff */
[----:B------:R-:W-:-:S03]  /*0a00*/  IMAD.MOV R8, RZ, RZ, -R10 ;  /* 0x000000ffff087224 */ /* 0x000fc600078e0a0a */
[----:B------:R-:W-:Y:S01]  /*0a10*/  VIMNMX R11, R3, 0x1, PT ;  /* 0x00000001030b7848 */ /* 0x000fe20003fe0100 */
[----:B------:R-:W-:-:S03]  /*0a20*/  IMAD R8, R6, R8, R7 ;  /* 0x0000000806087224 */ /* 0x000fc600078e0207 */
[-C--:B------:R-:W-:Y:S02]  /*0a30*/  IABS R9, R11.reuse ;  /* 0x0000000b00097213 */ /* 0x080fe40000000000 */
[----:B------:R-:W-:Y:S02]  /*0a40*/  IABS R13, R11 ;  /* 0x0000000b000d7213 */ /* 0x000fe40000000000 */
[----:B------:R-:W1:Y:S08]  /*0a50*/  I2F.RP R0, R9 ;  /* 0x0000000900007306 */ /* 0x000e700000209400 */
[----:B-1----:R-:W1:Y:S02]  /*0a60*/  MUFU.RCP R0, R0 ;  /* 0x0000000000007308 */ /* 0x002e640000001000 */
[----:B-1----:R-:W-:-:S02]  /*0a70*/  VIADD R2, R0, 0xffffffe ;  /* 0x0ffffffe00027836 */ /* 0x002fc40000000000 */
[----:B------:R-:W-:-:S04]  /*0a80*/  IMAD.MOV R0, RZ, RZ, -R13 ;  /* 0x000000ffff007224 */ /* 0x000fc800078e0a0d */
[----:B------:R1:W2:Y:S02]  /*0a90*/  F2I.FTZ.U32.TRUNC.NTZ R3, R2 ;  /* 0x0000000200037305 */ /* 0x0002a4000021f000 */
[----:B-1----:R-:W-:Y:S02]  /*0aa0*/  IMAD.MOV.U32 R2, RZ, RZ, RZ ;  /* 0x000000ffff027224 */ /* 0x002fe400078e00ff */
[----:B--2---:R-:W-:-:S04]  /*0ab0*/  IMAD.MOV R12, RZ, RZ, -R3 ;  /* 0x000000ffff0c7224 */ /* 0x004fc800078e0a03 */
[----:B------:R-:W-:Y:S01]  /*0ac0*/  IMAD.MOV.U32 R6, RZ, RZ, R12 ;  /* 0x000000ffff067224 */ /* 0x000fe200078e000c */
[----:B------:R-:W-:-:S03]  /*0ad0*/  IABS R12, R8 ;  /* 0x00000008000c7213 */ /* 0x000fc60000000000 */
[----:B------:R-:W-:Y:S02]  /*0ae0*/  IMAD R7, R6, R9, RZ ;  /* 0x0000000906077224 */ /* 0x000fe400078e02ff */
[----:B------:R-:W-:Y:S01]  /*0af0*/  IMAD.MOV.U32 R6, RZ, RZ, R12 ;  /* 0x000000ffff067224 */ /* 0x000fe200078e000c */
[----:B------:R-:W-:Y:S01]  /*0b00*/  CS2R R12, SRZ ;  /* 0x00000000000c7805 */ /* 0x000fe2000001ff00 */
[----:B------:R-:W-:Y:S01]  /*0b10*/  IMAD.HI.U32 R3, R3, R7, R2 ;  /* 0x0000000703037227 */ /* 0x000fe200078e0002 */
[C---:B0-----:R-:W-:Y:S02]  /*0b20*/  LOP3.LUT R7, R249.reuse, 0x7f, RZ, 0xc0, !PT ;  /* 0x0000007ff9077812 */ /* 0x041fe400078ec0ff */
[----:B------:R-:W-:-:S03]  /*0b30*/  LOP3.LUT R249, R249, 0x60, RZ, 0xc0, !PT ;  /* 0x00000060f9f97812 */ /* 0x000fc600078ec0ff */
[----:B------:R-:W-:-:S04]  /*0b40*/  IMAD.HI.U32 R3, R3, R6, RZ ;  /* 0x0000000603037227 */ /* 0x000fc800078e00ff */
[----:B------:R-:W-:-:S05]  /*0b50*/  IMAD R0, R3, R0, R6 ;  /* 0x0000000003007224 */ /* 0x000fca00078e0206 */
[----:B------:R-:W-:-:S13]  /*0b60*/  ISETP.GT.U32.AND P1, PT, R9, R0, PT ;  /* 0x000000000900720c */ /* 0x000fda0003f24070 */
[----:B------:R-:W-:Y:S02]  /*0b70*/  @!P1 IMAD.IADD R0, R0, 0x1, -R9 ;  /* 0x0000000100009824 */ /* 0x000fe400078e0a09 */
[----:B------:R-:W-:Y:S01]  /*0b80*/  @!P1 VIADD R3, R3, 0x1 ;  /* 0x0000000103039836 */ /* 0x000fe20000000000 */
[----:B------:R-:W-:Y:S02]  /*0b90*/  ISETP.NE.AND P1, PT, R11, RZ, PT ;  /* 0x000000ff0b00720c */ /* 0x000fe40003f25270 */
[----:B------:R-:W-:Y:S02]  /*0ba0*/  ISETP.GE.U32.AND P0, PT, R0, R9, PT ;  /* 0x000000090000720c */ /* 0x000fe40003f06070 */
[----:B------:R-:W-:-:S04]  /*0bb0*/  LOP3.LUT R0, R8, R11, RZ, 0x3c, !PT ;  /* 0x0000000b08007212 */ /* 0x000fc800078e3cff */
[----:B------:R-:W-:-:S07]  /*0bc0*/  ISETP.GE.AND P2, PT, R0, RZ, PT ;  /* 0x000000ff0000720c */ /* 0x000fce0003f46270 */
[----:B------:R-:W-:-:S06]  /*0bd0*/  @P0 VIADD R3, R3, 0x1 ;  /* 0x0000000103030836 */ /* 0x000fcc0000000000 */
[----:B------:R-:W-:Y:S01]  /*0be0*/  @!P2 IMAD.MOV R3, RZ, RZ, -R3 ;  /* 0x000000ffff03a224 */ /* 0x000fe200078e0a03 */
[----:B------:R-:W-:-:S05]  /*0bf0*/  @!P1 LOP3.LUT R3, RZ, R11, RZ, 0x33, !PT ;  /* 0x0000000bff039212 */ /* 0x000fca00078e33ff */
[----:B------:R-:W-:-:S04]  /*0c00*/  IMAD.MOV R0, RZ, RZ, -R3 ;  /* 0x000000ffff007224 */ /* 0x000fc800078e0a03 */
[----:B------:R-:W-:Y:S01]  /*0c10*/  IMAD R0, R11, R0, R8 ;  /* 0x000000000b007224 */ /* 0x000fe200078e0208 */
[----:B------:R-:W-:-:S03]  /*0c20*/  CS2R R8, SRZ ;  /* 0x0000000000087805 */ /* 0x000fc6000001ff00 */
[----:B------:R-:W-:Y:S01]  /*0c30*/  IMAD.IADD R0, R10, 0x1, R0 ;  /* 0x000000010a007824 */ /* 0x000fe200078e0200 */
[----:B------:R-:W-:-:S03]  /*0c40*/  CS2R R10, SRZ ;  /* 0x00000000000a7805 */ /* 0x000fc6000001ff00 */
[----:B------:R-:W-:Y:S02]  /*0c50*/  IMAD R248, R0, 0x80, R7 ;  /* 0x0000008000f87824 */ /* 0x000fe400078e0207 */
[----:B------:R-:W0:Y:S01]  /*0c60*/  LDC R0, c[0x0][0x230] ;  /* 0x00008c00ff007b82 */ /* 0x000e220000000800 */
[----:B------:R-:W-:Y:S02]  /*0c70*/  IMAD.SHL.U32 R7, R3, 0x200, RZ ;  /* 0x0000020003077824 */ /* 0x000fe400078e00ff */
[----:B------:R1:W-:Y:S04]  /*0c80*/  STL [R1+0x950], R248 ;  /* 0x000950f801007387 */ /* 0x0003e80000100800 */
[----:B------:R1:W-:Y:S04]  /*0c90*/  STL [R1+0x3d0], RZ ;  /* 0x0003d0ff01007387 */ /* 0x0003e80000100800 */
[----:B------:R1:W-:Y:S04]  /*0ca0*/  STL [R1+0x3d4], RZ ;  /* 0x0003d4ff01007387 */ /* 0x0003e80000100800 */
[----:B------:R1:W-:Y:S04]  /*0cb0*/  STL [R1+0x3d8], RZ ;  /* 0x0003d8ff01007387 */ /* 0x0003e80000100800 */
[----:B------:R1:W-:Y:S04]  /*0cc0*/  STL [R1+0x3dc], RZ ;  /* 0x0003dcff01007387 */ /* 0x0003e80000100800 */
[----:B------:R1:W-:Y:S01]  /*0cd0*/  STL [R1+0x3e0], RZ ;  /* 0x0003e0ff01007387 */ /* 0x0003e20000100800 */
[----:B0-----:R-:W-:-:S03]  /*0ce0*/  VIADD R0, R0, 0x1f ;  /* 0x0000001f00007836 */ /* 0x001fc60000000000 */
[----:B------:R1:W-:Y:S02]  /*0cf0*/  STL [R1+0x3e4], RZ ;  /* 0x0003e4ff01007387 */ /* 0x0003e40000100800 */
[----:B------:R-:W-:Y:S02]  /*0d00*/  ISETP.GE.AND P0, PT, R0, 0x20, PT ;  /* 0x000000200000780c */ /* 0x000fe40003f06270 */
[----:B------:R1:W-:Y:S04]  /*0d10*/  STL [R1+0x3e8], RZ ;  /* 0x0003e8ff01007387 */ /* 0x0003e80000100800 */
        /* <DEDUP_REMOVED lines=8> */
[----:B------:R1:W-:Y:S01]  /*0da0*/  STL [R1+0x60c], RZ ;  /* 0x00060cff01007387 */ /* 0x0003e20000100800 */
[----:B------:R-:W-:Y:S05]  /*0db0*/  @!P0 BRA `(.L_x_0) ;  /* 0x0000019000c48947 */ /* 0x000fea0003800000 */
[----:B------:R-:W-:Y:S01]  /*0dc0*/  IABS R15, R4 ;  /* 0x00000004000f7213 */ /* 0x000fe20000000000 */
[----:B------:R-:W0:Y:S01]  /*0dd0*/  S2R R205, SR_TID.X ;  /* 0x0000000000cd7919 */ /* 0x000e220000002100 */
[----:B------:R-:W-:Y:S01]  /*0de0*/  IABS R2, R5 ;  /* 0x0000000500027213 */ /* 0x000fe20000000000 */
[----:B------:R-:W2:Y:S01]  /*0df0*/  LDC R59, c[0x0][0x240] ;  /* 0x00009000ff3b7b82 */ /* 0x000ea20000000800 */
[----:B------:R-:W3:Y:S01]  /*0e00*/  I2F.RP R6, R15 ;  /* 0x0000000f00067306 */ /* 0x000ee20000209400 */
[----:B------:R-:W-:Y:S01]  /*0e10*/  SHF.R.S32.HI R207, RZ, 0x1f, R0 ;  /* 0x0000001fffcf7819 */ /* 0x000fe20000011400 */
[----:B------:R-:W-:Y:S01]  /*0e20*/  UIADD3 UR6, UR28, 0x8000, URZ ;  /* 0x000080001c067890 */ /* 0x000fe2000fffe03f */
[----:B------:R-:W-:Y:S01]  /*0e30*/  ISETP.GE.AND P3, PT, R248, RZ, PT ;  /* 0x000000fff800720c */ /* 0x000fe20003f66270 */
[----:B------:R-:W-:Y:S01]  /*0e40*/  ULDC UR4, c[0x0][0x234] ;  /* 0x00008d0000047ab9 */ /* 0x000fe20000000800 */
[----:B------:R-:W-:Y:S01]  /*0e50*/  LEA.HI R207, R207, R0, RZ, 0x5 ;  /* 0x00000000cfcf7211 */ /* 0x000fe200078f28ff */
[----:B------:R-:W-:Y:S01]  /*0e60*/  USHF.R.U32.HI UR10, URZ, 0x4, UR28 ;  /* 0x000000043f0a7899 */ /* 0x000fe2000801161c */
[----:B------:R-:W-:Y:S01]  /*0e70*/  ISETP.NE.AND P5, PT, R4, RZ, PT ;  /* 0x000000ff0400720c */ /* 0x000fe20003fa5270 */
[----:B------:R-:W4:Y:S01]  /*0e80*/  I2F.RP R3, R2 ;  /* 0x0000000200037306 */ /* 0x000f220000209400 */
[----:B------:R-:W-:Y:S01]  /*0e90*/  USHF.R.U32.HI UR6, URZ, 0x4, UR6 ;  /* 0x000000043f067899 */ /* 0x000fe20008011606 */
[----:B------:R-:W-:Y:S01]  /*0ea0*/  SHF.R.S32.HI R207, RZ, 0x5, R207 ;  /* 0x00000005ffcf7819 */ /* 0x000fe200000114cf */
[----:B------:R-:W-:-:S02]  /*0eb0*/  USGXT.U32 UR10, UR10, 0xe ;  /* 0x0000000e0a0a789a */ /* 0x000fc40008000000 */
[----:B------:R-:W-:Y:S02]  /*0ec0*/  USGXT.U32 UR8, UR6, 0xe ;  /* 0x0000000e0608789a */ /* 0x000fe40008000000 */
[----:B------:R-:W-:Y:S01]  /*0ed0*/  UIADD3 UR6, UP1, UR10, 0x2, URZ ;  /* 0x000000020a067890 */ /* 0x000fe2000ff3e03f */
[----:B---3--:R-:W3:Y:S01]  /*0ee0*/  MUFU.RCP R6, R6 ;  /* 0x0000000600067308 */ /* 0x008ee20000001000 */
[----:B------:R-:W-:Y:S01]  /*0ef0*/  UIADD3 UR9, UP0, UR8, 0x80, URZ ;  /* 0x0000008008097890 */ /* 0x000fe2000ff1e03f */
[----:B------:R-:W-:-:S06]  /*0f00*/  ULDC UR11, c[0x0][0x230] ;  /* 0x00008c00000b7ab9 */ /* 0x000fcc0000000800 */
[----:B----4-:R-:W4:Y:S01]  /*0f10*/  MUFU.RCP R3, R3 ;  /* 0x0000000300037308 */ /* 0x010f220000001000 */
[----:B---3--:R-:W-:Y:S01]  /*0f20*/  VIADD R10, R6, 0xffffffe ;  /* 0x0ffffffe060a7836 */ /* 0x008fe20000000000 */
[----:B------:R-:W-:-:S06]  /*0f30*/  IABS R6, R248 ;  /* 0x000000f800067213 */ /* 0x000fcc0000000000 */
[----:B------:R3:W5:Y:S01]  /*0f40*/  F2I.FTZ.U32.TRUNC.NTZ R11, R10 ;  /* 0x0000000a000b7305 */ /* 0x000762000021f000 */
[----:B----4-:R-:W-:Y:S01]  /*0f50*/  VIADD R8, R3, 0xffffffe ;  /* 0x0ffffffe03087836 */ /* 0x010fe20000000000 */
[----:B------:R-:W-:-:S06]  /*0f60*/  LEA.HI R3, R249, R7, RZ, 0x1b ;  /* 0x00000007f9037211 */ /* 0x000fcc00078fd8ff */
[----:B------:R4:W1:Y:S01]  /*0f70*/  F2I.FTZ.U32.TRUNC.NTZ R9, R8 ;  /* 0x0000000800097305 */ /* 0x000862000021f000 */
[----:B---3--:R-:W-:Y:S02]  /*0f80*/  IMAD.MOV.U32 R10, RZ, RZ, RZ ;  /* 0x000000ffff0a7224 */ /* 0x008fe400078e00ff */
[C---:B------:R-:W-:Y:S02]  /*0f90*/  VIADD R14, R3.reuse, 0x1fc ;  /* 0x000001fc030e7836 */ /* 0x040fe40000000000 */
[C---:B------:R-:W-:Y:S02]  /*0fa0*/  VIADD R16, R3.reuse, 0x1f8 ;  /* 0x000001f803107836 */ /* 0x040fe40000000000 */
[----:B-----5:R-:W-:Y:S01]  /*0fb0*/  IMAD.MOV R12, RZ, RZ, -R11 ;  /* 0x000000ffff0c7224 */ /* 0x020fe200078e0a0b */
[----:B------:R-:W-:Y:S01]  /*0fc0*/  ISETP.GE.AND P2, PT, R14, RZ, PT ;  /* 0x000000ff0e00720c */ /* 0x000fe20003f46270 */
[----:B----4-:R-:W-:Y:S02]  /*0fd0*/  IMAD.MOV.U32 R8, RZ, RZ, RZ ;  /* 0x000000ffff087224 */ /* 0x010fe400078e00ff */
[----:B------:R-:W-:Y:S01]  /*0fe0*/  IMAD R13, R12, R15, RZ ;  /* 0x0000000f0c0d7224 */ /* 0x000fe200078e02ff */
[----:B------:R-:W-:Y:S01]  /*0ff0*/  IABS R12, R3 ;  /* 0x00000003000c7213 */ /* 0x000fe20000000000 */
[----:B------:R-:W-:-:S02]  /*1000*/  VIADD R17, R3, 0x1f0 ;  /* 0x000001f003117836 */ /* 0x000fc40000000000 */
[----:B------:R-:W-:-:S04]  /*1010*/  IMAD.HI.U32 R11, R11, R13, R10 ;  /* 0x0000000d0b0b7227 */ /* 0x000fc800078e000a */
[----:B-1----:R-:W-:Y:S02]  /*1020*/  IMAD.MOV R13, RZ, RZ, -R9 ;  /* 0x000000ffff0d7224 */ /* 0x002fe400078e0a09 */
[----:B------:R-:W-:-:S04]  /*1030*/  IMAD.HI.U32 R11, R11, R6, RZ ;  /* 0x000000060b0b7227 */ /* 0x000fc800078e00ff */
[----:B------:R-:W-:Y:S02]  /*1040*/  IMAD.MOV R10, RZ, RZ, -R11 ;  /* 0x000000ffff0a7224 */ /* 0x000fe400078e0a0b */
[----:B------:R-:W-:Y:S01]  /*1050*/  IMAD R11, R13, R2, RZ ;  /* 0x000000020d0b7224 */ /* 0x000fe200078e02ff */
[----:B------:R-:W-:Y:S01]  /*1060*/  IABS R13, R16 ;  /* 0x00000010000d7213 */ /* 0x000fe20000000000 */
[----:B------:R-:W-:Y:S02]  /*1070*/  IMAD R10, R15, R10, R6 ;  /* 0x0000000a0f0a7224 */ /* 0x000fe400078e0206 */
[----:B------:R-:W-:Y:S01]  /*1080*/  IMAD.HI.U32 R6, R9, R11, R8 ;  /* 0x0000000b09067227 */ /* 0x000fe200078e0008 */
[----:B------:R-:W-:Y:S02]  /*1090*/  IABS R9, R14 ;  /* 0x0000000e00097213 */ /* 0x000fe40000000000 */
[----:B------:R-:W-:Y:S01]  /*10a0*/  ISETP.GT.U32.AND P0, PT, R15, R10, PT ;  /* 0x0000000a0f00720c */ /* 0x000fe20003f04070 */
[----:B------:R-:W-:-:S02]  /*10b0*/  IMAD.MOV.U32 R11, RZ, RZ, R12 ;  /* 0x000000ffff0b7224 */ /* 0x000fc400078e000c */
[----:B------:R-:W-:Y:S02]  /*10c0*/  VIADD R14, R3, 0x1f4 ;  /* 0x000001f4030e7836 */ /* 0x000fe40000000000 */
[----:B------:R-:W-:-:S04]  /*10d0*/  IMAD.HI.U32 R8, R6, R11, RZ ;  /* 0x0000000b06087227 */ /* 0x000fc800078e00ff */
[----:B------:R-:W-:Y:S02]  /*10e0*/  IMAD.MOV R12, RZ, RZ, -R8 ;  /* 0x000000ffff0c7224 */ /* 0x000fe400078e0a08 */
[----:B------:R-:W-:-:S04]  /*10f0*/  IMAD.HI.U32 R0, R6, R9, RZ ;  /* 0x0000000906007227 */ /* 0x000fc800078e00ff */
[----:B------:R-:W-:Y:S02]  /*1100*/  @!P0 IMAD.IADD R10, R10, 0x1, -R15 ;  /* 0x000000010a0a8824 */ /* 0x000fe400078e0a0f */
[----:B------:R-:W-:Y:S01]  /*1110*/  IMAD R11, R2, R12, R11 ;  /* 0x0000000c020b7224 */ /* 0x000fe200078e020b */
[----:B------:R-:W-:Y:S01]  /*1120*/  IABS R12, R14 ;  /* 0x0000000e000c7213 */ /* 0x000fe20000000000 */
[----:B------:R-:W-:Y:S01]  /*1130*/  IMAD.MOV R0, RZ, RZ, -R0 ;  /* 0x000000ffff007224 */ /* 0x000fe200078e0a00 */
[----:B------:R-:W-:Y:S01]  /*1140*/  ISETP.GT.U32.AND P0, PT, R15, R10, PT ;  /* 0x0000000a0f00720c */ /* 0x000fe20003f04070 */
[----:B------:R-:W-:Y:S01]  /*1150*/  IMAD.HI.U32 R8, R6, R13, RZ ;  /* 0x0000000d06087227 */ /* 0x000fe200078e00ff */
[----:B------:R-:W-:-:S03]  /*1160*/  ISETP.GT.U32.AND P1, PT, R2, R11, PT ;  /* 0x0000000b0200720c */ /* 0x000fc60003f24070 */
[----:B------:R-:W-:Y:S02]  /*1170*/  IMAD R208, R2, R0, R9 ;  /* 0x0000000002d07224 */ /* 0x000fe400078e0209 */
[----:B------:R-:W-:Y:S02]  /*1180*/  IMAD.MOV.U32 R9, RZ, RZ, R12 ;  /* 0x000000ffff097224 */ /* 0x000fe400078e000c */
[----:B------:R-:W-:Y:S02]  /*1190*/  IMAD.MOV R8, RZ, RZ, -R8 ;  /* 0x000000ffff087224 */ /* 0x000fe400078e0a08 */
[----:B------:R-:W-:-:S04]  /*11a0*/  IMAD.HI.U32 R0, R6, R9, RZ ;  /* 0x0000000906007227 */ /* 0x000fc800078e00ff */
[----:B------:R-:W-:Y:S02]  /*11b0*/  IMAD.MOV R34, RZ, RZ, -R0 ;  /* 0x000000ffff227224 */ /* 0x000fe400078e0a00 */
[----:B------:R-:W-:Y:S01]  /*11c0*/  IMAD R32, R2, R8, R13 ;  /* 0x0000000802207224 */ /* 0x000fe200078e020d */
[----:B------:R-:W-:Y:S01]  /*11d0*/  IABS R13, R17 ;  /* 0x00000011000d7213 */ /* 0x000fe20000000000 */
[----:B------:R-:W-:Y:S01]  /*11e0*/  @!P0 IMAD.IADD R10, R10, 0x1, -R15 ;  /* 0x000000010a0a8824 */ /* 0x000fe200078e0a0f */
[C---:B------:R-:W-:Y:S01]  /*11f0*/  ISETP.GT.U32.AND P0, PT, R2.reuse, R208, PT ;  /* 0x000000d00200720c */ /* 0x040fe20003f04070 */
[C---:B------:R-:W-:Y:S02]  /*1200*/  IMAD R34, R2.reuse, R34, R9 ;  /* 0x0000002202227224 */ /* 0x040fe400078e0209 */
[----:B------:R-:W-:Y:S01]  /*1210*/  @!P1 IMAD.IADD R11, R11, 0x1, -R2 ;  /* 0x000000010b0b9824 */ /* 0x000fe200078e0a02 */
[C---:B------:R-:W-:Y:S01]  /*1220*/  ISETP.GT.U32.AND P1, PT, R2.reuse, R32, PT ;  /* 0x000000200200720c */ /* 0x040fe20003f24070 */
[C---:B------:R-:W-:Y:S01]  /*1230*/  VIADD R12, R3.reuse, 0x1ec ;  /* 0x000001ec030c7836 */ /* 0x040fe20000000000 */
[C---:B------:R-:W-:Y:S01]  /*1240*/  ISETP.GT.U32.AND P6, PT, R2.reuse, R34, PT ;  /* 0x000000220200720c */ /* 0x040fe20003fc4070 */
[----:B------:R-:W-:Y:S01]  /*1250*/  IMAD.MOV.U32 R0, RZ, RZ, R10 ;  /* 0x000000ffff007224 */ /* 0x000fe200078e000a */
[----:B------:R-:W-:Y:S01]  /*1260*/  ISETP.GT.U32.AND P4, PT, R2, R11, PT ;  /* 0x0000000b0200720c */ /* 0x000fe20003f84070 */
[----:B------:R-:W-:Y:S01]  /*1270*/  VIADD R10, R3, 0x1e8 ;  /* 0x000001e8030a7836 */ /* 0x000fe20000000000 */
[----:B------:R-:W-:Y:S01]  /*1280*/  IABS R15, R12 ;  /* 0x0000000c000f7213 */ /* 0x000fe20000000000 */
[----:B------:R-:W-:Y:S01]  /*1290*/  @!P3 IMAD.MOV R0, RZ, RZ, -R0 ;  /* 0x000000ffff00b224 */ /* 0x000fe200078e0a00 */
[----:B------:R-:W-:Y:S01]  /*12a0*/  @!P5 LOP3.LUT R0, RZ, R4, RZ, 0x33, !PT ;  /* 0x00000004ff00d212 */ /* 0x000fe200078e33ff */
[----:B------:R-:W-:Y:S01]  /*12b0*/  @!P0 IMAD.IADD R208, R208, 0x1, -R2 ;  /* 0x00000001d0d08824 */ /* 0x000fe200078e0a02 */
[----:B------:R-:W-:Y:S01]  /*12c0*/  ISETP.GE.AND P5, PT, R14, RZ, PT ;  /* 0x000000ff0e00720c */ /* 0x000fe20003fa6270 */
[----:B------:R-:W-:Y:S01]  /*12d0*/  IMAD.HI.U32 R4, R6, R13, RZ ;  /* 0x0000000d06047227 */ /* 0x000fe200078e00ff */
[----:B------:R-:W-:-:S02]  /*12e0*/  ISETP.GE.AND P3, PT, R16, RZ, PT ;  /* 0x000000ff1000720c */ /* 0x000fc40003f66270 */
[----:B------:R-:W-:Y:S01]  /*12f0*/  ISETP.GE.AND P0, PT, R17, RZ, PT ;  /* 0x000000ff1100720c */ /* 0x000fe20003f06270 */
[--C-:B------:R-:W-:Y:S01]  /*1300*/  @!P1 IMAD.IADD R32, R32, 0x1, -R2.reuse ;  /* 0x0000000120209824 */ /* 0x100fe200078e0a02 */
[----:B------:R-:W-:Y:S01]  /*1310*/  ISETP.GT.U32.AND P1, PT, R2, R208, PT ;  /* 0x000000d00200720c */ /* 0x000fe20003f24070 */
[----:B------:R-:W-:Y:S02]  /*1320*/  @!P6 IMAD.IADD R34, R34, 0x1, -R2 ;  /* 0x000000012222e824 */ /* 0x000fe400078e0a02 */
[----:B------:R-:W-:-:S03]  /*1330*/  IMAD.HI.U32 R8, R6, R15, RZ ;  /* 0x0000000f06087227 */ /* 0x000fc600078e00ff */
[C---:B------:R-:W-:Y:S01]  /*1340*/  ISETP.GT.U32.AND P6, PT, R2.reuse, R34, PT ;  /* 0x000000220200720c */ /* 0x040fe20003fc4070 */
[----:B------:R-:W-:Y:S02]  /*1350*/  IMAD.MOV R4, RZ, RZ, -R4 ;  /* 0x000000ffff047224 */ /* 0x000fe400078e0a04 */
[----:B------:R-:W-:Y:S02]  /*1360*/  IMAD.MOV R8, RZ, RZ, -R8 ;  /* 0x000000ffff087224 */ /* 0x000fe400078e0a08 */
[C---:B------:R-:W-:Y:S01]  /*1370*/  IMAD R96, R2.reuse, R4, R13 ;  /* 0x0000000402607224 */ /* 0x040fe200078e020d */
[----:B------:R-:W-:Y:S01]  /*1380*/  IABS R13, R10 ;  /* 0x0000000a000d7213 */ /* 0x000fe20000000000 */
[--C-:B------:R-:W-:Y:S01]  /*1390*/  @!P4 IMAD.IADD R11, R11, 0x1, -R2.reuse ;  /* 0x000000010b0bc824 */ /* 0x100fe200078e0a02 */
[C---:B------:R-:W-:Y:S01]  /*13a0*/  ISETP.GT.U32.AND P4, PT, R2.reuse, R32, PT ;  /* 0x000000200200720c */ /* 0x040fe20003f84070 */
[----:B------:R-:W-:Y:S02]  /*13b0*/  IMAD R210, R2, R8, R15 ;  /* 0x0000000802d27224 */ /* 0x000fe400078e020f */
[--C-:B------:R-:W-:Y:S01]  /*13c0*/  @!P1 IMAD.IADD R208, R208, 0x1, -R2.reuse ;  /* 0x00000001d0d09824 */ /* 0x100fe200078e0a02 */
[----:B------:R-:W-:Y:S01]  /*13d0*/  ISETP.GT.U32.AND P1, PT, R2, R96, PT ;  /* 0x000000600200720c */ /* 0x000fe20003f24070 */
[----:B------:R-:W-:Y:S01]  /*13e0*/  @!P6 IMAD.IADD R34, R34, 0x1, -R2 ;  /* 0x000000012222e824 */ /* 0x000fe200078e0a02 */
[----:B------:R-:W-:Y:S01]  /*13f0*/  ISETP.GT.U32.AND P6, PT, R2, R210, PT ;  /* 0x000000d20200720c */ /* 0x000fe20003fc4070 */
[----:B------:R-:W-:-:S02]  /*1400*/  VIADD R14, R3, 0x1e4 ;  /* 0x000001e4030e7836 */ /* 0x000fc40000000000 */
[C---:B------:R-:W-:Y:S02]  /*1410*/  VIADD R16, R3.reuse, 0x1e0 ;  /* 0x000001e003107836 */ /* 0x040fe40000000000 */
[----:B------:R-:W-:Y:S01]  /*1420*/  IMAD.HI.U32 R4, R6, R13, RZ ;  /* 0x0000000d06047227 */ /* 0x000fe200078e00ff */
[----:B------:R-:W-:Y:S02]  /*1430*/  IABS R15, R14 ;  /* 0x0000000e000f7213 */ /* 0x000fe40000000000 */
[----:B------:R-:W-:Y:S01]  /*1440*/  IABS R17, R16 ;  /* 0x0000001000117213 */ /* 0x000fe20000000000 */
[--C-:B------:R-:W-:Y:S01]  /*1450*/  @!P4 IMAD.IADD R32, R32, 0x1, -R2.reuse ;  /* 0x000000012020c824 */ /* 0x100fe200078e0a02 */
[----:B------:R-:W-:Y:S01]  /*1460*/  ISETP.GE.AND P4, PT, R3, RZ, PT ;  /* 0x000000ff0300720c */ /* 0x000fe20003f86270 */
[----:B------:R-:W-:Y:S01]  /*1470*/  @!P1 IMAD.IADD R96, R96, 0x1, -R2 ;  /* 0x0000000160609824 */ /* 0x000fe200078e0a02 */
[----:B------:R-:W-:Y:S01]  /*1480*/  ISETP.GE.AND P1, PT, R12, RZ, PT ;  /* 0x000000ff0c00720c */ /* 0x000fe20003f26270 */
[----:B------:R-:W-:-:S04]  /*1490*/  IMAD.HI.U32 R8, R6, R15, RZ ;  /* 0x0000000f06087227 */ /* 0x000fc800078e00ff */
[----:B------:R-:W-:Y:S01]  /*14a0*/  @!P6 IMAD.IADD R210, R210, 0x1, -R2 ;  /* 0x00000001d2d2e824 */ /* 0x000fe200078e0a02 */
[----:B------:R-:W-:Y:S01]  /*14b0*/  ISETP.GT.U32.AND P6, PT, R2, R96, PT ;  /* 0x000000600200720c */ /* 0x000fe20003fc4070 */
[----:B------:R-:W-:Y:S02]  /*14c0*/  IMAD.MOV R8, RZ, RZ, -R8 ;  /* 0x000000ffff087224 */ /* 0x000fe400078e0a08 */
[----:B------:R-:W-:-:S04]  /*14d0*/  IMAD.HI.U32 R9, R6, R17, RZ ;  /* 0x0000001106097227 */ /* 0x000fc800078e00ff */
[----:B------:R-:W-:Y:S02]  /*14e0*/  IMAD.MOV R4, RZ, RZ, -R4 ;  /* 0x000000ffff047224 */ /* 0x000fe400078e0a04 */
[C---:B------:R-:W-:Y:S02]  /*14f0*/  IMAD R38, R2.reuse, R8, R15 ;  /* 0x0000000802267224 */ /* 0x040fe400078e020f */
[----:B------:R-:W-:Y:S02]  /*1500*/  IMAD.MOV R9, RZ, RZ, -R9 ;  /* 0x000000ffff097224 */ /* 0x000fe400078e0a09 */
[----:B------:R-:W-:Y:S02]  /*1510*/  IMAD R36, R2, R4, R13 ;  /* 0x0000000402247224 */ /* 0x000fe400078e020d */
[----:B------:R-:W-:Y:S02]  /*1520*/  IMAD.MOV.U32 R8, RZ, RZ, R11 ;  /* 0x000000ffff087224 */ /* 0x000fe400078e000b */
[----:B------:R-:W-:-:S02]  /*1530*/  VIADD R12, R3, 0x1dc ;  /* 0x000001dc030c7836 */ /* 0x000fc40000000000 */
[C---:B------:R-:W-:Y:S02]  /*1540*/  IMAD R94, R2.reuse, R9, R17 ;  /* 0x00000009025e7224 */ /* 0x040fe400078e0211 */
[----:B------:R-:W-:Y:S01]  /*1550*/  @!P4 IMAD.MOV R8, RZ, RZ, -R8 ;  /* 0x000000ffff08c224 */ /* 0x000fe200078e0a08 */
[C---:B------:R-:W-:Y:S01]  /*1560*/  ISETP.GT.U32.AND P4, PT, R2.reuse, R36, PT ;  /* 0x000000240200720c */ /* 0x040fe20003f84070 */
[----:B------:R-:W-:Y:S01]  /*1570*/  @!P3 IMAD.MOV R32, RZ, RZ, -R32 ;  /* 0x000000ffff20b224 */ /* 0x000fe200078e0a20 */
[----:B------:R-:W-:Y:S01]  /*1580*/  ISETP.GT.U32.AND P3, PT, R2, R38, PT ;  /* 0x000000260200720c */ /* 0x000fe20003f64070 */
[----:B------:R-:W-:Y:S01]  /*1590*/  @!P2 IMAD.MOV R208, RZ, RZ, -R208 ;  /* 0x000000ffffd0a224 */ /* 0x000fe200078e0ad0 */
[----:B------:R-:W-:Y:S01]  /*15a0*/  IABS R9, R12 ;  /* 0x0000000c00097213 */ /* 0x000fe20000000000 */
[----:B------:R-:W-:Y:S01]  /*15b0*/  @!P6 IMAD.IADD R96, R96, 0x1, -R2 ;  /* 0x000000016060e824 */ /* 0x000fe200078e0a02 */
[C---:B------:R-:W-:Y:S01]  /*15c0*/  ISETP.GT.U32.AND P2, PT, R2.reuse, R210, PT ;  /* 0x000000d20200720c */ /* 0x040fe20003f44070 */
[----:B------:R-:W-:Y:S01]  /*15d0*/  VIADD R15, R3, 0x1d8 ;  /* 0x000001d8030f7836 */ /* 0x000fe20000000000 */
[----:B------:R-:W-:Y:S01]  /*15e0*/  ISETP.GT.U32.AND P6, PT, R2, R94, PT ;  /* 0x0000005e0200720c */ /* 0x000fe20003fc4070 */
[----:B------:R-:W-:-:S03]  /*15f0*/  IMAD.HI.U32 R4, R6, R9, RZ ;  /* 0x0000000906047227 */ /* 0x000fc600078e00ff */
[----:B------:R-:W-:Y:S01]  /*1600*/  IABS R11, R15 ;  /* 0x0000000f000b7213 */ /* 0x000fe20000000000 */
[----:B------:R-:W-:Y:S02]  /*1610*/  IMAD.MOV R212, RZ, RZ, -R4 ;  /* 0x000000ffffd47224 */ /* 0x000fe400078e0a04 */
[--C-:B------:R-:W-:Y:S01]  /*1620*/  @!P4 IMAD.IADD R36, R36, 0x1, -R2.reuse ;  /* 0x000000012424c824 */ /* 0x100fe200078e0a02 */
[----:B------:R-:W-:Y:S01]  /*1630*/  ISETP.GE.AND P4, PT, R16, RZ, PT ;  /* 0x000000ff1000720c */ /* 0x000fe20003f86270 */
[--C-:B------:R-:W-:Y:S02]  /*1640*/  @!P3 IMAD.IADD R38, R38, 0x1, -R2.reuse ;  /* 0x000000012626b824 */ /* 0x100fe400078e0a02 */
[--C-:B------:R-:W-:Y:S01]  /*1650*/  @!P2 IMAD.IADD R210, R210, 0x1, -R2.reuse ;  /* 0x00000001d2d2a824 */ /* 0x100fe200078e0a02 */
[C---:B------:R-:W-:Y:S01]  /*1660*/  ISETP.GT.U32.AND P3, PT, R2.reuse, R36, PT ;  /* 0x000000240200720c */ /* 0x040fe20003f64070 */
[----:B------:R-:W-:Y:S01]  /*1670*/  IMAD R212, R2, R212, R9 ;  /* 0x000000d402d47224 */ /* 0x000fe200078e0209 */
[----:B------:R-:W-:Y:S01]  /*1680*/  ISETP.GE.AND P2, PT, R14, RZ, PT ;  /* 0x000000ff0e00720c */ /* 0x000fe20003f46270 */
[----:B------:R-:W-:Y:S01]  /*1690*/  @!P6 IMAD.IADD R94, R94, 0x1, -R2 ;  /* 0x000000015e5ee824 */ /* 0x000fe200078e0a02 */
[----:B------:R-:W-:Y:S01]  /*16a0*/  ISETP.GT.U32.AND P6, PT, R2, R38, PT ;  /* 0x000000260200720c */ /* 0x000fe20003fc4070 */
[----:B------:R-:W-:-:S04]  /*16b0*/  IMAD.HI.U32 R4, R6, R11, RZ ;  /* 0x0000000b06047227 */ /* 0x000fc800078e00ff */
[----:B------:R-:W-:Y:S01]  /*16c0*/  @!P1 IMAD.MOV R210, RZ, RZ, -R210 ;  /* 0x000000ffffd29224 */ /* 0x000fe200078e0ad2 */
[----:B------:R-:W-:Y:S01]  /*16d0*/  ISETP.GT.U32.AND P1, PT, R2, R212, PT ;  /* 0x000000d40200720c */ /* 0x000fe20003f24070 */
[----:B------:R-:W-:Y:S01]  /*16e0*/  @!P5 IMAD.MOV R34, RZ, RZ, -R34 ;  /* 0x000000ffff22d224 */ /* 0x000fe200078e0a22 */
[----:B------:R-:W-:Y:S01]  /*16f0*/  ISETP.GE.AND P5, PT, R10, RZ, PT ;  /* 0x000000ff0a00720c */ /* 0x000fe20003fa6270 */
[----:B------:R-:W-:Y:S01]  /*1700*/  @!P0 IMAD.MOV R96, RZ, RZ, -R96 ;  /* 0x000000ffff608224 */ /* 0x000fe200078e0a60 */
[C---:B------:R-:W-:Y:S01]  /*1710*/  ISETP.GT.U32.AND P0, PT, R2.reuse, R94, PT ;  /* 0x0000005e0200720c */ /* 0x040fe20003f04070 */
[----:B------:R-:W-:Y:S02]  /*1720*/  IMAD.MOV R4, RZ, RZ, -R4 ;  /* 0x000000ffff047224 */ /* 0x000fe400078e0a04 */
[----:B------:R-:W-:Y:S02]  /*1730*/  VIADD R10, R3, 0x1d4 ;  /* 0x000001d4030a7836 */ /* 0x000fe40000000000 */
[----:B------:R-:W-:-:S02]  /*1740*/  IMAD R40, R2, R4, R11 ;  /* 0x0000000402287224 */ /* 0x000fc400078e020b */
[--C-:B------:R-:W-:Y:S01]  /*1750*/  @!P3 IMAD.IADD R36, R36, 0x1, -R2.reuse ;  /* 0x000000012424b824 */ /* 0x100fe200078e0a02 */
[----:B------:R-:W-:Y:S01]  /*1760*/  IABS R11, R10 ;  /* 0x0000000a000b7213 */ /* 0x000fe20000000000 */
[--C-:B------:R-:W-:Y:S01]  /*1770*/  @!P6 IMAD.IADD R38, R38, 0x1, -R2.reuse ;  /* 0x000000012626e824 */ /* 0x100fe200078e0a02 */
[----:B------:R-:W-:Y:S01]  /*1780*/  ISETP.GE.AND P3, PT, R12, RZ, PT ;  /* 0x000000ff0c00720c */ /* 0x000fe20003f66270 */
[----:B------:R-:W-:Y:S01]  /*1790*/  VIADD R12, R3, 0x1cc ;  /* 0x000001cc030c7836 */ /* 0x000fe20000000000 */
[----:B------:R-:W-:Y:S01]  /*17a0*/  ISETP.GT.U32.AND P6, PT, R2, R40, PT ;  /* 0x000000280200720c */ /* 0x000fe20003fc4070 */
[----:B------:R-:W-:Y:S01]  /*17b0*/  @!P1 IMAD.IADD R212, R212, 0x1, -R2 ;  /* 0x00000001d4d49824 */ /* 0x000fe200078e0a02 */
[----:B------:R-:W-:Y:S01]  /*17c0*/  ISETP.GE.AND P1, PT, R10, RZ, PT ;  /* 0x000000ff0a00720c */ /* 0x000fe20003f26270 */
[----:B------:R-:W-:-:S04]  /*17d0*/  IMAD.HI.U32 R4, R6, R11, RZ ;  /* 0x0000000b06047227 */ /* 0x000fc800078e00ff */
[----:B------:R-:W-:Y:S01]  /*17e0*/  @!P0 IMAD.IADD R94, R94, 0x1, -R2 ;  /* 0x000000015e5e8824 */ /* 0x000fe200078e0a02 */
[----:B------:R-:W-:Y:S01]  /*17f0*/  ISETP.GE.AND P0, PT, R15, RZ, PT ;  /* 0x000000ff0f00720c */ /* 0x000fe20003f06270 */
[----:B------:R-:W-:Y:S01]  /*1800*/  @!P5 IMAD.MOV R36, RZ, RZ, -R36 ;  /* 0x000000ffff24d224 */ /* 0x000fe200078e0a24 */
[----:B------:R-:W-:Y:S01]  /*1810*/  IABS R15, R12 ;  /* 0x0000000c000f7213 */ /* 0x000fe20000000000 */
[----:B------:R-:W-:Y:S01]  /*1820*/  IMAD.MOV R4, RZ, RZ, -R4 ;  /* 0x000000ffff047224 */ /* 0x000fe200078e0a04 */
[----:B------:R-:W-:Y:S01]  /*1830*/  ISETP.GT.U32.AND P5, PT, R2, R212, PT ;  /* 0x000000d40200720c */ /* 0x000fe20003fa4070 */
[----:B------:R-:W-:Y:S02]  /*1840*/  @!P6 IMAD.IADD R40, R40, 0x1, -R2 ;  /* 0x000000012828e824 */ /* 0x000fe400078e0a02 */
[----:B------:R-:W-:Y:S02]  /*1850*/  IMAD R42, R2, R4, R11 ;  /* 0x00000004022a7224 */ /* 0x000fe400078e020b */
[----:B------:R-:W-:Y:S01]  /*1860*/  IMAD.HI.U32 R4, R6, R15, RZ ;  /* 0x0000000f06047227 */ /* 0x000fe200078e00ff */
[----:B------:R-:W-:-:S03]  /*1870*/  ISETP.GT.U32.AND P6, PT, R2, R40, PT ;  /* 0x000000280200720c */ /* 0x000fc60003fc4070 */
[----:B------:R-:W-:Y:S02]  /*1880*/  VIADD R14, R3, 0x1d0 ;  /* 0x000001d0030e7836 */ /* 0x000fe40000000000 */
[----:B------:R-:W-:Y:S02]  /*1890*/  IMAD.MOV R4, RZ, RZ, -R4 ;  /* 0x000000ffff047224 */ /* 0x000fe400078e0a04 */
[----:B------:R-:W-:Y:S01]  /*18a0*/  @!P5 IMAD.IADD R212, R212, 0x1, -R2 ;  /* 0x00000001d4d4d824 */ /* 0x000fe200078e0a02 */
[----:B------:R-:W-:Y:S01]  /*18b0*/  IABS R13, R14 ;  /* 0x0000000e000d7213 */ /* 0x000fe20000000000 */
[----:B------:R-:W-:Y:S02]  /*18c0*/  IMAD R214, R2, R4, R15 ;  /* 0x0000000402d67224 */ /* 0x000fe400078e020f */
[----:B------:R-:W-:Y:S02]  /*18d0*/  @!P3 IMAD.MOV R212, RZ, RZ, -R212 ;  /* 0x000000ffffd4b224 */ /* 0x000fe400078e0ad4 */
[----:B------:R-:W-:Y:S01]  /*18e0*/  IMAD.HI.U32 R9, R6, R13, RZ ;  /* 0x0000000d06097227 */ /* 0x000fe200078e00ff */
[----:B------:R-:W-:-:S03]  /*18f0*/  ISETP.GT.U32.AND P3, PT, R2, R214, PT ;  /* 0x000000d60200720c */ /* 0x000fc60003f64070 */
[----:B------:R-:W-:Y:S02]  /*1900*/  IMAD.MOV R9, RZ, RZ, -R9 ;  /* 0x000000ffff097224 */ /* 0x000fe400078e0a09 */
[----:B------:R-:W-:Y:S01]  /*1910*/  @!P2 IMAD.MOV R38, RZ, RZ, -R38 ;  /* 0x000000ffff26a224 */ /* 0x000fe200078e0a26 */
[----:B------:R-:W-:Y:S01]  /*1920*/  ISETP.GT.U32.AND P2, PT, R2, R42, PT ;  /* 0x0000002a0200720c */ /* 0x000fe20003f44070 */
[--C-:B------:R-:W-:Y:S01]  /*1930*/  @!P6 IMAD.IADD R40, R40, 0x1, -R2.reuse ;  /* 0x000000012828e824 */ /* 0x100fe200078e0a02 */
[----:B------:R-:W-:Y:S01]  /*1940*/  ISETP.GE.AND P6, PT, R12, RZ, PT ;  /* 0x000000ff0c00720c */ /* 0x000fe20003fc6270 */
[C---:B------:R-:W-:Y:S02]  /*1950*/  IMAD R92, R2.reuse, R9, R13 ;  /* 0x00000009025c7224 */ /* 0x040fe400078e020d */
[C---:B------:R-:W-:Y:S02]  /*1960*/  VIADD R12, R3.reuse, 0x1c4 ;  /* 0x000001c4030c7836 */ /* 0x040fe40000000000 */
[----:B------:R-:W-:Y:S01]  /*1970*/  VIADD R9, R3, 0x1c8 ;  /* 0x000001c803097836 */ /* 0x000fe20000000000 */
[----:B------:R-:W-:Y:S01]  /*1980*/  ISETP.GT.U32.AND P5, PT, R2, R92, PT ;  /* 0x0000005c0200720c */ /* 0x000fe20003fa4070 */
[----:B------:R-:W-:Y:S01]  /*1990*/  @!P3 IMAD.IADD R214, R214, 0x1, -R2 ;  /* 0x00000001d6d6b824 */ /* 0x000fe200078e0a02 */
[----:B------:R-:W-:Y:S01]  /*19a0*/  IABS R13, R12 ;  /* 0x0000000c000d7213 */ /* 0x000fe20000000000 */
[----:B------:R-:W-:Y:S01]  /*19b0*/  @!P0 IMAD.MOV R40, RZ, RZ, -R40 ;  /* 0x000000ffff288224 */ /* 0x000fe200078e0a28 */
[----:B------:R-:W-:Y:S01]  /*19c0*/  IABS R11, R9 ;  /* 0x00000009000b7213 */ /* 0x000fe20000000000 */
[----:B------:R-:W-:Y:S01]  /*19d0*/  @!P2 IMAD.IADD R42, R42, 0x1, -R2 ;  /* 0x000000012a2aa824 */ /* 0x000fe200078e0a02 */
[----:B------:R-:W-:Y:S01]  /*19e0*/  ISETP.GE.AND P0, PT, R9, RZ, PT ;  /* 0x000000ff0900720c */ /* 0x000fe20003f06270 */
[----:B------:R-:W-:Y:S01]  /*19f0*/  IMAD.HI.U32 R9, R6, R13, RZ ;  /* 0x0000000d06097227 */ /* 0x000fe200078e00ff */
[----:B------:R-:W-:-:S02]  /*1a00*/  ISETP.GT.U32.AND P3, PT, R2, R214, PT ;  /* 0x000000d60200720c */ /* 0x000fc40003f64070 */
[----:B------:R-:W-:Y:S01]  /*1a10*/  ISETP.GT.U32.AND P2, PT, R2, R42, PT ;  /* 0x0000002a0200720c */ /* 0x000fe20003f44070 */
[----:B------:R-:W-:Y:S02]  /*1a20*/  IMAD.MOV R9, RZ, RZ, -R9 ;  /* 0x000000ffff097224 */ /* 0x000fe400078e0a09 */
[----:B------:R-:W-:Y:S02]  /*1a30*/  @!P5 IMAD.IADD R92, R92, 0x1, -R2 ;  /* 0x000000015c5cd824 */ /* 0x000fe400078e0a02 */
[----:B------:R-:W-:Y:S02]  /*1a40*/  IMAD R46, R2, R9, R13 ;  /* 0x00000009022e7224 */ /* 0x000fe400078e020d */
[----:B------:R-:W-:Y:S01]  /*1a50*/  @!P4 IMAD.MOV R94, RZ, RZ, -R94 ;  /* 0x000000ffff5ec224 */ /* 0x000fe200078e0a5e */
[----:B------:R-:W-:Y:S01]  /*1a60*/  ISETP.GE.AND P4, PT, R14, RZ, PT ;  /* 0x000000ff0e00720c */ /* 0x000fe20003f86270 */
[----:B------:R-:W-:Y:S01]  /*1a70*/  VIADD R14, R3, 0x1c0 ;  /* 0x000001c0030e7836 */ /* 0x000fe20000000000 */
[----:B------:R-:W-:Y:S01]  /*1a80*/  ISETP.GT.U32.AND P5, PT, R2, R92, PT ;  /* 0x0000005c0200720c */ /* 0x000fe20003fa4070 */
[----:B------:R-:W-:-:S03]  /*1a90*/  IMAD.HI.U32 R4, R6, R11, RZ ;  /* 0x0000000b06047227 */ /* 0x000fc600078e00ff */
[----:B------:R-:W-:Y:S01]  /*1aa0*/  IABS R15, R14 ;  /* 0x0000000e000f7213 */ /* 0x000fe20000000000 */
[----:B------:R-:W-:Y:S01]  /*1ab0*/  @!P3 IMAD.IADD R214, R214, 0x1, -R2 ;  /* 0x00000001d6d6b824 */ /* 0x000fe200078e0a02 */
[----:B------:R-:W-:Y:S01]  /*1ac0*/  ISETP.GT.U32.AND P3, PT, R2, R46, PT ;  /* 0x0000002e0200720c */ /* 0x000fe20003f64070 */
[----:B------:R-:W-:Y:S02]  /*1ad0*/  IMAD.MOV R4, RZ, RZ, -R4 ;  /* 0x000000ffff047224 */ /* 0x000fe400078e0a04 */
[----:B------:R-:W-:Y:S01]  /*1ae0*/  @!P2 IMAD.IADD R42, R42, 0x1, -R2 ;  /* 0x000000012a2aa824 */ /* 0x000fe200078e0a02 */
[----:B------:R-:W-:Y:S01]  /*1af0*/  ISETP.GE.AND P2, PT, R12, RZ, PT ;  /* 0x000000ff0c00720c */ /* 0x000fe20003f46270 */
[----:B------:R-:W-:Y:S02]  /*1b00*/  IMAD R44, R2, R4, R11 ;  /* 0x00000004022c7224 */ /* 0x000fe400078e020b */
[----:B------:R-:W-:-:S04]  /*1b10*/  IMAD.HI.U32 R10, R6, R15, RZ ;  /* 0x0000000f060a7227 */ /* 0x000fc800078e00ff */
[C---:B------:R-:W-:Y:S02]  /*1b20*/  VIADD R4, R3.reuse, 0x1bc ;  /* 0x000001bc03047836 */ /* 0x040fe40000000000 */
[----:B------:R-:W-:Y:S01]  /*1b30*/  @!P1 IMAD.MOV R42, RZ, RZ, -R42 ;  /* 0x000000ffff2a9224 */ /* 0x000fe200078e0a2a */
[----:B------:R-:W-:Y:S01]  /*1b40*/  ISETP.GT.U32.AND P1, PT, R2, R44, PT ;  /* 0x0000002c0200720c */ /* 0x000fe20003f24070 */
[----:B------:R-:W-:Y:S01]  /*1b50*/  IMAD.MOV R10, RZ, RZ, -R10 ;  /* 0x000000ffff0a7224 */ /* 0x000fe200078e0a0a */
[----:B------:R-:W-:Y:S01]  /*1b60*/  IABS R13, R4 ;  /* 0x00000004000d7213 */ /* 0x000fe20000000000 */
[--C-:B------:R-:W-:Y:S01]  /*1b70*/  @!P5 IMAD.IADD R92, R92, 0x1, -R2.reuse ;  /* 0x000000015c5cd824 */ /* 0x100fe200078e0a02 */
[----:B------:R-:W-:Y:S01]  /*1b80*/  ISETP.GE.AND P5, PT, R14, RZ, PT ;  /* 0x000000ff0e00720c */ /* 0x000fe20003fa6270 */
[----:B------:R-:W-:Y:S02]  /*1b90*/  VIADD R12, R3, 0x1b8 ;  /* 0x000001b8030c7836 */ /* 0x000fe40000000000 */
[----:B------:R-:W-:-:S02]  /*1ba0*/  @!P3 IMAD.IADD R46, R46, 0x1, -R2 ;  /* 0x000000012e2eb824 */ /* 0x000fc400078e0a02 */
[----:B------:R-:W-:Y:S01]  /*1bb0*/  IMAD R90, R2, R10, R15 ;  /* 0x0000000a025a7224 */ /* 0x000fe200078e020f */
[----:B------:R-:W-:Y:S01]  /*1bc0*/  IABS R15, R12 ;  /* 0x0000000c000f7213 */ /* 0x000fe20000000000 */
[----:B------:R-:W-:Y:S01]  /*1bd0*/  @!P4 IMAD.MOV R92, RZ, RZ, -R92 ;  /* 0x000000ffff5cc224 */ /* 0x000fe200078e0a5c */
[----:B------:R-:W-:Y:S01]  /*1be0*/  ISETP.GE.AND P4, PT, R4, RZ, PT ;  /* 0x000000ff0400720c */ /* 0x000fe20003f86270 */
[----:B------:R-:W-:Y:S01]  /*1bf0*/  IMAD.HI.U32 R4, R6, R13, RZ ;  /* 0x0000000d06047227 */ /* 0x000fe200078e00ff */
[----:B------:R-:W-:-:S03]  /*1c00*/  ISETP.GT.U32.AND P3, PT, R2, R46, PT ;  /* 0x0000002e0200720c */ /* 0x000fc60003f64070 */
[----:B------:R-:W-:Y:S01]  /*1c10*/  @!P6 IMAD.MOV R214, RZ, RZ, -R214 ;  /* 0x000000ffffd6e224 */ /* 0x000fe200078e0ad6 */
[----:B------:R-:W-:Y:S01]  /*1c20*/  ISETP.GT.U32.AND P6, PT, R2, R90, PT ;  /* 0x0000005a0200720c */ /* 0x000fe20003fc4070 */
[----:B------:R-:W-:Y:S02]  /*1c30*/  VIADD R14, R3, 0x1b4 ;  /* 0x000001b4030e7836 */ /* 0x000fe40000000000 */
[----:B------:R-:W-:-:S03]  /*1c40*/  IMAD.HI.U32 R9, R6, R15, RZ ;  /* 0x0000000f06097227 */ /* 0x000fc600078e00ff */
[----:B------:R-:W-:Y:S01]  /*1c50*/  IABS R17, R14 ;  /* 0x0000000e00117213 */ /* 0x000fe20000000000 */
[----:B------:R-:W-:Y:S02]  /*1c60*/  IMAD.MOV R4, RZ, RZ, -R4 ;  /* 0x000000ffff047224 */ /* 0x000fe400078e0a04 */
[----:B------:R-:W-:Y:S02]  /*1c70*/  @!P1 IMAD.IADD R44, R44, 0x1, -R2 ;  /* 0x000000012c2c9824 */ /* 0x000fe400078e0a02 */
[----:B------:R-:W-:Y:S02]  /*1c80*/  VIADD R16, R3, 0x1b0 ;  /* 0x000001b003107836 */ /* 0x000fe40000000000 */
[----:B------:R-:W-:Y:S01]  /*1c90*/  IMAD.MOV R9, RZ, RZ, -R9 ;  /* 0x000000ffff097224 */ /* 0x000fe200078e0a09 */
[C---:B------:R-:W-:Y:S01]  /*1ca0*/  ISETP.GT.U32.AND P1, PT, R2.reuse, R44, PT ;  /* 0x0000002c0200720c */ /* 0x040fe20003f24070 */
[C---:B------:R-:W-:Y:S01]  /*1cb0*/  IMAD R216, R2.reuse, R4, R13 ;  /* 0x0000000402d87224 */ /* 0x040fe200078e020d */
[----:B------:R-:W-:Y:S01]  /*1cc0*/  IABS R19, R16 ;  /* 0x0000001000137213 */ /* 0x000fe20000000000 */
[----:B------:R-:W-:-:S02]  /*1cd0*/  IMAD R54, R2, R9, R15 ;  /* 0x0000000902367224 */ /* 0x000fc400078e020f */
[----:B------:R-:W-:Y:S01]  /*1ce0*/  @!P3 IMAD.IADD R46, R46, 0x1, -R2 ;  /* 0x000000012e2eb824 */ /* 0x000fe200078e0a02 */
[----:B------:R-:W-:Y:S01]  /*1cf0*/  ISETP.GT.U32.AND P3, PT, R2, R216, PT ;  /* 0x000000d80200720c */ /* 0x000fe20003f64070 */
[----:B------:R-:W-:-:S04]  /*1d00*/  IMAD.HI.U32 R10, R6, R17, RZ ;  /* 0x00000011060a7227 */ /* 0x000fc800078e00ff */
[----:B------:R-:W-:Y:S01]  /*1d10*/  @!P6 IMAD.IADD R90, R90, 0x1, -R2 ;  /* 0x000000015a5ae824 */ /* 0x000fe200078e0a02 */
[----:B------:R-:W-:Y:S01]  /*1d20*/  ISETP.GT.U32.AND P6, PT, R2, R54, PT ;  /* 0x000000360200720c */ /* 0x000fe20003fc4070 */
[----:B------:R-:W-:Y:S02]  /*1d30*/  IMAD.MOV R10, RZ, RZ, -R10 ;  /* 0x000000ffff0a7224 */ /* 0x000fe400078e0a0a */
[----:B------:R-:W-:-:S04]  /*1d40*/  IMAD.HI.U32 R11, R6, R19, RZ ;  /* 0x00000013060b7227 */ /* 0x000fc800078e00ff */
[----:B------:R-:W-:Y:S02]  /*1d50*/  IMAD R62, R2, R10, R17 ;  /* 0x0000000a023e7224 */ /* 0x000fe400078e0211 */
[----:B------:R-:W-:Y:S02]  /*1d60*/  IMAD.MOV R11, RZ, RZ, -R11 ;  /* 0x000000ffff0b7224 */ /* 0x000fe400078e0a0b */
[C---:B------:R-:W-:Y:S02]  /*1d70*/  VIADD R10, R3.reuse, 0x1ac ;  /* 0x000001ac030a7836 */ /* 0x040fe40000000000 */
[----:B------:R-:W-:Y:S01]  /*1d80*/  @!P1 IMAD.IADD R44, R44, 0x1, -R2 ;  /* 0x000000012c2c9824 */ /* 0x000fe200078e0a02 */
[----:B------:R-:W-:Y:S01]  /*1d90*/  ISETP.GE.AND P1, PT, R12, RZ, PT ;  /* 0x000000ff0c00720c */ /* 0x000fe20003f26270 */
[----:B------:R-:W-:Y:S01]  /*1da0*/  IMAD R218, R2, R11, R19 ;  /* 0x0000000b02da7224 */ /* 0x000fe200078e0213 */
[----:B------:R-:W-:Y:S01]  /*1db0*/  IABS R11, R10 ;  /* 0x0000000a000b7213 */ /* 0x000fe20000000000 */
[----:B------:R-:W-:-:S02]  /*1dc0*/  VIADD R12, R3, 0x1a8 ;  /* 0x000001a8030c7836 */ /* 0x000fc40000000000 */
[--C-:B------:R-:W-:Y:S01]  /*1dd0*/  @!P3 IMAD.IADD R216, R216, 0x1, -R2.reuse ;  /* 0x00000001d8d8b824 */ /* 0x100fe200078e0a02 */
[----:B------:R-:W-:Y:S01]  /*1de0*/  ISETP.GT.U32.AND P3, PT, R2, R90, PT ;  /* 0x0000005a0200720c */ /* 0x000fe20003f64070 */
[----:B------:R-:W-:Y:S01]  /*1df0*/  @!P6 IMAD.IADD R54, R54, 0x1, -R2 ;  /* 0x000000013636e824 */ /* 0x000fe200078e0a02 */
[----:B------:R-:W-:Y:S01]  /*1e00*/  IABS R13, R12 ;  /* 0x0000000c000d7213 */ /* 0x000fe20000000000 */
[----:B------:R-:W-:Y:S01]  /*1e10*/  @!P0 IMAD.MOV R44, RZ, RZ, -R44 ;  /* 0x000000ffff2c8224 */ /* 0x000fe200078e0a2c */
[----:B------:R-:W-:Y:S01]  /*1e20*/  ISETP.GT.U32.AND P0, PT, R2, R216, PT ;  /* 0x000000d80200720c */ /* 0x000fe20003f04070 */
[----:B------:R-:W-:Y:S01]  /*1e30*/  IMAD.HI.U32 R4, R6, R11, RZ ;  /* 0x0000000b06047227 */ /* 0x000fe200078e00ff */
[----:B------:R-:W-:-:S03]  /*1e40*/  ISETP.GT.U32.AND P6, PT, R2, R54, PT ;  /* 0x000000360200720c */ /* 0x000fc60003fc4070 */
[----:B------:R-:W-:-:S04]  /*1e50*/  IMAD.HI.U32 R9, R6, R13, RZ ;  /* 0x0000000d06097227 */ /* 0x000fc800078e00ff */
[----:B------:R-:W-:Y:S02]  /*1e60*/  IMAD.MOV R4, RZ, RZ, -R4 ;  /* 0x000000ffff047224 */ /* 0x000fe400078e0a04 */
[----:B------:R-:W-:Y:S02]  /*1e70*/  IMAD.MOV R88, RZ, RZ, -R9 ;  /* 0x000000ffff587224 */ /* 0x000fe400078e0a09 */
[----:B------:R-:W-:Y:S01]  /*1e80*/  @!P2 IMAD.MOV R46, RZ, RZ, -R46 ;  /* 0x000000ffff2ea224 */ /* 0x000fe200078e0a2e */
[----:B------:R-:W-:Y:S01]  /*1e90*/  ISETP.GT.U32.AND P2, PT, R2, R62, PT ;  /* 0x0000003e0200720c */ /* 0x000fe20003f44070 */
[----:B------:R-:W-:Y:S01]  /*1ea0*/  @!P3 IMAD.IADD R90, R90, 0x1, -R2 ;  /* 0x000000015a5ab824 */ /* 0x000fe200078e0a02 */
[C---:B------:R-:W-:Y:S01]  /*1eb0*/  ISETP.GT.U32.AND P3, PT, R2.reuse, R218, PT ;  /* 0x000000da0200720c */ /* 0x040fe20003f64070 */
[C---:B------:R-:W-:Y:S02]  /*1ec0*/  IMAD R70, R2.reuse, R4, R11 ;  /* 0x0000000402467224 */ /* 0x040fe400078e020b */
[----:B------:R-:W-:-:S02]  /*1ed0*/  IMAD R88, R2, R88, R13 ;  /* 0x0000005802587224 */ /* 0x000fc400078e020d */
[--C-:B------:R-:W-:Y:S01]  /*1ee0*/  @!P0 IMAD.IADD R216, R216, 0x1, -R2.reuse ;  /* 0x00000001d8d88824 */ /* 0x100fe200078e0a02 */
[----:B------:R-:W-:Y:S01]  /*1ef0*/  ISETP.GT.U32.AND P0, PT, R2, R70, PT ;  /* 0x000000460200720c */ /* 0x000fe20003f04070 */
[--C-:B------:R-:W-:Y:S01]  /*1f00*/  @!P6 IMAD.IADD R54, R54, 0x1, -R2.reuse ;  /* 0x000000013636e824 */ /* 0x100fe200078e0a02 */
[----:B------:R-:W-:Y:S01]  /*1f10*/  ISETP.GT.U32.AND P6, PT, R2, R88, PT ;  /* 0x000000580200720c */ /* 0x000fe20003fc4070 */
[C---:B------:R-:W-:Y:S02]  /*1f20*/  VIADD R18, R3.reuse, 0x1a4 ;  /* 0x000001a403127836 */ /* 0x040fe40000000000 */
[----:B------:R-:W-:Y:S02]  /*1f30*/  VIADD R19, R3, 0x1a0 ;  /* 0x000001a003137836 */ /* 0x000fe40000000000 */
[--C-:B------:R-:W-:Y:S01]  /*1f40*/  @!P2 IMAD.IADD R62, R62, 0x1, -R2.reuse ;  /* 0x000000013e3ea824 */ /* 0x100fe200078e0a02 */
[----:B------:R-:W-:Y:S01]  /*1f50*/  IABS R15, R18 ;  /* 0x00000012000f7213 */ /* 0x000fe20000000000 */
[----:B------:R-:W-:Y:S01]  /*1f60*/  @!P3 IMAD.IADD R218, R218, 0x1, -R2 ;  /* 0x00000001dadab824 */ /* 0x000fe200078e0a02 */
[----:B------:R-:W-:Y:S01]  /*1f70*/  IABS R17, R19 ;  /* 0x0000001300117213 */ /* 0x000fe20000000000 */
[----:B------:R-:W-:Y:S01]  /*1f80*/  @!P5 IMAD.MOV R90, RZ, RZ, -R90 ;  /* 0x000000ffff5ad224 */ /* 0x000fe200078e0a5a */
[----:B------:R-:W-:Y:S01]  /*1f90*/  ISETP.GE.AND P2, PT, R14, RZ, PT ;  /* 0x000000ff0e00720c */ /* 0x000fe20003f46270 */
[----:B------:R-:W-:Y:S01]  /*1fa0*/  @!P0 IMAD.IADD R70, R70, 0x1, -R2 ;  /* 0x0000000146468824 */ /* 0x000fe200078e0a02 */
[----:B------:R-:W-:Y:S01]  /*1fb0*/  ISETP.GT.U32.AND P0, PT, R2, R62, PT ;  /* 0x0000003e0200720c */ /* 0x000fe20003f04070 */
[----:B------:R-:W-:Y:S01]  /*1fc0*/  IMAD.HI.U32 R4, R6, R15, RZ ;  /* 0x0000000f06047227 */ /* 0x000fe200078e00ff */
[----:B------:R-:W-:-:S02]  /*1fd0*/  ISETP.GT.U32.AND P5, PT, R2, R218, PT ;  /* 0x000000da0200720c */ /* 0x000fc40003fa4070 */
[----:B------:R-:W-:Y:S01]  /*1fe0*/  ISETP.GE.AND P3, PT, R16, RZ, PT ;  /* 0x000000ff1000720c */ /* 0x000fe20003f66270 */
[----:B------:R-:W-:-:S04]  /*1ff0*/  IMAD.HI.U32 R9, R6, R17, RZ ;  /* 0x0000001106097227 */ /* 0x000fc800078e00ff */
[----:B------:R-:W-:Y:S01]  /*2000*/  @!P6 IMAD.IADD R88, R88, 0x1, -R2 ;  /* 0x000000015858e824 */ /* 0x000fe200078e0a02 */
[C---:B------:R-:W-:Y:S01]  /*2010*/  ISETP.GT.U32.AND P6, PT, R2.reuse, R70, PT ;  /* 0x000000460200720c */ /* 0x040fe20003fc4070 */
[----:B------:R-:W-:Y:S02]  /*2020*/  IMAD.MOV R4, RZ, RZ, -R4 ;  /* 0x000000ffff047224 */ /* 0x000fe400078e0a04 */
[----:B------:R-:W-:Y:S02]  /*2030*/  IMAD.MOV R9, RZ, RZ, -R9 ;  /* 0x000000ffff097224 */ /* 0x000fe400078e0a09 */
[C---:B------:R-:W-:Y:S02]  /*2040*/  VIADD R14, R3.reuse, 0x19c ;  /* 0x0000019c030e7836 */ /* 0x040fe40000000000 */
[C---:B------:R-:W-:Y:S02]  /*2050*/  IMAD R220, R2.reuse, R4, R15 ;  /* 0x0000000402dc7224 */ /* 0x040fe400078e020f */
[----:B------:R-:W-:Y:S01]  /*2060*/  IMAD R76, R2, R9, R17 ;  /* 0x00000009024c7224 */ /* 0x000fe200078e0211 */
[----:B------:R-:W-:Y:S01]  /*2070*/  IABS R11, R14 ;  /* 0x0000000e000b7213 */ /* 0x000fe20000000000 */
[----:B------:R-:W-:-:S02]  /*2080*/  VIADD R15, R3, 0x198 ;  /* 0x00000198030f7836 */ /* 0x000fc40000000000 */
[----:B------:R-:W-:Y:S01]  /*2090*/  @!P4 IMAD.MOV R216, RZ, RZ, -R216 ;  /* 0x000000ffffd8c224 */ /* 0x000fe200078e0ad8 */
[----:B------:R-:W-:Y:S01]  /*20a0*/  ISETP.GT.U32.AND P4, PT, R2, R88, PT ;  /* 0x000000580200720c */ /* 0x000fe20003f84070 */
[--C-:B------:R-:W-:Y:S01]  /*20b0*/  @!P0 IMAD.IADD R62, R62, 0x1, -R2.reuse ;  /* 0x000000013e3e8824 */ /* 0x100fe200078e0a02 */
[----:B------:R-:W-:Y:S01]  /*20c0*/  IABS R13, R15 ;  /* 0x0000000f000d7213 */ /* 0x000fe20000000000 */
[----:B------:R-:W-:Y:S01]  /*20d0*/  @!P5 IMAD.IADD R218, R218, 0x1, -R2 ;  /* 0x00000001dadad824 */ /* 0x000fe200078e0a02 */
[----:B------:R-:W-:Y:S01]  /*20e0*/  ISETP.GE.AND P0, PT, R10, RZ, PT ;  /* 0x000000ff0a00720c */ /* 0x000fe20003f06270 */
[----:B------:R-:W-:Y:S01]  /*20f0*/  IMAD.HI.U32 R4, R6, R11, RZ ;  /* 0x0000000b06047227 */ /* 0x000fe200078e00ff */
[----:B------:R-:W-:-:S03]  /*2100*/  ISETP.GT.U32.AND P5, PT, R2, R76, PT ;  /* 0x0000004c0200720c */ /* 0x000fc60003fa4070 */
[----:B------:R-:W-:Y:S01]  /*2110*/  @!P6 IMAD.IADD R70, R70, 0x1, -R2 ;  /* 0x000000014646e824 */ /* 0x000fe200078e0a02 */
[----:B------:R-:W-:Y:S01]  /*2120*/  ISETP.GE.AND P6, PT, R12, RZ, PT ;  /* 0x000000ff0c00720c */ /* 0x000fe20003fc6270 */
[----:B------:R-:W-:-:S04]  /*2130*/  IMAD.HI.U32 R9, R6, R13, RZ ;  /* 0x0000000d06097227 */ /* 0x000fc800078e00ff */
[----:B------:R-:W-:Y:S02]  /*2140*/  IMAD.MOV R4, RZ, RZ, -R4 ;  /* 0x000000ffff047224 */ /* 0x000fe400078e0a04 */
[----:B------:R-:W-:Y:S01]  /*2150*/  @!P1 IMAD.MOV R54, RZ, RZ, -R54 ;  /* 0x000000ffff369224 */ /* 0x000fe200078e0a36 */
[C---:B------:R-:W-:Y:S01]  /*2160*/  ISETP.GT.U32.AND P1, PT, R2.reuse, R220, PT ;  /* 0x000000dc0200720c */ /* 0x040fe20003f24070 */
[----:B------:R-:W-:Y:S02]  /*2170*/  IMAD.MOV R9, RZ, RZ, -R9 ;  /* 0x000000ffff097224 */ /* 0x000fe400078e0a09 */
[----:B------:R-:W-:Y:S02]  /*2180*/  IMAD R82, R2, R4, R11 ;  /* 0x0000000402527224 */ /* 0x000fe400078e020b */
[--C-:B------:R-:W-:Y:S01]  /*2190*/  @!P4 IMAD.IADD R88, R88, 0x1, -R2.reuse ;  /* 0x000000015858c824 */ /* 0x100fe200078e0a02 */
[----:B------:R-:W-:Y:S01]  /*21a0*/  ISETP.GE.AND P4, PT, R18, RZ, PT ;  /* 0x000000ff1200720c */ /* 0x000fe20003f86270 */
[----:B------:R-:W-:Y:S01]  /*21b0*/  @!P5 IMAD.IADD R76, R76, 0x1, -R2 ;  /* 0x000000014c4cd824 */ /* 0x000fe200078e0a02 */
[----:B------:R-:W-:Y:S01]  /*21c0*/  ISETP.GE.AND P5, PT, R14, RZ, PT ;  /* 0x000000ff0e00720c */ /* 0x000fe20003fa6270 */
[----:B------:R-:W-:-:S02]  /*21d0*/  IMAD R86, R2, R9, R13 ;  /* 0x0000000902567224 */ /* 0x000fc400078e020d */
[----:B------:R-:W-:Y:S01]  /*21e0*/  @!P0 IMAD.MOV R70, RZ, RZ, -R70 ;  /* 0x000000ffff468224 */ /* 0x000fe200078e0a46 */
[C---:B------:R-:W-:Y:S01]  /*21f0*/  ISETP.GT.U32.AND P0, PT, R2.reuse, R82, PT ;  /* 0x000000520200720c */ /* 0x040fe20003f04070 */
[----:B------:R-:W-:Y:S01]  /*2200*/  @!P3 IMAD.MOV R218, RZ, RZ, -R218 ;  /* 0x000000ffffdab224 */ /* 0x000fe200078e0ada */
[C---:B------:R-:W-:Y:S01]  /*2210*/  ISETP.GT.U32.AND P3, PT, R2.reuse, R76, PT ;  /* 0x0000004c0200720c */ /* 0x040fe20003f64070 */
[----:B------:R-:W-:Y:S01]  /*2220*/  @!P6 IMAD.MOV R88, RZ, RZ, -R88 ;  /* 0x000000ffff58e224 */ /* 0x000fe200078e0a58 */
[----:B------:R-:W-:Y:S01]  /*2230*/  ISETP.GT.U32.AND P6, PT, R2, R86, PT ;  /* 0x000000560200720c */ /* 0x000fe20003fc4070 */
[----:B------:R-:W-:Y:S01]  /*2240*/  @!P1 IMAD.IADD R220, R220, 0x1, -R2 ;  /* 0x00000001dcdc9824 */ /* 0x000fe200078e0a02 */
[----:B------:R-:W-:Y:S01]  /*2250*/  ISETP.GE.AND P1, PT, R19, RZ, PT ;  /* 0x000000ff1300720c */ /* 0x000fe20003f26270 */
[C---:B------:R-:W-:Y:S02]  /*2260*/  VIADD R4, R3.reuse, 0x194 ;  /* 0x0000019403047836 */ /* 0x040fe40000000000 */
[----:B------:R-:W-:Y:S01]  /*2270*/  @!P2 IMAD.MOV R62, RZ, RZ, -R62 ;  /* 0x000000ffff3ea224 */ /* 0x000fe200078e0a3e */
[----:B------:R-:W-:Y:S01]  /*2280*/  ISETP.GT.U32.AND P2, PT, R2, R220, PT ;  /* 0x000000dc0200720c */ /* 0x000fe20003f44070 */
[----:B------:R-:W-:Y:S01]  /*2290*/  VIADD R9, R3, 0x190 ;  /* 0x0000019003097836 */ /* 0x000fe20000000000 */
[----:B------:R-:W-:Y:S01]  /*22a0*/  IABS R11, R4 ;  /* 0x00000004000b7213 */ /* 0x000fe20000000000 */
[----:B------:R-:W-:-:S02]  /*22b0*/  @!P0 IMAD.IADD R82, R82, 0x1, -R2 ;  /* 0x0000000152528824 */ /* 0x000fc400078e0a02 */
[--C-:B------:R-:W-:Y:S01]  /*22c0*/  @!P3 IMAD.IADD R76, R76, 0x1, -R2.reuse ;  /* 0x000000014c4cb824 */ /* 0x100fe200078e0a02 */
[----:B------:R-:W-:Y:S01]  /*22d0*/  ISETP.GE.AND P3, PT, R4, RZ, PT ;  /* 0x000000ff0400720c */ /* 0x000fe20003f66270 */
[----:B------:R-:W-:Y:S01]  /*22e0*/  @!P6 IMAD.IADD R86, R86, 0x1, -R2 ;  /* 0x000000015656e824 */ /* 0x000fe200078e0a02 */
[----:B------:R-:W-:Y:S01]  /*22f0*/  ISETP.GT.U32.AND P6, PT, R2, R82, PT ;  /* 0x000000520200720c */ /* 0x000fe20003fc4070 */
[----:B------:R-:W-:Y:S01]  /*2300*/  IMAD.HI.U32 R4, R6, R11, RZ ;  /* 0x0000000b06047227 */ /* 0x000fe200078e00ff */
[----:B------:R-:W-:Y:S02]  /*2310*/  IABS R13, R9 ;  /* 0x00000009000d7213 */ /* 0x000fe40000000000 */
[----:B------:R-:W-:Y:S01]  /*2320*/  ISETP.GE.AND P0, PT, R9, RZ, PT ;  /* 0x000000ff0900720c */ /* 0x000fe20003f06270 */
[----:B------:R-:W-:Y:S02]  /*2330*/  IMAD.MOV R4, RZ, RZ, -R4 ;  /* 0x000000ffff047224 */ /* 0x000fe400078e0a04 */
[----:B------:R-:W-:Y:S01]  /*2340*/  @!P2 IMAD.IADD R220, R220, 0x1, -R2 ;  /* 0x00000001dcdca824 */ /* 0x000fe200078e0a02 */
[----:B------:R-:W-:Y:S01]  /*2350*/  ISETP.GE.AND P2, PT, R15, RZ, PT ;  /* 0x000000ff0f00720c */ /* 0x000fe20003f46270 */
[----:B------:R-:W-:-:S02]  /*2360*/  IMAD R222, R2, R4, R11 ;  /* 0x0000000402de7224 */ /* 0x000fc400078e020b */
[----:B------:R-:W-:-:S04]  /*2370*/  IMAD.HI.U32 R9, R6, R13, RZ ;  /* 0x0000000d06097227 */ /* 0x000fc800078e00ff */
[----:B------:R-:W-:Y:S01]  /*2380*/  @!P4 IMAD.MOV R220, RZ, RZ, -R220 ;  /* 0x000000ffffdcc224 */ /* 0x000fe200078e0adc */
[----:B------:R-:W-:Y:S01]  /*2390*/  ISETP.GT.U32.AND P4, PT, R2, R86, PT ;  /* 0x000000560200720c */ /* 0x000fe20003f84070 */
[----:B------:R-:W-:Y:S01]  /*23a0*/  @!P6 IMAD.IADD R82, R82, 0x1, -R2 ;  /* 0x000000015252e824 */ /* 0x000fe200078e0a02 */
[----:B------:R-:W-:Y:S01]  /*23b0*/  ISETP.GT.U32.AND P6, PT, R2, R222, PT ;  /* 0x000000de0200720c */ /* 0x000fe20003fc4070 */
[C---:B------:R-:W-:Y:S02]  /*23c0*/  VIADD R10, R3.reuse, 0x18c ;  /* 0x0000018c030a7836 */ /* 0x040fe40000000000 */
[----:B------:R-:W-:Y:S02]  /*23d0*/  IMAD.MOV R9, RZ, RZ, -R9 ;  /* 0x000000ffff097224 */ /* 0x000fe400078e0a09 */
[----:B------:R-:W-:Y:S01]  /*23e0*/  @!P1 IMAD.MOV R76, RZ, RZ, -R76 ;  /* 0x000000ffff4c9224 */ /* 0x000fe200078e0a4c */
[----:B------:R-:W-:Y:S01]  /*23f0*/  ISETP.GE.AND P1, PT, R10, RZ, PT ;  /* 0x000000ff0a00720c */ /* 0x000fe20003f26270 */
[----:B------:R-:W-:Y:S01]  /*2400*/  IMAD R84, R2, R9, R13 ;  /* 0x0000000902547224 */ /* 0x000fe200078e020d */
[----:B------:R-:W-:Y:S01]  /*2410*/  IABS R10, R10 ;  /* 0x0000000a000a7213 */ /* 0x000fe20000000000 */
[----:B------:R-:W-:-:S02]  /*2420*/  VIADD R4, R3, 0x188 ;  /* 0x0000018803047836 */ /* 0x000fc40000000000 */
[----:B------:R-:W-:Y:S01]  /*2430*/  @!P5 IMAD.MOV R82, RZ, RZ, -R82 ;  /* 0x000000ffff52d224 */ /* 0x000fe200078e0a52 */
[----:B------:R-:W-:Y:S01]  /*2440*/  ISETP.GT.U32.AND P5, PT, R2, R84, PT ;  /* 0x000000540200720c */ /* 0x000fe20003fa4070 */
[----:B------:R-:W-:Y:S01]  /*2450*/  IMAD.MOV.U32 R11, RZ, RZ, R10 ;  /* 0x000000ffff0b7224 */ /* 0x000fe200078e000a */
[----:B------:R-:W-:Y:S01]  /*2460*/  IABS R13, R4 ;  /* 0x00000004000d7213 */ /* 0x000fe20000000000 */
[--C-:B------:R-:W-:Y:S01]  /*2470*/  @!P4 IMAD.IADD R86, R86, 0x1, -R2.reuse ;  /* 0x000000015656c824 */ /* 0x100fe200078e0a02 */
[----:B------:R-:W-:Y:S01]  /*2480*/  ISETP.GE.AND P4, PT, R4, RZ, PT ;  /* 0x000000ff0400720c */ /* 0x000fe20003f86270 */
[----:B------:R-:W-:Y:S02]  /*2490*/  @!P6 IMAD.IADD R222, R222, 0x1, -R2 ;  /* 0x00000001dedee824 */ /* 0x000fe400078e0a02 */
[----:B------:R-:W-:Y:S02]  /*24a0*/  VIADD R9, R3, 0x184 ;  /* 0x0000018403097836 */ /* 0x000fe40000000000 */
[----:B------:R-:W-:Y:S01]  /*24b0*/  IMAD.HI.U32 R4, R6, R11, RZ ;  /* 0x0000000b06047227 */ /* 0x000fe200078e00ff */
[----:B------:R-:W-:-:S03]  /*24c0*/  ISETP.GT.U32.AND P6, PT, R2, R222, PT ;  /* 0x000000de0200720c */ /* 0x000fc60003fc4070 */
[----:B------:R-:W-:Y:S01]  /*24d0*/  @!P2 IMAD.MOV R86, RZ, RZ, -R86 ;  /* 0x000000ffff56a224 */ /* 0x000fe200078e0a56 */
[----:B------:R-:W-:Y:S01]  /*24e0*/  ISETP.GE.AND P2, PT, R9, RZ, PT ;  /* 0x000000ff0900720c */ /* 0x000fe20003f46270 */
[----:B------:R-:W-:Y:S01]  /*24f0*/  IMAD.MOV R144, RZ, RZ, -R4 ;  /* 0x000000ffff907224 */ /* 0x000fe200078e0a04 */
[----:B------:R-:W-:Y:S01]  /*2500*/  IABS R9, R9 ;  /* 0x0000000900097213 */ /* 0x000fe20000000000 */
[----:B------:R-:W-:-:S04]  /*2510*/  IMAD.HI.U32 R4, R6, R13, RZ ;  /* 0x0000000d06047227 */ /* 0x000fc800078e00ff */
[----:B------:R-:W-:Y:S02]  /*2520*/  VIADD R10, R3, 0x180 ;  /* 0x00000180030a7836 */ /* 0x000fe40000000000 */
[----:B------:R-:W-:Y:S02]  /*2530*/  @!P5 IMAD.IADD R84, R84, 0x1, -R2 ;  /* 0x000000015454d824 */ /* 0x000fe400078e0a02 */
[C---:B------:R-:W-:Y:S01]  /*2540*/  IMAD R144, R2.reuse, R144, R11 ;  /* 0x0000009002907224 */ /* 0x040fe200078e020b */
[----:B------:R-:W-:Y:S01]  /*2550*/  IABS R15, R10 ;  /* 0x0000000a000f7213 */ /* 0x000fe20000000000 */
[----:B------:R-:W-:Y:S01]  /*2560*/  IMAD.MOV R4, RZ, RZ, -R4 ;  /* 0x000000ffff047224 */ /* 0x000fe200078e0a04 */
[C---:B------:R-:W-:Y:S01]  /*2570*/  ISETP.GT.U32.AND P5, PT, R2.reuse, R84, PT ;  /* 0x000000540200720c */ /* 0x040fe20003fa4070 */
[----:B------:R-:W-:Y:S02]  /*2580*/  IMAD.MOV.U32 R11, RZ, RZ, R9 ;  /* 0x000000ffff0b7224 */ /* 0x000fe400078e0009 */
[----:B------:R-:W-:-:S02]  /*2590*/  IMAD R146, R2, R4, R13 ;  /* 0x0000000402927224 */ /* 0x000fc400078e020d */
[----:B------:R-:W-:-:S04]  /*25a0*/  IMAD.HI.U32 R4, R6, R11, RZ ;  /* 0x0000000b06047227 */ /* 0x000fc800078e00ff */
[----:B------:R-:W-:Y:S01]  /*25b0*/  @!P6 IMAD.IADD R222, R222, 0x1, -R2 ;  /* 0x00000001dedee824 */ /* 0x000fe200078e0a02 */
[----:B------:R-:W-:Y:S01]  /*25c0*/  ISETP.GT.U32.AND P6, PT, R2, R144, PT ;  /* 0x000000900200720c */ /* 0x000fe20003fc4070 */
[----:B------:R-:W-:-:S04]  /*25d0*/  IMAD.HI.U32 R9, R6, R15, RZ ;  /* 0x0000000f06097227 */ /* 0x000fc800078e00ff */
[----:B------:R-:W-:Y:S02]  /*25e0*/  IMAD.MOV R4, RZ, RZ, -R4 ;  /* 0x000000ffff047224 */ /* 0x000fe400078e0a04 */
[----:B------:R-:W-:Y:S02]  /*25f0*/  IMAD.MOV R9, RZ, RZ, -R9 ;  /* 0x000000ffff097224 */ /* 0x000fe400078e0a09 */
[C---:B------:R-:W-:Y:S02]  /*2600*/  IMAD R224, R2.reuse, R4, R11 ;  /* 0x0000000402e07224 */ /* 0x040fe400078e020b */
[----:B------:R-:W-:Y:S02]  /*2610*/  IMAD R148, R2, R9, R15 ;  /* 0x0000000902947224 */ /* 0x000fe400078e020f */
[----:B------:R-:W-:Y:S01]  /*2620*/  @!P5 IMAD.IADD R84, R84, 0x1, -R2 ;  /* 0x000000015454d824 */ /* 0x000fe200078e0a02 */
[----:B------:R-:W-:Y:S01]  /*2630*/  ISETP.GT.U32.AND P5, PT, R2, R224, PT ;  /* 0x000000e00200720c */ /* 0x000fe20003fa4070 */
[----:B------:R-:W-:-:S02]  /*2640*/  VIADD R12, R3, 0x17c ;  /* 0x0000017c030c7836 */ /* 0x000fc40000000000 */
[----:B------:R-:W-:Y:S01]  /*2650*/  @!P6 IMAD.IADD R144, R144, 0x1, -R2 ;  /* 0x000000019090e824 */ /* 0x000fe200078e0a02 */
[C---:B------:R-:W-:Y:S01]  /*2660*/  ISETP.GT.U32.AND P6, PT, R2.reuse, R148, PT ;  /* 0x000000940200720c */ /* 0x040fe20003fc4070 */
[----:B------:R-:W-:Y:S01]  /*2670*/  @!P3 IMAD.MOV R222, RZ, RZ, -R222 ;  /* 0x000000ffffdeb224 */ /* 0x000fe200078e0ade */
[----:B------:R-:W-:Y:S01]  /*2680*/  IABS R13, R12 ;  /* 0x0000000c000d7213 */ /* 0x000fe20000000000 */
[C---:B------:R-:W-:Y:S01]  /*2690*/  VIADD R14, R3.reuse, 0x178 ;  /* 0x00000178030e7836 */ /* 0x040fe20000000000 */
[----:B------:R-:W-:Y:S01]  /*26a0*/  ISETP.GT.U32.AND P3, PT, R2, R146, PT ;  /* 0x000000920200720c */ /* 0x000fe20003f64070 */
[----:B------:R-:W-:Y:S02]  /*26b0*/  VIADD R16, R3, 0x174 ;  /* 0x0000017403107836 */ /* 0x000fe40000000000 */
[----:B------:R-:W-:Y:S01]  /*26c0*/  IMAD.HI.U32 R4, R6, R13, RZ ;  /* 0x0000000d06047227 */ /* 0x000fe200078e00ff */
[----:B------:R-:W-:Y:S02]  /*26d0*/  IABS R9, R14 ;  /* 0x0000000e00097213 */ /* 0x000fe40000000000 */
[----:B------:R-:W-:Y:S01]  /*26e0*/  IABS R11, R16 ;  /* 0x00000010000b7213 */ /* 0x000fe20000000000 */
[----:B------:R-:W-:-:S02]  /*26f0*/  @!P5 IMAD.IADD R224, R224, 0x1, -R2 ;  /* 0x00000001e0e0d824 */ /* 0x000fc400078e0a02 */
[----:B------:R-:W-:Y:S02]  /*2700*/  IMAD.MOV R4, RZ, RZ, -R4 ;  /* 0x000000ffff047224 */ /* 0x000fe400078e0a04 */
[----:B------:R-:W-:Y:S01]  /*2710*/  @!P6 IMAD.IADD R148, R148, 0x1, -R2 ;  /* 0x000000019494e824 */ /* 0x000fe200078e0a02 */
[C---:B------:R-:W-:Y:S01]  /*2720*/  ISETP.GT.U32.AND P6, PT, R2.reuse, R224, PT ;  /* 0x000000e00200720c */ /* 0x040fe20003fc4070 */
[----:B------:R-:W-:Y:S02]  /*2730*/  IMAD R150, R2, R4, R13 ;  /* 0x0000000402967224 */ /* 0x000fe400078e020d */
[----:B------:R-:W-:-:S04]  /*2740*/  IMAD.HI.U32 R4, R6, R9, RZ ;  /* 0x0000000906047227 */ /* 0x000fc800078e00ff */
[----:B------:R-:W-:Y:S01]  /*2750*/  @!P3 IMAD.IADD R146, R146, 0x1, -R2 ;  /* 0x000000019292b824 */ /* 0x000fe200078e0a02 */
[C---:B------:R-:W-:Y:S01]  /*2760*/  ISETP.GT.U32.AND P3, PT, R2.reuse, R144, PT ;  /* 0x000000900200720c */ /* 0x040fe20003f64070 */
[----:B------:R-:W-:Y:S02]  /*2770*/  IMAD.MOV R4, RZ, RZ, -R4 ;  /* 0x000000ffff047224 */ /* 0x000fe400078e0a04 */
[----:B------:R-:W-:Y:S01]  /*2780*/  VIADD R17, R3, 0x170 ;  /* 0x0000017003117836 */ /* 0x000fe20000000000 */
[C---:B------:R-:W-:Y:S01]  /*2790*/  ISETP.GT.U32.AND P5, PT, R2.reuse, R146, PT ;  /* 0x000000920200720c */ /* 0x040fe20003fa4070 */
[----:B------:R-:W-:Y:S02]  /*27a0*/  IMAD R152, R2, R4, R9 ;  /* 0x0000000402987224 */ /* 0x000fe400078e0209 */
[----:B------:R-:W-:Y:S01]  /*27b0*/  @!P6 IMAD.IADD R224, R224, 0x1, -R2 ;  /* 0x00000001e0e0e824 */ /* 0x000fe200078e0a02 */
[----:B------:R-:W-:Y:S01]  /*27c0*/  IABS R13, R17 ;  /* 0x00000011000d7213 */ /* 0x000fe20000000000 */
[----:B------:R-:W-:Y:S01]  /*27d0*/  IMAD.HI.U32 R4, R6, R11, RZ ;  /* 0x0000000b06047227 */ /* 0x000fe200078e00ff */
[----:B------:R-:W-:-:S03]  /*27e0*/  ISETP.GT.U32.AND P6, PT, R2, R152, PT ;  /* 0x000000980200720c */ /* 0x000fc60003fc4070 */
[----:B------:R-:W-:Y:S02]  /*27f0*/  IMAD.MOV R4, RZ, RZ, -R4 ;  /* 0x000000ffff047224 */ /* 0x000fe400078e0a04 */
[----:B------:R-:W-:Y:S01]  /*2800*/  @!P0 IMAD.MOV R84, RZ, RZ, -R84 ;  /* 0x000000ffff548224 */ /* 0x000fe200078e0a54 */
[----:B------:R-:W-:Y:S01]  /*2810*/  ISETP.GT.U32.AND P0, PT, R2, R148, PT ;  /* 0x000000940200720c */ /* 0x000fe20003f04070 */
[----:B------:R-:W-:Y:S01]  /*2820*/  @!P5 IMAD.IADD R146, R146, 0x1, -R2 ;  /* 0x000000019292d824 */ /* 0x000fe200078e0a02 */
[----:B------:R-:W-:Y:S01]  /*2830*/  ISETP.GE.AND P5, PT, R10, RZ, PT ;  /* 0x000000ff0a00720c */ /* 0x000fe20003fa6270 */
[----:B------:R-:W-:Y:S02]  /*2840*/  VIADD R10, R3, 0x16c ;  /* 0x0000016c030a7836 */ /* 0x000fe40000000000 */
[----:B------:R-:W-:Y:S02]  /*2850*/  @!P4 IMAD.MOV R146, RZ, RZ, -R146 ;  /* 0x000000ffff92c224 */ /* 0x000fe400078e0a92 */
[----:B------:R-:W-:Y:S01]  /*2860*/  @!P6 IMAD.IADD R152, R152, 0x1, -R2 ;  /* 0x000000019898e824 */ /* 0x000fe200078e0a02 */
[----:B------:R-:W-:Y:S01]  /*2870*/  IABS R15, R10 ;  /* 0x0000000a000f7213 */ /* 0x000fe20000000000 */
[----:B------:R-:W-:-:S02]  /*2880*/  IMAD R226, R2, R4, R11 ;  /* 0x0000000402e27224 */ /* 0x000fc400078e020b */
[----:B------:R-:W-:Y:S01]  /*2890*/  @!P3 IMAD.IADD R144, R144, 0x1, -R2 ;  /* 0x000000019090b824 */ /* 0x000fe200078e0a02 */
[----:B------:R-:W-:Y:S01]  /*28a0*/  ISETP.GT.U32.AND P4, PT, R2, R152, PT ;  /* 0x000000980200720c */ /* 0x000fe20003f84070 */
[----:B------:R-:W-:Y:S01]  /*28b0*/  IMAD.HI.U32 R4, R6, R15, RZ ;  /* 0x0000000f06047227 */ /* 0x000fe200078e00ff */
[C---:B------:R-:W-:Y:S02]  /*28c0*/  ISETP.GT.U32.AND P3, PT, R2.reuse, R150, PT ;  /* 0x000000960200720c */ /* 0x040fe40003f64070 */
[----:B------:R-:W-:Y:S01]  /*28d0*/  ISETP.GT.U32.AND P6, PT, R2, R226, PT ;  /* 0x000000e20200720c */ /* 0x000fe20003fc4070 */
[----:B------:R-:W-:Y:S02]  /*28e0*/  IMAD.MOV R4, RZ, RZ, -R4 ;  /* 0x000000ffff047224 */ /* 0x000fe400078e0a04 */
[----:B------:R-:W-:-:S04]  /*28f0*/  IMAD.HI.U32 R9, R6, R13, RZ ;  /* 0x0000000d06097227 */ /* 0x000fc800078e00ff */
[----:B------:R-:W-:Y:S02]  /*2900*/  IMAD R156, R2, R4, R15 ;  /* 0x00000004029c7224 */ /* 0x000fe400078e020f */
[----:B------:R-:W-:Y:S02]  /*2910*/  IMAD.MOV R9, RZ, RZ, -R9 ;  /* 0x000000ffff097224 */ /* 0x000fe400078e0a09 */
[--C-:B------:R-:W-:Y:S01]  /*2920*/  @!P4 IMAD.IADD R152, R152, 0x1, -R2.reuse ;  /* 0x000000019898c824 */ /* 0x100fe200078e0a02 */
[----:B------:R-:W-:Y:S01]  /*2930*/  ISETP.GT.U32.AND P4, PT, R2, R156, PT ;  /* 0x0000009c0200720c */ /* 0x000fe20003f84070 */
[--C-:B------:R-:W-:Y:S01]  /*2940*/  @!P0 IMAD.IADD R148, R148, 0x1, -R2.reuse ;  /* 0x0000000194948824 */ /* 0x100fe200078e0a02 */
[----:B------:R-:W-:Y:S01]  /*2950*/  ISETP.GE.AND P0, PT, R12, RZ, PT ;  /* 0x000000ff0c00720c */ /* 0x000fe20003f06270 */
[----:B------:R-:W-:Y:S01]  /*2960*/  @!P3 IMAD.IADD R150, R150, 0x1, -R2 ;  /* 0x000000019696b824 */ /* 0x000fe200078e0a02 */
[----:B------:R-:W-:Y:S01]  /*2970*/  ISETP.GE.AND P3, PT, R14, RZ, PT ;  /* 0x000000ff0e00720c */ /* 0x000fe20003f66270 */
[----:B------:R-:W-:-:S02]  /*2980*/  IMAD R154, R2, R9, R13 ;  /* 0x00000009029a7224 */ /* 0x000fc400078e020d */
[C---:B------:R-:W-:Y:S02]  /*2990*/  VIADD R12, R3.reuse, 0x168 ;  /* 0x00000168030c7836 */ /* 0x040fe40000000000 */
[----:B------:R-:W-:Y:S01]  /*29a0*/  @!P1 IMAD.MOV R144, RZ, RZ, -R144 ;  /* 0x000000ffff909224 */ /* 0x000fe200078e0a90 */
[C---:B------:R-:W-:Y:S01]  /*29b0*/  ISETP.GT.U32.AND P1, PT, R2.reuse, R150, PT ;  /* 0x000000960200720c */ /* 0x040fe20003f24070 */
[----:B------:R-:W-:Y:S01]  /*29c0*/  @!P5 IMAD.MOV R148, RZ, RZ, -R148 ;  /* 0x000000ffff94d224 */ /* 0x000fe200078e0a94 */
[----:B------:R-:W-:Y:S01]  /*29d0*/  ISETP.GT.U32.AND P5, PT, R2, R154, PT ;  /* 0x0000009a0200720c */ /* 0x000fe20003fa4070 */
[----:B------:R-:W-:Y:S01]  /*29e0*/  VIADD R14, R3, 0x164 ;  /* 0x00000164030e7836 */ /* 0x000fe20000000000 */
[----:B------:R-:W-:Y:S01]  /*29f0*/  IABS R9, R12 ;  /* 0x0000000c00097213 */ /* 0x000fe20000000000 */
[--C-:B------:R-:W-:Y:S02]  /*2a00*/  @!P4 IMAD.IADD R156, R156, 0x1, -R2.reuse ;  /* 0x000000019c9cc824 */ /* 0x100fe400078e0a02 */
[----:B------:R-:W-:Y:S01]  /*2a10*/  @!P6 IMAD.IADD R226, R226, 0x1, -R2 ;  /* 0x00000001e2e2e824 */ /* 0x000fe200078e0a02 */
[----:B------:R-:W-:Y:S01]  /*2a20*/  IABS R11, R14 ;  /* 0x0000000e000b7213 */ /* 0x000fe20000000000 */
[----:B------:R-:W-:Y:S01]  /*2a30*/  IMAD.HI.U32 R4, R6, R9, RZ ;  /* 0x0000000906047227 */ /* 0x000fe200078e00ff */
[----:B------:R-:W-:-:S02]  /*2a40*/  ISETP.GT.U32.AND P4, PT, R2, R156, PT ;  /* 0x0000009c0200720c */ /* 0x000fc40003f84070 */
[----:B------:R-:W-:Y:S01]  /*2a50*/  ISETP.GE.AND P6, PT, R10, RZ, PT ;  /* 0x000000ff0a00720c */ /* 0x000fe20003fc6270 */
[----:B------:R-:W-:Y:S02]  /*2a60*/  IMAD.MOV R158, RZ, RZ, -R4 ;  /* 0x000000ffff9e7224 */ /* 0x000fe400078e0a04 */
[----:B------:R-:W-:-:S04]  /*2a70*/  IMAD.HI.U32 R4, R6, R11, RZ ;  /* 0x0000000b06047227 */ /* 0x000fc800078e00ff */
[--C-:B------:R-:W-:Y:S01]  /*2a80*/  @!P1 IMAD.IADD R150, R150, 0x1, -R2.reuse ;  /* 0x0000000196969824 */ /* 0x100fe200078e0a02 */
[----:B------:R-:W-:Y:S01]  /*2a90*/  ISETP.GE.AND P1, PT, R17, RZ, PT ;  /* 0x000000ff1100720c */ /* 0x000fe20003f26270 */
[----:B------:R-:W-:Y:S01]  /*2aa0*/  @!P5 IMAD.IADD R154, R154, 0x1, -R2 ;  /* 0x000000019a9ad824 */ /* 0x000fe200078e0a02 */
[C---:B------:R-:W-:Y:S01]  /*2ab0*/  ISETP.GT.U32.AND P5, PT, R2.reuse, R226, PT ;  /* 0x000000e20200720c */ /* 0x040fe20003fa4070 */
[----:B------:R-:W-:Y:S02]  /*2ac0*/  IMAD.MOV R4, RZ, RZ, -R4 ;  /* 0x000000ffff047224 */ /* 0x000fe400078e0a04 */
[----:B------:R-:W-:Y:S01]  /*2ad0*/  @!P0 IMAD.MOV R150, RZ, RZ, -R150 ;  /* 0x000000ffff968224 */ /* 0x000fe200078e0a96 */
[C---:B------:R-:W-:Y:S01]  /*2ae0*/  ISETP.GT.U32.AND P0, PT, R2.reuse, R154, PT ;  /* 0x0000009a0200720c */ /* 0x040fe20003f04070 */
[----:B------:R-:W-:Y:S02]  /*2af0*/  IMAD R228, R2, R4, R11 ;  /* 0x0000000402e47224 */ /* 0x000fe400078e020b */
[----:B------:R-:W-:-:S02]  /*2b00*/  @!P4 IMAD.IADD R156, R156, 0x1, -R2 ;  /* 0x000000019c9cc824 */ /* 0x000fc400078e0a02 */
[C---:B------:R-:W-:Y:S01]  /*2b10*/  VIADD R10, R3.reuse, 0x160 ;  /* 0x00000160030a7836 */ /* 0x040fe20000000000 */
[C---:B------:R-:W-:Y:S01]  /*2b20*/  ISETP.GT.U32.AND P4, PT, R2.reuse, R228, PT ;  /* 0x000000e40200720c */ /* 0x040fe20003f84070 */
[----:B------:R-:W-:Y:S02]  /*2b30*/  IMAD R158, R2, R158, R9 ;  /* 0x0000009e029e7224 */ /* 0x000fe400078e0209 */
[----:B------:R-:W-:Y:S01]  /*2b40*/  @!P2 IMAD.MOV R224, RZ, RZ, -R224 ;  /* 0x000000ffffe0a224 */ /* 0x000fe200078e0ae0 */
[----:B------:R-:W-:Y:S01]  /*2b50*/  IABS R13, R10 ;  /* 0x0000000a000d7213 */ /* 0x000fe20000000000 */
[--C-:B------:R-:W-:Y:S01]  /*2b60*/  @!P5 IMAD.IADD R226, R226, 0x1, -R2.reuse ;  /* 0x00000001e2e2d824 */ /* 0x100fe200078e0a02 */
[----:B------:R-:W-:Y:S01]  /*2b70*/  ISETP.GE.AND P2, PT, R16, RZ, PT ;  /* 0x000000ff1000720c */ /* 0x000fe20003f46270 */
[----:B------:R-:W-:Y:S01]  /*2b80*/  @!P0 IMAD.IADD R154, R154, 0x1, -R2 ;  /* 0x000000019a9a8824 */ /* 0x000fe200078e0a02 */
[----:B------:R-:W-:Y:S01]  /*2b90*/  ISETP.GE.AND P0, PT, R12, RZ, PT ;  /* 0x000000ff0c00720c */ /* 0x000fe20003f06270 */
[----:B------:R-:W-:Y:S01]  /*2ba0*/  VIADD R12, R3, 0x158 ;  /* 0x00000158030c7836 */ /* 0x000fe20000000000 */
[----:B------:R-:W-:Y:S01]  /*2bb0*/  ISETP.GT.U32.AND P5, PT, R2, R158, PT ;  /* 0x0000009e0200720c */ /* 0x000fe20003fa4070 */
[----:B------:R-:W-:-:S03]  /*2bc0*/  IMAD.HI.U32 R4, R6, R13, RZ ;  /* 0x0000000d06047227 */ /* 0x000fc600078e00ff */
[----:B------:R-:W-:Y:S01]  /*2bd0*/  IABS R11, R12 ;  /* 0x0000000c000b7213 */ /* 0x000fe20000000000 */
[----:B------:R-:W-:Y:S02]  /*2be0*/  @!P4 IMAD.IADD R228, R228, 0x1, -R2 ;  /* 0x00000001e4e4c824 */ /* 0x000fe400078e0a02 */
[----:B------:R-:W-:Y:S02]  /*2bf0*/  IMAD.MOV R4, RZ, RZ, -R4 ;  /* 0x000000ffff047224 */ /* 0x000fe400078e0a04 */
[----:B------:R-:W-:Y:S01]  /*2c00*/  VIADD R16, R3, 0x15c ;  /* 0x0000015c03107836 */ /* 0x000fe20000000000 */
[C---:B------:R-:W-:Y:S01]  /*2c10*/  ISETP.GT.U32.AND P4, PT, R2.reuse, R228, PT ;  /* 0x000000e40200720c */ /* 0x040fe20003f84070 */
[----:B------:R-:W-:Y:S02]  /*2c20*/  IMAD R160, R2, R4, R13 ;  /* 0x0000000402a07224 */ /* 0x000fe400078e020d */
[----:B------:R-:W-:Y:S01]  /*2c30*/  IMAD.HI.U32 R4, R6, R11, RZ ;  /* 0x0000000b06047227 */ /* 0x000fe200078e00ff */
[----:B------:R-:W-:-:S03]  /*2c40*/  IABS R15, R16 ;  /* 0x00000010000f7213 */ /* 0x000fc60000000000 */
[----:B------:R-:W-:Y:S02]  /*2c50*/  IMAD.MOV R4, RZ, RZ, -R4 ;  /* 0x000000ffff047224 */ /* 0x000fe400078e0a04 */
[----:B------:R-:W-:-:S04]  /*2c60*/  IMAD.HI.U32 R9, R6, R15, RZ ;  /* 0x0000000f06097227 */ /* 0x000fc800078e00ff */
[----:B------:R-:W-:Y:S02]  /*2c70*/  IMAD R164, R2, R4, R11 ;  /* 0x0000000402a47224 */ /* 0x000fe400078e020b */
[----:B------:R-:W-:Y:S02]  /*2c80*/  IMAD.MOV R9, RZ, RZ, -R9 ;  /* 0x000000ffff097224 */ /* 0x000fe400078e0a09 */
[--C-:B------:R-:W-:Y:S01]  /*2c90*/  @!P5 IMAD.IADD R158, R158, 0x1, -R2.reuse ;  /* 0x000000019e9ed824 */ /* 0x100fe200078e0a02 */
[----:B------:R-:W-:Y:S01]  /*2ca0*/  ISETP.GE.AND P5, PT, R14, RZ, PT ;  /* 0x000000ff0e00720c */ /* 0x000fe20003fa6270 */
[----:B------:R-:W-:Y:S01]  /*2cb0*/  @!P4 IMAD.IADD R228, R228, 0x1, -R2 ;  /* 0x00000001e4e4c824 */ /* 0x000fe200078e0a02 */
[C---:B------:R-:W-:Y:S01]  /*2cc0*/  ISETP.GT.U32.AND P4, PT, R2.reuse, R164, PT ;  /* 0x000000a40200720c */ /* 0x040fe20003f84070 */
[----:B------:R-:W-:Y:S02]  /*2cd0*/  VIADD R14, R3, 0x154 ;  /* 0x00000154030e7836 */ /* 0x000fe40000000000 */
[----:B------:R-:W-:-:S02]  /*2ce0*/  IMAD R162, R2, R9, R15 ;  /* 0x0000000902a27224 */ /* 0x000fc400078e020f */
[----:B------:R-:W-:Y:S01]  /*2cf0*/  @!P2 IMAD.MOV R226, RZ, RZ, -R226 ;  /* 0x000000ffffe2a224 */ /* 0x000fe200078e0ae2 */
[C---:B------:R-:W-:Y:S01]  /*2d00*/  ISETP.GT.U32.AND P2, PT, R2.reuse, R160, PT ;  /* 0x000000a00200720c */ /* 0x040fe20003f44070 */
[----:B------:R-:W-:Y:S01]  /*2d10*/  @!P6 IMAD.MOV R156, RZ, RZ, -R156 ;  /* 0x000000ffff9ce224 */ /* 0x000fe200078e0a9c */
[----:B------:R-:W-:Y:S01]  /*2d20*/  IABS R9, R14 ;  /* 0x0000000e00097213 */ /* 0x000fe20000000000 */
[----:B------:R-:W-:Y:S01]  /*2d30*/  @!P3 IMAD.MOV R152, RZ, RZ, -R152 ;  /* 0x000000ffff98b224 */ /* 0x000fe200078e0a98 */
[C---:B------:R-:W-:Y:S01]  /*2d40*/  ISETP.GT.U32.AND P6, PT, R2.reuse, R162, PT ;  /* 0x000000a20200720c */ /* 0x040fe20003fc4070 */
[----:B------:R-:W-:Y:S01]  /*2d50*/  @!P1 IMAD.MOV R154, RZ, RZ, -R154 ;  /* 0x000000ffff9a9224 */ /* 0x000fe200078e0a9a */
[----:B------:R-:W-:Y:S01]  /*2d60*/  ISETP.GT.U32.AND P3, PT, R2, R158, PT ;  /* 0x0000009e0200720c */ /* 0x000fe20003f64070 */
[----:B------:R-:W-:Y:S01]  /*2d70*/  IMAD.HI.U32 R4, R6, R9, RZ ;  /* 0x0000000906047227 */ /* 0x000fe200078e00ff */
[----:B------:R-:W-:-:S03]  /*2d80*/  ISETP.GE.AND P1, PT, R10, RZ, PT ;  /* 0x000000ff0a00720c */ /* 0x000fc60003f26270 */
[----:B------:R-:W-:Y:S02]  /*2d90*/  VIADD R10, R3, 0x150 ;  /* 0x00000150030a7836 */ /* 0x000fe40000000000 */
[----:B------:R-:W-:Y:S02]  /*2da0*/  @!P4 IMAD.IADD R164, R164, 0x1, -R2 ;  /* 0x00000001a4a4c824 */ /* 0x000fe400078e0a02 */
[----:B------:R-:W-:Y:S01]  /*2db0*/  IMAD.MOV R4, RZ, RZ, -R4 ;  /* 0x000000ffff047224 */ /* 0x000fe200078e0a04 */
[----:B------:R-:W-:Y:S01]  /*2dc0*/  IABS R11, R10 ;  /* 0x0000000a000b7213 */ /* 0x000fe20000000000 */
[----:B------:R-:W-:Y:S01]  /*2dd0*/  @!P2 IMAD.IADD R160, R160, 0x1, -R2 ;  /* 0x00000001a0a0a824 */ /* 0x000fe200078e0a02 */
[C---:B------:R-:W-:Y:S01]  /*2de0*/  ISETP.GT.U32.AND P4, PT, R2.reuse, R164, PT ;  /* 0x000000a40200720c */ /* 0x040fe20003f84070 */
[----:B------:R-:W-:Y:S01]  /*2df0*/  IMAD R230, R2, R4, R9 ;  /* 0x0000000402e67224 */ /* 0x000fe200078e0209 */
[----:B------:R-:W-:Y:S01]  /*2e00*/  ISETP.GE.AND P2, PT, R12, RZ, PT ;  /* 0x000000ff0c00720c */ /* 0x000fe20003f46270 */
[----:B------:R-:W-:-:S04]  /*2e10*/  IMAD.HI.U32 R4, R6, R11, RZ ;  /* 0x0000000b06047227 */ /* 0x000fc800078e00ff */
[--C-:B------:R-:W-:Y:S01]  /*2e20*/  @!P6 IMAD.IADD R162, R162, 0x1, -R2.reuse ;  /* 0x00000001a2a2e824 */ /* 0x100fe200078e0a02 */
[----:B------:R-:W-:Y:S01]  /*2e30*/  ISETP.GT.U32.AND P6, PT, R2, R160, PT ;  /* 0x000000a00200720c */ /* 0x000fe20003fc4070 */
[----:B------:R-:W-:Y:S01]  /*2e40*/  @!P3 IMAD.IADD R158, R158, 0x1, -R2 ;  /* 0x000000019e9eb824 */ /* 0x000fe200078e0a02 */
[----:B------:R-:W-:Y:S01]  /*2e50*/  ISETP.GE.AND P3, PT, R16, RZ, PT ;  /* 0x000000ff1000720c */ /* 0x000fe20003f66270 */
[----:B------:R-:W-:Y:S02]  /*2e60*/  IMAD.MOV R4, RZ, RZ, -R4 ;  /* 0x000000ffff047224 */ /* 0x000fe400078e0a04 */
[----:B------:R-:W-:Y:S01]  /*2e70*/  @!P0 IMAD.MOV R158, RZ, RZ, -R158 ;  /* 0x000000ffff9e8224 */ /* 0x000fe200078e0a9e */
[C---:B------:R-:W-:Y:S01]  /*2e80*/  ISETP.GT.U32.AND P0, PT, R2.reuse, R162, PT ;  /* 0x000000a20200720c */ /* 0x040fe20003f04070 */
[----:B------:R-:W-:Y:S02]  /*2e90*/  IMAD R166, R2, R4, R11 ;  /* 0x0000000402a67224 */ /* 0x000fe400078e020b */
[----:B------:R-:W-:-:S02]  /*2ea0*/  @!P4 IMAD.IADD R164, R164, 0x1, -R2 ;  /* 0x00000001a4a4c824 */ /* 0x000fc400078e0a02 */
[C---:B------:R-:W-:Y:S01]  /*2eb0*/  VIADD R12, R3.reuse, 0x14c ;  /* 0x0000014c030c7836 */ /* 0x040fe20000000000 */
[----:B------:R-:W-:Y:S01]  /*2ec0*/  ISETP.GT.U32.AND P4, PT, R2, R166, PT ;  /* 0x000000a60200720c */ /* 0x000fe20003f84070 */
[----:B------:R-:W-:Y:S01]  /*2ed0*/  @!P6 IMAD.IADD R160, R160, 0x1, -R2 ;  /* 0x00000001a0a0e824 */ /* 0x000fe200078e0a02 */
[----:B------:R-:W-:Y:S01]  /*2ee0*/  ISETP.GT.U32.AND P6, PT, R2, R230, PT ;  /* 0x000000e60200720c */ /* 0x000fe20003fc4070 */
[----:B------:R-:W-:Y:S01]  /*2ef0*/  @!P5 IMAD.MOV R228, RZ, RZ, -R228 ;  /* 0x000000ffffe4d224 */ /* 0x000fe200078e0ae4 */
[----:B------:R-:W-:Y:S01]  /*2f00*/  IABS R9, R12 ;  /* 0x0000000c00097213 */ /* 0x000fe20000000000 */
[----:B------:R-:W-:Y:S01]  /*2f10*/  @!P1 IMAD.MOV R160, RZ, RZ, -R160 ;  /* 0x000000ffffa09224 */ /* 0x000fe200078e0aa0 */
[----:B------:R-:W-:Y:S01]  /*2f20*/  ISETP.GE.AND P5, PT, R14, RZ, PT ;  /* 0x000000ff0e00720c */ /* 0x000fe20003fa6270 */
[----:B------:R-:W-:Y:S01]  /*2f30*/  @!P0 IMAD.IADD R162, R162, 0x1, -R2 ;  /* 0x00000001a2a28824 */ /* 0x000fe200078e0a02 */
[----:B------:R-:W-:Y:S01]  /*2f40*/  ISETP.GE.AND P0, PT, R10, RZ, PT ;  /* 0x000000ff0a00720c */ /* 0x000fe20003f06270 */
[----:B------:R-:W-:-:S02]  /*2f50*/  VIADD R10, R3, 0x148 ;  /* 0x00000148030a7836 */ /* 0x000fc40000000000 */
[----:B------:R-:W-:-:S03]  /*2f60*/  IMAD.HI.U32 R4, R6, R9, RZ ;  /* 0x0000000906047227 */ /* 0x000fc600078e00ff */
[----:B------:R-:W-:Y:S01]  /*2f70*/  IABS R11, R10 ;  /* 0x0000000a000b7213 */ /* 0x000fe20000000000 */
[----:B------:R-:W-:Y:S02]  /*2f80*/  @!P4 IMAD.IADD R166, R166, 0x1, -R2 ;  /* 0x00000001a6a6c824 */ /* 0x000fe400078e0a02 */
[----:B------:R-:W-:Y:S02]  /*2f90*/  IMAD.MOV R4, RZ, RZ, -R4 ;  /* 0x000000ffff047224 */ /* 0x000fe400078e0a04 */
[----:B------:R-:W-:Y:S01]  /*2fa0*/  VIADD R14, R3, 0x144 ;  /* 0x00000144030e7836 */ /* 0x000fe20000000000 */
[----:B------:R-:W-:Y:S01]  /*2fb0*/  ISETP.GT.U32.AND P4, PT, R2, R166, PT ;  /* 0x000000a60200720c */ /* 0x000fe20003f84070 */
[----:B------:R-:W-:Y:S01]  /*2fc0*/  @!P6 IMAD.IADD R230, R230, 0x1, -R2 ;  /* 0x00000001e6e6e824 */ /* 0x000fe200078e0a02 */
[----:B------:R-:W-:Y:S01]  /*2fd0*/  ISETP.GE.AND P6, PT, R12, RZ, PT ;  /* 0x000000ff0c00720c */ /* 0x000fe20003fc6270 */
[----:B------:R-:W-:Y:S01]  /*2fe0*/  IMAD R168, R2, R4, R9 ;  /* 0x0000000402a87224 */ /* 0x000fe200078e0209 */
[----:B------:R-:W-:Y:S01]  /*2ff0*/  IABS R13, R14 ;  /* 0x0000000e000d7213 */ /* 0x000fe20000000000 */
[----:B------:R-:W-:Y:S01]  /*3000*/  IMAD.HI.U32 R4, R6, R11, RZ ;  /* 0x0000000b06047227 */ /* 0x000fe200078e00ff */
[----:B------:R-:W-:-:S03]  /*3010*/  ISETP.GT.U32.AND P1, PT, R2, R230, PT ;  /* 0x000000e60200720c */ /* 0x000fc60003f24070 */
[----:B------:R-:W-:Y:S02]  /*3020*/  IMAD.MOV R4, RZ, RZ, -R4 ;  /* 0x000000ffff047224 */ /* 0x000fe400078e0a04 */
[----:B------:R-:W-:-:S04]  /*3030*/  IMAD.HI.U32 R9, R6, R13, RZ ;  /* 0x0000000d06097227 */ /* 0x000fc800078e00ff */
[C---:B------:R-:W-:Y:S02]  /*3040*/  IMAD R170, R2.reuse, R4, R11 ;  /* 0x0000000402aa7224 */ /* 0x040fe400078e020b */
[----:B------:R-:W-:Y:S01]  /*3050*/  @!P3 IMAD.MOV R162, RZ, RZ, -R162 ;  /* 0x000000ffffa2b224 */ /* 0x000fe200078e0aa2 */
[----:B------:R-:W-:Y:S01]  /*3060*/  ISETP.GT.U32.AND P3, PT, R2, R168, PT ;  /* 0x000000a80200720c */ /* 0x000fe20003f64070 */
[----:B------:R-:W-:Y:S02]  /*3070*/  IMAD.MOV R9, RZ, RZ, -R9 ;  /* 0x000000ffff097224 */ /* 0x000fe400078e0a09 */
[--C-:B------:R-:W-:Y:S01]  /*3080*/  @!P4 IMAD.IADD R166, R166, 0x1, -R2.reuse ;  /* 0x00000001a6a6c824 */ /* 0x100fe200078e0a02 */
[----:B------:R-:W-:Y:S01]  /*3090*/  ISETP.GT.U32.AND P4, PT, R2, R170, PT ;  /* 0x000000aa0200720c */ /* 0x000fe20003f84070 */
[----:B------:R-:W-:Y:S01]  /*30a0*/  @!P1 IMAD.IADD R230, R230, 0x1, -R2 ;  /* 0x00000001e6e69824 */ /* 0x000fe200078e0a02 */
[----:B------:R-:W-:Y:S01]  /*30b0*/  ISETP.GE.AND P1, PT, R14, RZ, PT ;  /* 0x000000ff0e00720c */ /* 0x000fe20003f26270 */
[----:B------:R-:W-:-:S02]  /*30c0*/  IMAD R232, R2, R9, R13 ;  /* 0x0000000902e87224 */ /* 0x000fc400078e020d */
[----:B------:R-:W-:Y:S02]  /*30d0*/  @!P5 IMAD.MOV R230, RZ, RZ, -R230 ;  /* 0x000000ffffe6d224 */ /* 0x000fe400078e0ae6 */
[----:B------:R-:W-:Y:S01]  /*30e0*/  @!P2 IMAD.MOV R164, RZ, RZ, -R164 ;  /* 0x000000ffffa4a224 */ /* 0x000fe200078e0aa4 */
[----:B------:R-:W-:Y:S01]  /*30f0*/  ISETP.GT.U32.AND P5, PT, R2, R232, PT ;  /* 0x000000e80200720c */ /* 0x000fe20003fa4070 */
[--C-:B------:R-:W-:Y:S01]  /*3100*/  @!P3 IMAD.IADD R168, R168, 0x1, -R2.reuse ;  /* 0x00000001a8a8b824 */ /* 0x100fe200078e0a02 */
[----:B------:R-:W-:Y:S01]  /*3110*/  ISETP.GE.AND P2, PT, R10, RZ, PT ;  /* 0x000000ff0a00720c */ /* 0x000fe20003f46270 */
[C---:B------:R-:W-:Y:S02]  /*3120*/  VIADD R10, R3.reuse, 0x140 ;  /* 0x00000140030a7836 */ /* 0x040fe40000000000 */
[----:B------:R-:W-:Y:S01]  /*3130*/  @!P4 IMAD.IADD R170, R170, 0x1, -R2 ;  /* 0x00000001aaaac824 */ /* 0x000fe200078e0a02 */
[C---:B------:R-:W-:Y:S01]  /*3140*/  ISETP.GT.U32.AND P3, PT, R2.reuse, R168, PT ;  /* 0x000000a80200720c */ /* 0x040fe20003f64070 */
[C---:B------:R-:W-:Y:S01]  /*3150*/  VIADD R12, R3.reuse, 0x138 ;  /* 0x00000138030c7836 */ /* 0x040fe20000000000 */
[----:B------:R-:W-:Y:S01]  /*3160*/  IABS R11, R10 ;  /* 0x0000000a000b7213 */ /* 0x000fe20000000000 */
[----:B------:R-:W-:Y:S01]  /*3170*/  VIADD R9, R3, 0x13c ;  /* 0x0000013c03097836 */ /* 0x000fe20000000000 */
[----:B------:R-:W-:Y:S01]  /*3180*/  ISETP.GT.U32.AND P4, PT, R2, R170, PT ;  /* 0x000000aa0200720c */ /* 0x000fe20003f84070 */
[----:B------:R-:W-:Y:S01]  /*3190*/  @!P0 IMAD.MOV R166, RZ, RZ, -R166 ;  /* 0x000000ffffa68224 */ /* 0x000fe200078e0aa6 */
[----:B------:R-:W-:Y:S01]  /*31a0*/  IABS R15, R12 ;  /* 0x0000000c000f7213 */ /* 0x000fe20000000000 */
[----:B------:R-:W-:Y:S01]  /*31b0*/  IMAD.HI.U32 R4, R6, R11, RZ ;  /* 0x0000000b06047227 */ /* 0x000fe200078e00ff */
[----:B------:R-:W-:-:S02]  /*31c0*/  IABS R13, R9 ;  /* 0x00000009000d7213 */ /* 0x000fc40000000000 */
[----:B------:R-:W-:Y:S01]  /*31d0*/  ISETP.GE.AND P0, PT, R10, RZ, PT ;  /* 0x000000ff0a00720c */ /* 0x000fe20003f06270 */
[----:B------:R-:W-:Y:S02]  /*31e0*/  @!P5 IMAD.IADD R232, R232, 0x1, -R2 ;  /* 0x00000001e8e8d824 */ /* 0x000fe400078e0a02 */
[----:B------:R-:W-:Y:S02]  /*31f0*/  IMAD.MOV R172, RZ, RZ, -R4 ;  /* 0x000000ffffac7224 */ /* 0x000fe400078e0a04 */
[----:B------:R-:W-:Y:S01]  /*3200*/  @!P3 IMAD.IADD R168, R168, 0x1, -R2 ;  /* 0x00000001a8a8b824 */ /* 0x000fe200078e0a02 */
[C---:B------:R-:W-:Y:S01]  /*3210*/  ISETP.GT.U32.AND P5, PT, R2.reuse, R232, PT ;  /* 0x000000e80200720c */ /* 0x040fe20003fa4070 */
[----:B------:R-:W-:Y:S01]  /*3220*/  IMAD R172, R2, R172, R11 ;  /* 0x000000ac02ac7224 */ /* 0x000fe200078e020b */
[----:B------:R-:W-:Y:S01]  /*3230*/  ISETP.GE.AND P3, PT, R9, RZ, PT ;  /* 0x000000ff0900720c */ /* 0x000fe20003f66270 */
[----:B------:R-:W-:-:S04]  /*3240*/  IMAD.HI.U32 R9, R6, R15, RZ ;  /* 0x0000000f06097227 */ /* 0x000fc800078e00ff */
[----:B------:R-:W-:Y:S01]  /*3250*/  @!P4 IMAD.IADD R170, R170, 0x1, -R2 ;  /* 0x00000001aaaac824 */ /* 0x000fe200078e0a02 */
[----:B------:R-:W-:Y:S01]  /*3260*/  ISETP.GT.U32.AND P4, PT, R2, R172, PT ;  /* 0x000000ac0200720c */ /* 0x000fe20003f84070 */
[----:B------:R-:W-:Y:S02]  /*3270*/  IMAD.MOV R9, RZ, RZ, -R9 ;  /* 0x000000ffff097224 */ /* 0x000fe400078e0a09 */
[----:B------:R-:W-:-:S04]  /*3280*/  IMAD.HI.U32 R4, R6, R13, RZ ;  /* 0x0000000d06047227 */ /* 0x000fc800078e00ff */
[----:B------:R-:W-:Y:S02]  /*3290*/  IMAD R176, R2, R9, R15 ;  /* 0x0000000902b07224 */ /* 0x000fe400078e020f */
[----:B------:R-:W-:Y:S02]  /*32a0*/  @!P5 IMAD.IADD R232, R232, 0x1, -R2 ;  /* 0x00000001e8e8d824 */ /* 0x000fe400078e0a02 */
[----:B------:R-:W-:Y:S02]  /*32b0*/  IMAD.MOV R4, RZ, RZ, -R4 ;  /* 0x000000ffff047224 */ /* 0x000fe400078e0a04 */
[----:B------:R-:W-:Y:S01]  /*32c0*/  @!P1 IMAD.MOV R232, RZ, RZ, -R232 ;  /* 0x000000ffffe89224 */ /* 0x000fe200078e0ae8 */
[----:B------:R-:W-:Y:S01]  /*32d0*/  ISETP.GT.U32.AND P1, PT, R2, R176, PT ;  /* 0x000000b00200720c */ /* 0x000fe20003f24070 */
[----:B------:R-:W-:Y:S02]  /*32e0*/  VIADD R10, R3, 0x130 ;  /* 0x00000130030a7836 */ /* 0x000fe40000000000 */
[----:B------:R-:W-:-:S02]  /*32f0*/  @!P4 IMAD.IADD R172, R172, 0x1, -R2 ;  /* 0x00000001acacc824 */ /* 0x000fc400078e0a02 */
[C---:B------:R-:W-:Y:S01]  /*3300*/  IMAD R174, R2.reuse, R4, R13 ;  /* 0x0000000402ae7224 */ /* 0x040fe200078e020d */
[----:B------:R-:W-:Y:S01]  /*3310*/  IABS R13, R10 ;  /* 0x0000000a000d7213 */ /* 0x000fe20000000000 */
[----:B------:R-:W-:Y:S01]  /*3320*/  @!P2 IMAD.MOV R170, RZ, RZ, -R170 ;  /* 0x000000ffffaaa224 */ /* 0x000fe200078e0aaa */
[C---:B------:R-:W-:Y:S01]  /*3330*/  ISETP.GT.U32.AND P4, PT, R2.reuse, R172, PT ;  /* 0x000000ac0200720c */ /* 0x040fe20003f84070 */
[----:B------:R-:W-:Y:S01]  /*3340*/  VIADD R14, R3, 0x128 ;  /* 0x00000128030e7836 */ /* 0x000fe20000000000 */
[----:B------:R-:W-:Y:S01]  /*3350*/  ISETP.GT.U32.AND P2, PT, R2, R174, PT ;  /* 0x000000ae0200720c */ /* 0x000fe20003f44070 */
[----:B------:R-:W-:-:S03]  /*3360*/  IMAD.HI.U32 R9, R6, R13, RZ ;  /* 0x0000000d06097227 */ /* 0x000fc600078e00ff */
[----:B------:R-:W-:Y:S01]  /*3370*/  IABS R17, R14 ;  /* 0x0000000e00117213 */ /* 0x000fe20000000000 */
[--C-:B------:R-:W-:Y:S02]  /*3380*/  @!P1 IMAD.IADD R176, R176, 0x1, -R2.reuse ;  /* 0x00000001b0b09824 */ /* 0x100fe400078e0a02 */
[----:B------:R-:W-:Y:S02]  /*3390*/  IMAD.MOV R9, RZ, RZ, -R9 ;  /* 0x000000ffff097224 */ /* 0x000fe400078e0a09 */
[----:B------:R-:W-:Y:S01]  /*33a0*/  VIADD R4, R3, 0x134 ;  /* 0x0000013403047836 */ /* 0x000fe20000000000 */
[----:B------:R-:W-:Y:S01]  /*33b0*/  ISETP.GT.U32.AND P1, PT, R2, R176, PT ;  /* 0x000000b00200720c */ /* 0x000fe20003f24070 */
[----:B------:R-:W-:Y:S01]  /*33c0*/  @!P4 IMAD.IADD R172, R172, 0x1, -R2 ;  /* 0x00000001acacc824 */ /* 0x000fe200078e0a02 */
[----:B------:R-:W-:Y:S01]  /*33d0*/  ISETP.GE.AND P4, PT, R10, RZ, PT ;  /* 0x000000ff0a00720c */ /* 0x000fe20003f86270 */
[----:B------:R-:W-:Y:S01]  /*33e0*/  IMAD R178, R2, R9, R13 ;  /* 0x0000000902b27224 */ /* 0x000fe200078e020d */
[----:B------:R-:W-:Y:S01]  /*33f0*/  IABS R11, R4 ;  /* 0x00000004000b7213 */ /* 0x000fe20000000000 */
[----:B------:R-:W-:Y:S01]  /*3400*/  @!P6 IMAD.MOV R168, RZ, RZ, -R168 ;  /* 0x000000ffffa8e224 */ /* 0x000fe200078e0aa8 */
[----:B------:R-:W-:Y:S01]  /*3410*/  ISETP.GE.AND P6, PT, R12, RZ, PT ;  /* 0x000000ff0c00720c */ /* 0x000fe20003fc6270 */
[----:B------:R-:W-:Y:S01]  /*3420*/  @!P2 IMAD.IADD R174, R174, 0x1, -R2 ;  /* 0x00000001aeaea824 */ /* 0x000fe200078e0a02 */
[----:B------:R-:W-:Y:S01]  /*3430*/  ISETP.GE.AND P5, PT, R4, RZ, PT ;  /* 0x000000ff0400720c */ /* 0x000fe20003fa6270 */
[----:B------:R-:W-:-:S03]  /*3440*/  IMAD.HI.U32 R9, R6, R17, RZ ;  /* 0x0000001106097227 */ /* 0x000fc600078e00ff */
[C---:B------:R-:W-:Y:S01]  /*3450*/  ISETP.GT.U32.AND P2, PT, R2.reuse, R174, PT ;  /* 0x000000ae0200720c */ /* 0x040fe20003f44070 */
[----:B------:R-:W-:Y:S01]  /*3460*/  @!P0 IMAD.MOV R172, RZ, RZ, -R172 ;  /* 0x000000ffffac8224 */ /* 0x000fe200078e0aac */
[----:B------:R-:W-:Y:S01]  /*3470*/  ISETP.GT.U32.AND P0, PT, R2, R178, PT ;  /* 0x000000b20200720c */ /* 0x000fe20003f04070 */
[----:B------:R-:W-:Y:S02]  /*3480*/  VIADD R12, R3, 0x12c ;  /* 0x0000012c030c7836 */ /* 0x000fe40000000000 */
[----:B------:R-:W-:Y:S02]  /*3490*/  IMAD.MOV R9, RZ, RZ, -R9 ;  /* 0x000000ffff097224 */ /* 0x000fe400078e0a09 */
[----:B------:R-:W-:Y:S01]  /*34a0*/  IMAD.HI.U32 R4, R6, R11, RZ ;  /* 0x0000000b06047227 */ /* 0x000fe200078e00ff */
[----:B------:R-:W-:-:S03]  /*34b0*/  IABS R15, R12 ;  /* 0x0000000c000f7213 */ /* 0x000fc60000000000 */
[----:B------:R-:W-:Y:S02]  /*34c0*/  IMAD R182, R2, R9, R17 ;  /* 0x0000000902b67224 */ /* 0x000fe400078e0211 */
[----:B------:R-:W-:Y:S02]  /*34d0*/  @!P1 IMAD.IADD R176, R176, 0x1, -R2 ;  /* 0x00000001b0b09824 */ /* 0x000fe400078e0a02 */
[----:B------:R-:W-:Y:S02]  /*34e0*/  IMAD.MOV R234, RZ, RZ, -R4 ;  /* 0x000000ffffea7224 */ /* 0x000fe400078e0a04 */
[----:B------:R-:W-:Y:S02]  /*34f0*/  VIADD R10, R3, 0x124 ;  /* 0x00000124030a7836 */ /* 0x000fe40000000000 */
[----:B------:R-:W-:-:S03]  /*3500*/  IMAD.HI.U32 R4, R6, R15, RZ ;  /* 0x0000000f06047227 */ /* 0x000fc600078e00ff */
[----:B------:R-:W-:Y:S01]  /*3510*/  IABS R9, R10 ;  /* 0x0000000a00097213 */ /* 0x000fe20000000000 */
[----:B------:R-:W-:Y:S01]  /*3520*/  @!P6 IMAD.MOV R176, RZ, RZ, -R176 ;  /* 0x000000ffffb0e224 */ /* 0x000fe200078e0ab0 */
[----:B------:R-:W-:Y:S01]  /*3530*/  ISETP.GT.U32.AND P6, PT, R2, R182, PT ;  /* 0x000000b60200720c */ /* 0x000fe20003fc4070 */
[----:B------:R-:W-:Y:S02]  /*3540*/  @!P0 IMAD.IADD R178, R178, 0x1, -R2 ;  /* 0x00000001b2b28824 */ /* 0x000fe400078e0a02 */
[C---:B------:R-:W-:Y:S02]  /*3550*/  IMAD R234, R2.reuse, R234, R11 ;  /* 0x000000ea02ea7224 */ /* 0x040fe400078e020b */
[----:B------:R-:W-:Y:S01]  /*3560*/  IMAD.MOV R4, RZ, RZ, -R4 ;  /* 0x000000ffff047224 */ /* 0x000fe200078e0a04 */
[----:B------:R-:W-:Y:S01]  /*3570*/  ISETP.GT.U32.AND P0, PT, R2, R178, PT ;  /* 0x000000b20200720c */ /* 0x000fe20003f04070 */
[----:B------:R-:W-:Y:S01]  /*3580*/  @!P2 IMAD.IADD R174, R174, 0x1, -R2 ;  /* 0x00000001aeaea824 */ /* 0x000fe200078e0a02 */
[C---:B------:R-:W-:Y:S01]  /*3590*/  ISETP.GT.U32.AND P2, PT, R2.reuse, R234, PT ;  /* 0x000000ea0200720c */ /* 0x040fe20003f44070 */
[----:B------:R-:W-:-:S02]  /*35a0*/  IMAD R180, R2, R4, R15 ;  /* 0x0000000402b47224 */ /* 0x000fc400078e020f */
[----:B------:R-:W-:Y:S01]  /*35b0*/  @!P3 IMAD.MOV R174, RZ, RZ, -R174 ;  /* 0x000000ffffaeb224 */ /* 0x000fe200078e0aae */
[----:B------:R-:W-:Y:S01]  /*35c0*/  ISETP.GE.AND P3, PT, R12, RZ, PT ;  /* 0x000000ff0c00720c */ /* 0x000fe20003f66270 */
[----:B------:R-:W-:Y:S01]  /*35d0*/  IMAD.HI.U32 R4, R6, R9, RZ ;  /* 0x0000000906047227 */ /* 0x000fe200078e00ff */
[----:B------:R-:W-:-:S03]  /*35e0*/  ISETP.GT.U32.AND P1, PT, R2, R180, PT ;  /* 0x000000b40200720c */ /* 0x000fc60003f24070 */
[----:B------:R-:W-:Y:S02]  /*35f0*/  VIADD R12, R3, 0x120 ;  /* 0x00000120030c7836 */ /* 0x000fe40000000000 */
[----:B------:R-:W-:Y:S02]  /*3600*/  IMAD.MOV R4, RZ, RZ, -R4 ;  /* 0x000000ffff047224 */ /* 0x000fe400078e0a04 */
[--C-:B------:R-:W-:Y:S01]  /*3610*/  @!P6 IMAD.IADD R182, R182, 0x1, -R2.reuse ;  /* 0x00000001b6b6e824 */ /* 0x100fe200078e0a02 */
[----:B------:R-:W-:Y:S01]  /*3620*/  IABS R11, R12 ;  /* 0x0000000c000b7213 */ /* 0x000fe20000000000 */
[----:B------:R-:W-:Y:S02]  /*3630*/  IMAD R236, R2, R4, R9 ;  /* 0x0000000402ec7224 */ /* 0x000fe400078e0209 */
[----:B------:R-:W-:Y:S01]  /*3640*/  @!P0 IMAD.IADD R178, R178, 0x1, -R2 ;  /* 0x00000001b2b28824 */ /* 0x000fe200078e0a02 */
[----:B------:R-:W-:Y:S01]  /*3650*/  ISETP.GT.U32.AND P6, PT, R2, R182, PT ;  /* 0x000000b60200720c */ /* 0x000fe20003fc4070 */
[----:B------:R-:W-:Y:S01]  /*3660*/  IMAD.HI.U32 R4, R6, R11, RZ ;  /* 0x0000000b06047227 */ /* 0x000fe200078e00ff */
[----:B------:R-:W-:-:S03]  /*3670*/  ISETP.GT.U32.AND P0, PT, R2, R236, PT ;  /* 0x000000ec0200720c */ /* 0x000fc60003f04070 */
[----:B------:R-:W-:Y:S02]  /*3680*/  @!P2 IMAD.IADD R234, R234, 0x1, -R2 ;  /* 0x00000001eaeaa824 */ /* 0x000fe400078e0a02 */
[----:B------:R-:W-:Y:S02]  /*3690*/  IMAD.MOV R4, RZ, RZ, -R4 ;  /* 0x000000ffff047224 */ /* 0x000fe400078e0a04 */
[----:B------:R-:W-:Y:S01]  /*36a0*/  VIADD R15, R3, 0x11c ;  /* 0x0000011c030f7836 */ /* 0x000fe20000000000 */
[----:B------:R-:W-:Y:S01]  /*36b0*/  ISETP.GT.U32.AND P2, PT, R2, R234, PT ;  /* 0x000000ea0200720c */ /* 0x000fe20003f44070 */
[--C-:B------:R-:W-:Y:S02]  /*36c0*/  @!P1 IMAD.IADD R180, R180, 0x1, -R2.reuse ;  /* 0x00000001b4b49824 */ /* 0x100fe400078e0a02 */
[----:B------:R-:W-:Y:S01]  /*36d0*/  IMAD R184, R2, R4, R11 ;  /* 0x0000000402b87224 */ /* 0x000fe200078e020b */
[----:B------:R-:W-:Y:S01]  /*36e0*/  IABS R13, R15 ;  /* 0x0000000f000d7213 */ /* 0x000fe20000000000 */
[--C-:B------:R-:W-:Y:S01]  /*36f0*/  @!P6 IMAD.IADD R182, R182, 0x1, -R2.reuse ;  /* 0x00000001b6b6e824 */ /* 0x100fe200078e0a02 */
[----:B------:R-:W-:Y:S01]  /*3700*/  ISETP.GT.U32.AND P1, PT, R2, R180, PT ;  /* 0x000000b40200720c */ /* 0x000fe20003f24070 */
[----:B------:R-:W-:Y:S01]  /*3710*/  @!P0 IMAD.IADD R236, R236, 0x1, -R2 ;  /* 0x00000001ecec8824 */ /* 0x000fe200078e0a02 */
[----:B------:R-:W-:Y:S01]  /*3720*/  ISETP.GT.U32.AND P6, PT, R2, R184, PT ;  /* 0x000000b80200720c */ /* 0x000fe20003fc4070 */
[----:B------:R-:W-:-:S03]  /*3730*/  IMAD.HI.U32 R9, R6, R13, RZ ;  /* 0x0000000d06097227 */ /* 0x000fc600078e00ff */
[----:B------:R-:W-:Y:S01]  /*3740*/  ISETP.GT.U32.AND P0, PT, R2, R236, PT ;  /* 0x000000ec0200720c */ /* 0x000fe20003f04070 */
[--C-:B------:R-:W-:Y:S01]  /*3750*/  @!P2 IMAD.IADD R234, R234, 0x1, -R2.reuse ;  /* 0x00000001eaeaa824 */ /* 0x100fe200078e0a02 */
[----:B------:R-:W-:Y:S01]  /*3760*/  ISETP.GE.AND P2, PT, R14, RZ, PT ;  /* 0x000000ff0e00720c */ /* 0x000fe20003f46270 */
[----:B------:R-:W-:Y:S02]  /*3770*/  IMAD.MOV R9, RZ, RZ, -R9 ;  /* 0x000000ffff097224 */ /* 0x000fe400078e0a09 */
[C---:B------:R-:W-:Y:S02]  /*3780*/  VIADD R4, R3.reuse, 0x118 ;  /* 0x0000011803047836 */ /* 0x040fe40000000000 */
[----:B------:R-:W-:Y:S02]  /*3790*/  IMAD R186, R2, R9, R13 ;  /* 0x0000000902ba7224 */ /* 0x000fe400078e020d */
[--C-:B------:R-:W-:Y:S01]  /*37a0*/  @!P1 IMAD.IADD R180, R180, 0x1, -R2.reuse ;  /* 0x00000001b4b49824 */ /* 0x100fe200078e0a02 */
[----:B------:R-:W-:Y:S01]  /*37b0*/  IABS R11, R4 ;  /* 0x00000004000b7213 */ /* 0x000fe20000000000 */
[----:B------:R-:W-:Y:S01]  /*37c0*/  VIADD R9, R3, 0x114 ;  /* 0x0000011403097836 */ /* 0x000fe20000000000 */
[----:B------:R-:W-:Y:S01]  /*37d0*/  ISETP.GE.AND P1, PT, R15, RZ, PT ;  /* 0x000000ff0f00720c */ /* 0x000fe20003f26270 */
[----:B------:R-:W-:-:S02]  /*37e0*/  @!P6 IMAD.IADD R184, R184, 0x1, -R2 ;  /* 0x00000001b8b8e824 */ /* 0x000fc400078e0a02 */
[----:B------:R-:W-:Y:S01]  /*37f0*/  @!P3 IMAD.MOV R180, RZ, RZ, -R180 ;  /* 0x000000ffffb4b224 */ /* 0x000fe200078e0ab4 */
[----:B------:R-:W-:Y:S01]  /*3800*/  ISETP.GE.AND P3, PT, R4, RZ, PT ;  /* 0x000000ff0400720c */ /* 0x000fe20003f66270 */
[----:B------:R-:W-:Y:S01]  /*3810*/  IMAD.HI.U32 R4, R6, R11, RZ ;  /* 0x0000000b06047227 */ /* 0x000fe200078e00ff */
[----:B------:R-:W-:Y:S02]  /*3820*/  IABS R13, R9 ;  /* 0x00000009000d7213 */ /* 0x000fe40000000000 */
[----:B------:R-:W-:Y:S01]  /*3830*/  ISETP.GT.U32.AND P6, PT, R2, R184, PT ;  /* 0x000000b80200720c */ /* 0x000fe20003fc4070 */
[----:B------:R-:W-:Y:S01]  /*3840*/  @!P0 IMAD.IADD R236, R236, 0x1, -R2 ;  /* 0x00000001ecec8824 */ /* 0x000fe200078e0a02 */
[----:B------:R-:W-:Y:S01]  /*3850*/  ISETP.GT.U32.AND P0, PT, R2, R186, PT ;  /* 0x000000ba0200720c */ /* 0x000fe20003f04070 */
[----:B------:R-:W-:Y:S01]  /*3860*/  @!P5 IMAD.MOV R234, RZ, RZ, -R234 ;  /* 0x000000ffffead224 */ /* 0x000fe200078e0aea */
[----:B------:R-:W-:Y:S01]  /*3870*/  ISETP.GE.AND P5, PT, R10, RZ, PT ;  /* 0x000000ff0a00720c */ /* 0x000fe20003fa6270 */
[----:B------:R-:W-:Y:S01]  /*3880*/  @!P2 IMAD.MOV R182, RZ, RZ, -R182 ;  /* 0x000000ffffb6a224 */ /* 0x000fe200078e0ab6 */
[----:B------:R-:W-:Y:S01]  /*3890*/  ISETP.GE.AND P2, PT, R9, RZ, PT ;  /* 0x000000ff0900720c */ /* 0x000fe20003f46270 */
[----:B------:R-:W-:-:S04]  /*38a0*/  IMAD.HI.U32 R9, R6, R13, RZ ;  /* 0x0000000d06097227 */ /* 0x000fc800078e00ff */
[----:B------:R-:W-:Y:S02]  /*38b0*/  IMAD.MOV R4, RZ, RZ, -R4 ;  /* 0x000000ffff047224 */ /* 0x000fe400078e0a04 */
[----:B------:R-:W-:Y:S02]  /*38c0*/  IMAD.MOV R9, RZ, RZ, -R9 ;  /* 0x000000ffff097224 */ /* 0x000fe400078e0a09 */
[C---:B------:R-:W-:Y:S02]  /*38d0*/  IMAD R188, R2.reuse, R4, R11 ;  /* 0x0000000402bc7224 */ /* 0x040fe400078e020b */
[----:B------:R-:W-:Y:S02]  /*38e0*/  IMAD R238, R2, R9, R13 ;  /* 0x0000000902ee7224 */ /* 0x000fe400078e020d */
[--C-:B------:R-:W-:Y:S01]  /*38f0*/  @!P6 IMAD.IADD R184, R184, 0x1, -R2.reuse ;  /* 0x00000001b8b8e824 */ /* 0x100fe200078e0a02 */
[----:B------:R-:W-:Y:S01]  /*3900*/  ISETP.GT.U32.AND P6, PT, R2, R188, PT ;  /* 0x000000bc0200720c */ /* 0x000fe20003fc4070 */
[----:B------:R-:W-:-:S02]  /*3910*/  @!P0 IMAD.IADD R186, R186, 0x1, -R2 ;  /* 0x00000001baba8824 */ /* 0x000fc400078e0a02 */
[----:B------:R-:W-:Y:S01]  /*3920*/  @!P5 IMAD.MOV R236, RZ, RZ, -R236 ;  /* 0x000000ffffecd224 */ /* 0x000fe200078e0aec */
[C---:B------:R-:W-:Y:S01]  /*3930*/  ISETP.GT.U32.AND P5, PT, R2.reuse, R238, PT ;  /* 0x000000ee0200720c */ /* 0x040fe20003fa4070 */
[C---:B------:R-:W-:Y:S01]  /*3940*/  VIADD R10, R3.reuse, 0x110 ;  /* 0x00000110030a7836 */ /* 0x040fe20000000000 */
[----:B------:R-:W-:Y:S01]  /*3950*/  ISETP.GT.U32.AND P0, PT, R2, R186, PT ;  /* 0x000000ba0200720c */ /* 0x000fe20003f04070 */
[----:B------:R-:W-:Y:S01]  /*3960*/  @!P4 IMAD.MOV R178, RZ, RZ, -R178 ;  /* 0x000000ffffb2c224 */ /* 0x000fe200078e0ab2 */
[----:B------:R-:W-:Y:S01]  /*3970*/  ISETP.GE.AND P4, PT, R12, RZ, PT ;  /* 0x000000ff0c00720c */ /* 0x000fe20003f86270 */
[C---:B------:R-:W-:Y:S01]  /*3980*/  VIADD R12, R3.reuse, 0x10c ;  /* 0x0000010c030c7836 */ /* 0x040fe20000000000 */
[----:B------:R-:W-:Y:S01]  /*3990*/  IABS R15, R10 ;  /* 0x0000000a000f7213 */ /* 0x000fe20000000000 */
[----:B------:R-:W-:Y:S02]  /*39a0*/  VIADD R14, R3, 0x104 ;  /* 0x00000104030e7836 */ /* 0x000fe40000000000 */
[----:B------:R-:W-:Y:S01]  /*39b0*/  @!P6 IMAD.IADD R188, R188, 0x1, -R2 ;  /* 0x00000001bcbce824 */ /* 0x000fe200078e0a02 */
[----:B------:R-:W-:Y:S01]  /*39c0*/  IABS R17, R12 ;  /* 0x0000000c00117213 */ /* 0x000fe20000000000 */
[----:B------:R-:W-:Y:S01]  /*39d0*/  IMAD.HI.U32 R4, R6, R15, RZ ;  /* 0x0000000f06047227 */ /* 0x000fe200078e00ff */
[----:B------:R-:W-:-:S02]  /*39e0*/  IABS R13, R14 ;  /* 0x0000000e000d7213 */ /* 0x000fc40000000000 */
[----:B------:R-:W-:Y:S01]  /*39f0*/  ISETP.GT.U32.AND P6, PT, R2, R188, PT ;  /* 0x000000bc0200720c */ /* 0x000fe20003fc4070 */
[--C-:B------:R-:W-:Y:S02]  /*3a00*/  @!P5 IMAD.IADD R238, R238, 0x1, -R2.reuse ;  /* 0x00000001eeeed824 */ /* 0x100fe400078e0a02 */
[----:B------:R-:W-:Y:S01]  /*3a10*/  @!P0 IMAD.IADD R186, R186, 0x1, -R2 ;  /* 0x00000001baba8824 */ /* 0x000fe200078e0a02 */
[----:B------:R-:W-:Y:S01]  /*3a20*/  ISETP.GE.AND P0, PT, R12, RZ, PT ;  /* 0x000000ff0c00720c */ /* 0x000fe20003f06270 */
[----:B------:R-:W-:Y:S01]  /*3a30*/  VIADD R12, R3, 0x108 ;  /* 0x00000108030c7836 */ /* 0x000fe20000000000 */
[----:B------:R-:W-:Y:S01]  /*3a40*/  ISETP.GT.U32.AND P5, PT, R2, R238, PT ;  /* 0x000000ee0200720c */ /* 0x000fe20003fa4070 */
[----:B------:R-:W-:-:S03]  /*3a50*/  IMAD.HI.U32 R9, R6, R17, RZ ;  /* 0x0000001106097227 */ /* 0x000fc600078e00ff */
[----:B------:R-:W-:Y:S01]  /*3a60*/  IABS R11, R12 ;  /* 0x0000000c000b7213 */ /* 0x000fe20000000000 */
[----:B------:R-:W-:Y:S02]  /*3a70*/  IMAD.MOV R4, RZ, RZ, -R4 ;  /* 0x000000ffff047224 */ /* 0x000fe400078e0a04 */
[----:B------:R-:W-:Y:S02]  /*3a80*/  IMAD.MOV R9, RZ, RZ, -R9 ;  /* 0x000000ffff097224 */ /* 0x000fe400078e0a09 */
[C---:B------:R-:W-:Y:S02]  /*3a90*/  IMAD R190, R2.reuse, R4, R15 ;  /* 0x0000000402be7224 */ /* 0x040fe400078e020f */
[----:B------:R-:W-:Y:S02]  /*3aa0*/  IMAD R192, R2, R9, R17 ;  /* 0x0000000902c07224 */ /* 0x000fe400078e0211 */
        /* <DEDUP_REMOVED lines=9> */
[--C-:B------:R-:W-:Y:S01]  /*3b40*/  @!P6 IMAD.IADD R190, R190, 0x1, -R2.reuse ;  /* 0x00000001bebee824 */ /* 0x100fe200078e0a02 */
[C---:B------:R-:W-:Y:S01]  /*3b50*/  ISETP.GT.U32.AND P6, PT, R2.reuse, R194, PT ;  /* 0x000000c20200720c */ /* 0x040fe20003fc4070 */
[----:B------:R-:W-:Y:S02]  /*3b60*/  IMAD R240, R2, R240, R13 ;  /* 0x000000f002f07224 */ /* 0x000fe400078e020d */
[----:B------:R-:W-:Y:S02]  /*3b70*/  @!P5 IMAD.IADD R192, R192, 0x1, -R2 ;  /* 0x00000001c0c0d824 */ /* 0x000fe400078e0a02 */
[C---:B------:R-:W-:Y:S01]  /*3b80*/  VIADD R16, R3.reuse, 0x100 ;  /* 0x0000010003107836 */ /* 0x040fe20000000000 */
[----:B------:R-:W-:Y:S01]  /*3b90*/  ISETP.GT.U32.AND P5, PT, R2, R240, PT ;  /* 0x000000f00200720c */ /* 0x000fe20003fa4070 */
[----:B------:R-:W-:-:S02]  /*3ba0*/  VIADD R20, R3, 0xf8 ;  /* 0x000000f803147836 */ /* 0x000fc40000000000 */
[----:B------:R-:W-:Y:S01]  /*3bb0*/  VIADD R18, R3, 0xfc ;  /* 0x000000fc03127836 */ /* 0x000fe20000000000 */
[----:B------:R-:W-:Y:S01]  /*3bc0*/  IABS R15, R16 ;  /* 0x00000010000f7213 */ /* 0x000fe20000000000 */
[----:B------:R-:W-:Y:S01]  /*3bd0*/  @!P4 IMAD.MOV R184, RZ, RZ, -R184 ;  /* 0x000000ffffb8c224 */ /* 0x000fe200078e0ab8 */
[----:B------:R-:W-:Y:S01]  /*3be0*/  IABS R19, R20 ;  /* 0x0000001400137213 */ /* 0x000fe20000000000 */
[--C-:B------:R-:W-:Y:S01]  /*3bf0*/  @!P6 IMAD.IADD R194, R194, 0x1, -R2.reuse ;  /* 0x00000001c2c2e824 */ /* 0x100fe200078e0a02 */
[----:B------:R-:W-:Y:S01]  /*3c00*/  IABS R17, R18 ;  /* 0x0000001200117213 */ /* 0x000fe20000000000 */
[----:B------:R-:W-:Y:S01]  /*3c10*/  IMAD.HI.U32 R9, R6, R15, RZ ;  /* 0x0000000f06097227 */ /* 0x000fe200078e00ff */
[----:B------:R-:W-:Y:S02]  /*3c20*/  ISETP.GE.AND P4, PT, R10, RZ, PT ;  /* 0x000000ff0a00720c */ /* 0x000fe40003f86270 */
[----:B------:R-:W-:Y:S01]  /*3c30*/  ISETP.GT.U32.AND P6, PT, R2, R192, PT ;  /* 0x000000c00200720c */ /* 0x000fe20003fc4070 */
[----:B------:R-:W-:Y:S01]  /*3c40*/  @!P5 IMAD.IADD R240, R240, 0x1, -R2 ;  /* 0x00000001f0f0d824 */ /* 0x000fe200078e0a02 */
[----:B------:R-:W-:Y:S01]  /*3c50*/  ISETP.GT.U32.AND P5, PT, R2, R194, PT ;  /* 0x000000c20200720c */ /* 0x000fe20003fa4070 */
[----:B------:R-:W-:-:S04]  /*3c60*/  IMAD.HI.U32 R4, R6, R19, RZ ;  /* 0x0000001306047227 */ /* 0x000fc800078e00ff */
[----:B------:R-:W-:Y:S02]  /*3c70*/  IMAD.MOV R9, RZ, RZ, -R9 ;  /* 0x000000ffff097224 */ /* 0x000fe400078e0a09 */
[----:B------:R-:W-:-:S04]  /*3c80*/  IMAD.HI.U32 R10, R6, R17, RZ ;  /* 0x00000011060a7227 */ /* 0x000fc800078e00ff */
[----:B------:R-:W-:Y:S02]  /*3c90*/  IMAD.MOV R4, RZ, RZ, -R4 ;  /* 0x000000ffff047224 */ /* 0x000fe400078e0a04 */
[C---:B------:R-:W-:Y:S02]  /*3ca0*/  IMAD R196, R2.reuse, R9, R15 ;  /* 0x0000000902c47224 */ /* 0x040fe400078e020f */
[----:B------:R-:W-:Y:S01]  /*3cb0*/  @!P3 IMAD.MOV R188, RZ, RZ, -R188 ;  /* 0x000000ffffbcb224 */ /* 0x000fe200078e0abc */
[C---:B------:R-:W-:Y:S01]  /*3cc0*/  ISETP.GT.U32.AND P3, PT, R2.reuse, R240, PT ;  /* 0x000000f00200720c */ /* 0x040fe20003f64070 */
[----:B------:R-:W-:Y:S02]  /*3cd0*/  IMAD.MOV R10, RZ, RZ, -R10 ;  /* 0x000000ffff0a7224 */ /* 0x000fe400078e0a0a */
[----:B------:R-:W-:Y:S02]  /*3ce0*/  VIADD R15, R3, 0xf0 ;  /* 0x000000f0030f7836 */ /* 0x000fe40000000000 */
[----:B------:R-:W-:-:S02]  /*3cf0*/  IMAD R198, R2, R4, R19 ;  /* 0x0000000402c67224 */ /* 0x000fc400078e0213 */
[----:B------:R-:W-:Y:S01]  /*3d00*/  IMAD R242, R2, R10, R17 ;  /* 0x0000000a02f27224 */ /* 0x000fe200078e0211 */
[----:B------:R-:W-:Y:S01]  /*3d10*/  IABS R13, R15 ;  /* 0x0000000f000d7213 */ /* 0x000fe20000000000 */
[----:B------:R-:W-:Y:S02]  /*3d20*/  VIADD R10, R3, 0xf4 ;  /* 0x000000f4030a7836 */ /* 0x000fe40000000000 */
[----:B------:R-:W-:Y:S01]  /*3d30*/  @!P5 IMAD.IADD R194, R194, 0x1, -R2 ;  /* 0x00000001c2c2d824 */ /* 0x000fe200078e0a02 */
[C---:B------:R-:W-:Y:S01]  /*3d40*/  ISETP.GT.U32.AND P5, PT, R2.reuse, R198, PT ;  /* 0x000000c60200720c */ /* 0x040fe20003fa4070 */
[----:B------:R-:W-:Y:S01]  /*3d50*/  @!P1 IMAD.MOV R186, RZ, RZ, -R186 ;  /* 0x000000ffffba9224 */ /* 0x000fe200078e0aba */
[----:B------:R-:W-:Y:S01]  /*3d60*/  IABS R11, R10 ;  /* 0x0000000a000b7213 */ /* 0x000fe20000000000 */
[----:B------:R-:W-:Y:S01]  /*3d70*/  @!P2 IMAD.MOV R238, RZ, RZ, -R238 ;  /* 0x000000ffffeea224 */ /* 0x000fe200078e0aee */
[----:B------:R-:W-:Y:S01]  /*3d80*/  ISETP.GT.U32.AND P1, PT, R2, R190, PT ;  /* 0x000000be0200720c */ /* 0x000fe20003f24070 */
[----:B------:R-:W-:Y:S01]  /*3d90*/  IMAD.HI.U32 R9, R6, R13, RZ ;  /* 0x0000000d06097227 */ /* 0x000fe200078e00ff */
[----:B------:R-:W-:-:S03]  /*3da0*/  ISETP.GT.U32.AND P2, PT, R2, R196, PT ;  /* 0x000000c40200720c */ /* 0x000fc60003f44070 */
[--C-:B------:R-:W-:Y:S01]  /*3db0*/  @!P6 IMAD.IADD R192, R192, 0x1, -R2.reuse ;  /* 0x00000001c0c0e824 */ /* 0x100fe200078e0a02 */
[----:B------:R-:W-:Y:S01]  /*3dc0*/  ISETP.GE.AND P6, PT, R12, RZ, PT ;  /* 0x000000ff0c00720c */ /* 0x000fe20003fc6270 */
[----:B------:R-:W-:Y:S01]  /*3dd0*/  @!P3 IMAD.IADD R240, R240, 0x1, -R2 ;  /* 0x00000001f0f0b824 */ /* 0x000fe200078e0a02 */
[----:B------:R-:W-:Y:S01]  /*3de0*/  ISETP.GE.AND P3, PT, R14, RZ, PT ;  /* 0x000000ff0e00720c */ /* 0x000fe20003f66270 */
[----:B------:R-:W-:Y:S02]  /*3df0*/  IMAD.MOV R9, RZ, RZ, -R9 ;  /* 0x000000ffff097224 */ /* 0x000fe400078e0a09 */
[----:B------:R-:W-:-:S04]  /*3e00*/  IMAD.HI.U32 R4, R6, R11, RZ ;  /* 0x0000000b06047227 */ /* 0x000fc800078e00ff */
[----:B------:R-:W-:Y:S02]  /*3e10*/  IMAD R202, R2, R9, R13 ;  /* 0x0000000902ca7224 */ /* 0x000fe400078e020d */
[----:B------:R-:W-:Y:S02]  /*3e20*/  IMAD.MOV R4, RZ, RZ, -R4 ;  /* 0x000000ffff047224 */ /* 0x000fe400078e0a04 */
[----:B------:R-:W-:Y:S02]  /*3e30*/  VIADD R9, R3, 0xec ;  /* 0x000000ec03097836 */ /* 0x000fe40000000000 */
[--C-:B------:R-:W-:Y:S02]  /*3e40*/  @!P5 IMAD.IADD R198, R198, 0x1, -R2.reuse ;  /* 0x00000001c6c6d824 */ /* 0x100fe400078e0a02 */
[--C-:B------:R-:W-:Y:S01]  /*3e50*/  @!P1 IMAD.IADD R190, R190, 0x1, -R2.reuse ;  /* 0x00000001bebe9824 */ /* 0x100fe200078e0a02 */
[----:B------:R-:W-:Y:S01]  /*3e60*/  ISETP.GT.U32.AND P1, PT, R2, R242, PT ;  /* 0x000000f20200720c */ /* 0x000fe20003f24070 */
[----:B------:R-:W-:Y:S01]  /*3e70*/  @!P2 IMAD.IADD R196, R196, 0x1, -R2 ;  /* 0x00000001c4c4a824 */ /* 0x000fe200078e0a02 */
[C---:B------:R-:W-:Y:S01]  /*3e80*/  ISETP.GT.U32.AND P5, PT, R2.reuse, R198, PT ;  /* 0x000000c60200720c */ /* 0x040fe20003fa4070 */
[C---:B------:R-:W-:Y:S01]  /*3e90*/  IMAD R200, R2.reuse, R4, R11 ;  /* 0x0000000402c87224 */ /* 0x040fe200078e020b */
[----:B------:R-:W-:Y:S01]  /*3ea0*/  IABS R11, R9 ;  /* 0x00000009000b7213 */ /* 0x000fe20000000000 */
[----:B------:R-:W-:Y:S01]  /*3eb0*/  @!P4 IMAD.MOV R190, RZ, RZ, -R190 ;  /* 0x000000ffffbec224 */ /* 0x000fe200078e0abe */
[C---:B------:R-:W-:Y:S01]  /*3ec0*/  ISETP.GT.U32.AND P4, PT, R2.reuse, R196, PT ;  /* 0x000000c40200720c */ /* 0x040fe20003f84070 */
[----:B------:R-:W-:Y:S01]  /*3ed0*/  @!P6 IMAD.MOV R194, RZ, RZ, -R194 ;  /* 0x000000ffffc2e224 */ /* 0x000fe200078e0ac2 */
[----:B------:R-:W-:Y:S01]  /*3ee0*/  ISETP.GT.U32.AND P6, PT, R2, R200, PT ;  /* 0x000000c80200720c */ /* 0x000fe20003fc4070 */
[----:B------:R-:W-:Y:S01]  /*3ef0*/  @!P3 IMAD.MOV R240, RZ, RZ, -R240 ;  /* 0x000000fffff0b224 */ /* 0x000fe200078e0af0 */
[----:B------:R-:W-:Y:S01]  /*3f00*/  ISETP.GE.AND P3, PT, R20, RZ, PT ;  /* 0x000000ff1400720c */ /* 0x000fe20003f66270 */
[----:B------:R-:W-:Y:S01]  /*3f10*/  IMAD.HI.U32 R4, R6, R11, RZ ;  /* 0x0000000b06047227 */ /* 0x000fe200078e00ff */
[----:B------:R-:W-:-:S03]  /*3f20*/  ISETP.GE.AND P2, PT, R16, RZ, PT ;  /* 0x000000ff1000720c */ /* 0x000fc60003f46270 */
[----:B------:R-:W-:Y:S02]  /*3f30*/  IMAD.MOV R4, RZ, RZ, -R4 ;  /* 0x000000ffff047224 */ /* 0x000fe400078e0a04 */
[--C-:B------:R-:W-:Y:S01]  /*3f40*/  @!P5 IMAD.IADD R198, R198, 0x1, -R2.reuse ;  /* 0x00000001c6c6d824 */ /* 0x100fe200078e0a02 */
[----:B------:R-:W-:Y:S01]  /*3f50*/  ISETP.GE.AND P5, PT, R15, RZ, PT ;  /* 0x000000ff0f00720c */ /* 0x000fe20003fa6270 */
[----:B------:R-:W-:Y:S02]  /*3f60*/  IMAD R244, R2, R4, R11 ;  /* 0x0000000402f47224 */ /* 0x000fe400078e020b */
[--C-:B------:R-:W-:Y:S01]  /*3f70*/  @!P1 IMAD.IADD R242, R242, 0x1, -R2.reuse ;  /* 0x00000001f2f29824 */ /* 0x100fe200078e0a02 */
[----:B------:R-:W-:Y:S01]  /*3f80*/  ISETP.GE.AND P1, PT, R18, RZ, PT ;  /* 0x000000ff1200720c */ /* 0x000fe20003f26270 */
[--C-:B------:R-:W-:Y:S01]  /*3f90*/  @!P4 IMAD.IADD R196, R196, 0x1, -R2.reuse ;  /* 0x00000001c4c4c824 */ /* 0x100fe200078e0a02 */
[----:B------:R-:W-:Y:S01]  /*3fa0*/  ISETP.GT.U32.AND P4, PT, R2, R202, PT ;  /* 0x000000ca0200720c */ /* 0x000fe20003f84070 */
[----:B------:R-:W-:Y:S01]  /*3fb0*/  @!P6 IMAD.IADD R200, R200, 0x1, -R2 ;  /* 0x00000001c8c8e824 */ /* 0x000fe200078e0a02 */
[----:B------:R-:W-:Y:S01]  /*3fc0*/  ISETP.GE.AND P6, PT, R9, RZ, PT ;  /* 0x000000ff0900720c */ /* 0x000fe20003fc6270 */
[----:B------:R-:W-:Y:S01]  /*3fd0*/  @!P3 IMAD.MOV R198, RZ, RZ, -R198 ;  /* 0x000000ffffc6b224 */ /* 0x000fe200078e0ac6 */
[C---:B------:R-:W-:Y:S01]  /*3fe0*/  ISETP.GT.U32.AND P3, PT, R2.reuse, R244, PT ;  /* 0x000000f40200720c */ /* 0x040fe20003f64070 */
[----:B------:R-:W-:Y:S01]  /*3ff0*/  @!P0 IMAD.MOV R192, RZ, RZ, -R192 ;  /* 0x000000ffffc08224 */ /* 0x000fe200078e0ac0 */
[C---:B------:R-:W-:Y:S01]  /*4000*/  ISETP.GT.U32.AND P0, PT, R2.reuse, R242, PT ;  /* 0x000000f20200720c */ /* 0x040fe20003f04070 */
[----:B------:R-:W-:Y:S01]  /*4010*/  @!P2 IMAD.MOV R196, RZ, RZ, -R196 ;  /* 0x000000ffffc4a224 */ /* 0x000fe200078e0ac4 */
[----:B------:R-:W-:Y:S01]  /*4020*/  ISETP.GT.U32.AND P2, PT, R2, R200, PT ;  /* 0x000000c80200720c */ /* 0x000fe20003f44070 */
[----:B------:R-:W-:-:S02]  /*4030*/  VIADD R12, R3, 0xe8 ;  /* 0x000000e8030c7836 */ /* 0x000fc40000000000 */
[C---:B------:R-:W-:Y:S02]  /*4040*/  VIADD R4, R3.reuse, 0xe4 ;  /* 0x000000e403047836 */ /* 0x040fe40000000000 */
[--C-:B------:R-:W-:Y:S01]  /*4050*/  @!P4 IMAD.IADD R202, R202, 0x1, -R2.reuse ;  /* 0x00000001cacac824 */ /* 0x100fe200078e0a02 */
[----:B------:R-:W-:Y:S01]  /*4060*/  IABS R13, R12 ;  /* 0x0000000c000d7213 */ /* 0x000fe20000000000 */
[----:B------:R-:W-:Y:S01]  /*4070*/  VIADD R14, R3, 0xd4 ;  /* 0x000000d4030e7836 */ /* 0x000fe20000000000 */
[----:B------:R-:W-:Y:S01]  /*4080*/  IABS R11, R4 ;  /* 0x00000004000b7213 */ /* 0x000fe20000000000 */
[--C-:B------:R-:W-:Y:S01]  /*4090*/  @!P3 IMAD.IADD R244, R244, 0x1, -R2.reuse ;  /* 0x00000001f4f4b824 */ /* 0x100fe200078e0a02 */
[----:B------:R-:W-:Y:S01]  /*40a0*/  ISETP.GE.AND P4, PT, R12, RZ, PT ;  /* 0x000000ff0c00720c */ /* 0x000fe20003f86270 */
[--C-:B------:R-:W-:Y:S01]  /*40b0*/  @!P0 IMAD.IADD R242, R242, 0x1, -R2.reuse ;  /* 0x00000001f2f28824 */ /* 0x100fe200078e0a02 */
[----:B------:R-:W-:Y:S01]  /*40c0*/  ISETP.GE.AND P0, PT, R10, RZ, PT ;  /* 0x000000ff0a00720c */ /* 0x000fe20003f06270 */
[----:B------:R-:W-:Y:S01]  /*40d0*/  @!P2 IMAD.IADD R200, R200, 0x1, -R2 ;  /* 0x00000001c8c8a824 */ /* 0x000fe200078e0a02 */
[----:B------:R-:W-:Y:S01]  /*40e0*/  ISETP.GE.AND P2, PT, R4, RZ, PT ;  /* 0x000000ff0400720c */ /* 0x000fe20003f46270 */
[----:B------:R-:W-:Y:S01]  /*40f0*/  IMAD.HI.U32 R9, R6, R13, RZ ;  /* 0x0000000d06097227 */ /* 0x000fe200078e00ff */
[----:B------:R-:W-:-:S03]  /*4100*/  ISETP.GT.U32.AND P3, PT, R2, R244, PT ;  /* 0x000000f40200720c */ /* 0x000fc60003f64070 */
[----:B------:R-:W-:Y:S01]  /*4110*/  @!P1 IMAD.MOV R242, RZ, RZ, -R242 ;  /* 0x000000fffff29224 */ /* 0x000fe200078e0af2 */
[----:B------:R-:W-:Y:S01]  /*4120*/  ISETP.GT.U32.AND P1, PT, R2, R202, PT ;  /* 0x000000ca0200720c */ /* 0x000fe20003f24070 */
[----:B------:R-:W-:-:S04]  /*4130*/  IMAD.HI.U32 R4, R6, R11, RZ ;  /* 0x0000000b06047227 */ /* 0x000fc800078e00ff */
[----:B------:R-:W-:Y:S02]  /*4140*/  IMAD.MOV R9, RZ, RZ, -R9 ;  /* 0x000000ffff097224 */ /* 0x000fe400078e0a09 */
[----:B------:R-:W-:Y:S02]  /*4150*/  IMAD.MOV R4, RZ, RZ, -R4 ;  /* 0x000000ffff047224 */ /* 0x000fe400078e0a04 */
[C---:B------:R-:W-:Y:S02]  /*4160*/  IMAD R204, R2.reuse, R9, R13 ;  /* 0x0000000902cc7224 */ /* 0x040fe400078e020d */
[C---:B------:R-:W-:Y:S02]  /*4170*/  VIADD R9, R3.reuse, 0xe0 ;  /* 0x000000e003097836 */ /* 0x040fe40000000000 */
[----:B------:R-:W-:Y:S02]  /*4180*/  VIADD R12, R3, 0xdc ;  /* 0x000000dc030c7836 */ /* 0x000fe40000000000 */
[----:B------:R-:W-:Y:S01]  /*4190*/  IMAD R206, R2, R4, R11 ;  /* 0x0000000402ce7224 */ /* 0x000fe200078e020b */
[----:B------:R-:W-:Y:S01]  /*41a0*/  IABS R13, R9 ;  /* 0x00000009000d7213 */ /* 0x000fe20000000000 */
[--C-:B------:R-:W-:Y:S01]  /*41b0*/  @!P3 IMAD.IADD R244, R244, 0x1, -R2.reuse ;  /* 0x00000001f4f4b824 */ /* 0x100fe200078e0a02 */
[----:B------:R-:W-:Y:S01]  /*41c0*/  IABS R15, R12 ;  /* 0x0000000c000f7213 */ /* 0x000fe20000000000 */
[----:B------:R-:W-:Y:S01]  /*41d0*/  @!P1 IMAD.IADD R202, R202, 0x1, -R2 ;  /* 0x00000001caca9824 */ /* 0x000fe200078e0a02 */
[C---:B------:R-:W-:Y:S01]  /*41e0*/  ISETP.GT.U32.AND P3, PT, R2.reuse, R206, PT ;  /* 0x000000ce0200720c */ /* 0x040fe20003f64070 */
[----:B------:R-:W-:Y:S01]  /*41f0*/  @!P0 IMAD.MOV R200, RZ, RZ, -R200 ;  /* 0x000000ffffc88224 */ /* 0x000fe200078e0ac8 */
[----:B------:R-:W-:Y:S01]  /*4200*/  ISETP.GT.U32.AND P1, PT, R2, R204, PT ;  /* 0x000000cc0200720c */ /* 0x000fe20003f24070 */
[----:B------:R-:W-:Y:S01]  /*4210*/  IMAD.HI.U32 R10, R6, R15, RZ ;  /* 0x0000000f060a7227 */ /* 0x000fe200078e00ff */
[----:B------:R-:W-:-:S02]  /*4220*/  ISETP.GE.AND P0, PT, R9, RZ, PT ;  /* 0x000000ff0900720c */ /* 0x000fc40003f06270 */
[----:B------:R-:W-:Y:S01]  /*4230*/  IABS R11, R14 ;  /* 0x0000000e000b7213 */ /* 0x000fe20000000000 */
[----:B------:R-:W-:-:S04]  /*4240*/  IMAD.HI.U32 R9, R6, R13, RZ ;  /* 0x0000000d06097227 */ /* 0x000fc800078e00ff */
[----:B------:R-:W-:Y:S01]  /*4250*/  @!P5 IMAD.MOV R202, RZ, RZ, -R202 ;  /* 0x000000ffffcad224 */ /* 0x000fe200078e0aca */
[----:B------:R-:W-:Y:S01]  /*4260*/  ISETP.GE.AND P5, PT, R12, RZ, PT ;  /* 0x000000ff0c00720c */ /* 0x000fe20003fa6270 */
[----:B------:R-:W-:Y:S02]  /*4270*/  IMAD.MOV R9, RZ, RZ, -R9 ;  /* 0x000000ffff097224 */ /* 0x000fe400078e0a09 */
[----:B------:R-:W-:Y:S02]  /*4280*/  IMAD.MOV R10, RZ, RZ, -R10 ;  /* 0x000000ffff0a7224 */ /* 0x000fe400078e0a0a */
[----:B------:R-:W-:Y:S02]  /*4290*/  VIADD R12, R3, 0xd8 ;  /* 0x000000d8030c7836 */ /* 0x000fe40000000000 */
[C---:B------:R-:W-:Y:S02]  /*42a0*/  IMAD R246, R2.reuse, R9, R13 ;  /* 0x0000000902f67224 */ /* 0x040fe400078e020d */
[----:B------:R-:W-:Y:S01]  /*42b0*/  IMAD R248, R2, R10, R15 ;  /* 0x0000000a02f87224 */ /* 0x000fe200078e020f */
[----:B------:R-:W-:Y:S01]  /*42c0*/  IABS R9, R12 ;  /* 0x0000000c00097213 */ /* 0x000fe20000000000 */
[----:B------:R-:W-:-:S02]  /*42d0*/  @!P3 IMAD.IADD R206, R206, 0x1, -R2 ;  /* 0x00000001ceceb824 */ /* 0x000fc400078e0a02 */
[----:B------:R-:W-:Y:S02]  /*42e0*/  @!P1 IMAD.IADD R204, R204, 0x1, -R2 ;  /* 0x00000001cccc9824 */ /* 0x000fe400078e0a02 */
[----:B------:R-:W-:Y:S01]  /*42f0*/  @!P6 IMAD.MOV R244, RZ, RZ, -R244 ;  /* 0x000000fffff4e224 */ /* 0x000fe200078e0af4 */
[----:B------:R-:W-:Y:S01]  /*4300*/  ISETP.GT.U32.AND P3, PT, R2, R206, PT ;  /* 0x000000ce0200720c */ /* 0x000fe20003f64070 */
[----:B------:R-:W-:Y:S01]  /*4310*/  IMAD.HI.U32 R4, R6, R9, RZ ;  /* 0x0000000906047227 */ /* 0x000fe200078e00ff */
[C---:B------:R-:W-:Y:S02]  /*4320*/  ISETP.GT.U32.AND P6, PT, R2.reuse, R248, PT ;  /* 0x000000f80200720c */ /* 0x040fe40003fc4070 */
[----:B------:R-:W-:Y:S01]  /*4330*/  ISETP.GT.U32.AND P1, PT, R2, R204, PT ;  /* 0x000000cc0200720c */ /* 0x000fe20003f24070 */
[----:B------:R-:W-:Y:S02]  /*4340*/  IMAD.MOV R4, RZ, RZ, -R4 ;  /* 0x000000ffff047224 */ /* 0x000fe400078e0a04 */
[----:B------:R-:W-:-:S02]  /*4350*/  VIADD R17, R3, 0xd0 ;  /* 0x000000d003117836 */ /* 0x000fc40000000000 */
[----:B------:R-:W-:Y:S02]  /*4360*/  IMAD R250, R2, R4, R9 ;  /* 0x0000000402fa7224 */ /* 0x000fe400078e0209 */
[----:B------:R-:W-:Y:S01]  /*4370*/  VIADD R18, R3, 0xcc ;  /* 0x000000cc03127836 */ /* 0x000fe20000000000 */
[----:B------:R-:W-:Y:S01]  /*4380*/  IABS R13, R17 ;  /* 0x00000011000d7213 */ /* 0x000fe20000000000 */
[--C-:B------:R-:W-:Y:S01]  /*4390*/  @!P3 IMAD.IADD R206, R206, 0x1, -R2.reuse ;  /* 0x00000001ceceb824 */ /* 0x100fe200078e0a02 */
[----:B------:R-:W-:Y:S01]  /*43a0*/  ISETP.GT.U32.AND P3, PT, R2, R250, PT ;  /* 0x000000fa0200720c */ /* 0x000fe20003f64070 */
[--C-:B------:R-:W-:Y:S01]  /*43b0*/  @!P6 IMAD.IADD R248, R248, 0x1, -R2.reuse ;  /* 0x00000001f8f8e824 */ /* 0x100fe200078e0a02 */
[----:B------:R-:W-:Y:S01]  /*43c0*/  IABS R15, R18 ;  /* 0x00000012000f7213 */ /* 0x000fe20000000000 */
[----:B------:R-:W-:Y:S01]  /*43d0*/  @!P1 IMAD.IADD R204, R204, 0x1, -R2 ;  /* 0x00000001cccc9824 */ /* 0x000fe200078e0a02 */
[----:B------:R-:W-:Y:S01]  /*43e0*/  ISETP.GT.U32.AND P1, PT, R2, R246, PT ;  /* 0x000000f60200720c */ /* 0x000fe20003f24070 */
[----:B------:R-:W-:Y:S01]  /*43f0*/  IMAD.HI.U32 R4, R6, R11, RZ ;  /* 0x0000000b06047227 */ /* 0x000fe200078e00ff */
[----:B------:R-:W-:-:S03]  /*4400*/  ISETP.GT.U32.AND P6, PT, R2, R248, PT ;  /* 0x000000f80200720c */ /* 0x000fc60003fc4070 */
[----:B------:R-:W-:-:S04]  /*4410*/  IMAD.HI.U32 R9, R6, R13, RZ ;  /* 0x0000000d06097227 */ /* 0x000fc800078e00ff */
[----:B------:R-:W-:Y:S02]  /*4420*/  IMAD.MOV R4, RZ, RZ, -R4 ;  /* 0x000000ffff047224 */ /* 0x000fe400078e0a04 */
[----:B------:R-:W-:-:S04]  /*4430*/  IMAD.HI.U32 R10, R6, R15, RZ ;  /* 0x0000000f060a7227 */ /* 0x000fc800078e00ff */
[----:B------:R-:W-:Y:S02]  /*4440*/  IMAD.MOV R9, RZ, RZ, -R9 ;  /* 0x000000ffff097224 */ /* 0x000fe400078e0a09 */
[C---:B------:R-:W-:Y:S02]  /*4450*/  IMAD R4, R2.reuse, R4, R11 ;  /* 0x0000000402047224 */ /* 0x040fe400078e020b */
[----:B------:R-:W-:Y:S02]  /*4460*/  IMAD.MOV R16, RZ, RZ, -R10 ;  /* 0x000000ffff107224 */ /* 0x000fe400078e0a0a */
[----:B------:R-:W-:Y:S02]  /*4470*/  IMAD R10, R2, R9, R13 ;  /* 0x00000009020a7224 */ /* 0x000fe400078e020d */
[--C-:B------:R-:W-:Y:S01]  /*4480*/  @!P3 IMAD.IADD R250, R250, 0x1, -R2.reuse ;  /* 0x00000001fafab824 */ /* 0x100fe200078e0a02 */
[----:B------:R-:W-:Y:S01]  /*4490*/  ISETP.GT.U32.AND P3, PT, R2, R4, PT ;  /* 0x000000040200720c */ /* 0x000fe20003f64070 */
[----:B------:R-:W-:-:S02]  /*44a0*/  @!P1 IMAD.IADD R246, R246, 0x1, -R2 ;  /* 0x00000001f6f69824 */ /* 0x000fc400078e0a02 */
[----:B------:R-:W-:Y:S01]  /*44b0*/  @!P4 IMAD.MOV R204, RZ, RZ, -R204 ;  /* 0x000000ffffccc224 */ /* 0x000fe200078e0acc */
[----:B------:R-:W-:Y:S01]  /*44c0*/  ISETP.GE.AND P4, PT, R12, RZ, PT ;  /* 0x000000ff0c00720c */ /* 0x000fe20003f86270 */
[C---:B------:R-:W-:Y:S01]  /*44d0*/  VIADD R12, R3.reuse, 0xc8 ;  /* 0x000000c8030c7836 */ /* 0x040fe20000000000 */
[----:B------:R-:W-:Y:S01]  /*44e0*/  ISETP.GT.U32.AND P1, PT, R2, R246, PT ;  /* 0x000000f60200720c */ /* 0x000fe20003f24070 */
[----:B------:R-:W-:Y:S01]  /*44f0*/  @!P6 IMAD.IADD R248, R248, 0x1, -R2 ;  /* 0x00000001f8f8e824 */ /* 0x000fe200078e0a02 */
[C---:B------:R-:W-:Y:S01]  /*4500*/  ISETP.GT.U32.AND P6, PT, R2.reuse, R10, PT ;  /* 0x0000000a0200720c */ /* 0x040fe20003fc4070 */
[C---:B------:R-:W-:Y:S01]  /*4510*/  IMAD R16, R2.reuse, R16, R15 ;  /* 0x0000001002107224 */ /* 0x040fe200078e020f */
[----:B------:R-:W-:Y:S01]  /*4520*/  IABS R11, R12 ;  /* 0x0000000c000b7213 */ /* 0x000fe20000000000 */
[----:B------:R-:W-:Y:S02]  /*4530*/  @!P5 IMAD.MOV R248, RZ, RZ, -R248 ;  /* 0x000000fffff8d224 */ /* 0x000fe400078e0af8 */
[----:B------:R-:W-:Y:S01]  /*4540*/  VIADD R19, R3, 0xc4 ;  /* 0x000000c403137836 */ /* 0x000fe20000000000 */
[----:B------:R-:W-:Y:S01]  /*4550*/  ISETP.GT.U32.AND P5, PT, R2, R16, PT ;  /* 0x000000100200720c */ /* 0x000fe20003fa4070 */
[----:B------:R-:W-:-:S03]  /*4560*/  IMAD.HI.U32 R9, R6, R11, RZ ;  /* 0x0000000b06097227 */ /* 0x000fc600078e00ff */
[----:B------:R-:W-:Y:S01]  /*4570*/  IABS R13, R19 ;  /* 0x00000013000d7213 */ /* 0x000fe20000000000 */
[----:B------:R-:W-:Y:S01]  /*4580*/  @!P2 IMAD.MOV R206, RZ, RZ, -R206 ;  /* 0x000000ffffcea224 */ /* 0x000fe200078e0ace */
[----:B------:R-:W-:Y:S01]  /*4590*/  ISETP.GT.U32.AND P2, PT, R2, R250, PT ;  /* 0x000000fa0200720c */ /* 0x000fe20003f44070 */
[--C-:B------:R-:W-:Y:S01]  /*45a0*/  @!P3 IMAD.IADD R4, R4, 0x1, -R2.reuse ;  /* 0x000000010404b824 */ /* 0x100fe200078e0a02 */
[----:B------:R-:W-:Y:S01]  /*45b0*/  ISETP.GE.AND P3, PT, R12, RZ, PT ;  /* 0x000000ff0c00720c */ /* 0x000fe20003f66270 */
[----:B------:R-:W-:Y:S02]  /*45c0*/  IMAD.MOV R9, RZ, RZ, -R9 ;  /* 0x000000ffff097224 */ /* 0x000fe400078e0a09 */
[--C-:B------:R-:W-:Y:S01]  /*45d0*/  @!P6 IMAD.IADD R10, R10, 0x1, -R2.reuse ;  /* 0x000000010a0ae824 */ /* 0x100fe200078e0a02 */
[----:B------:R-:W-:Y:S01]  /*45e0*/  ISETP.GT.U32.AND P6, PT, R2, R4, PT ;  /* 0x000000040200720c */ /* 0x000fe20003fc4070 */
[----:B------:R-:W-:Y:S01]  /*45f0*/  @!P1 IMAD.IADD R246, R246, 0x1, -R2 ;  /* 0x00000001f6f69824 */ /* 0x000fe200078e0a02 */
[----:B------:R-:W-:Y:S01]  /*4600*/  ISETP.GE.AND P1, PT, R14, RZ, PT ;  /* 0x000000ff0e00720c */ /* 0x000fe20003f26270 */
[----:B------:R-:W-:-:S02]  /*4610*/  IMAD R14, R2, R9, R11 ;  /* 0x00000009020e7224 */ /* 0x000fc400078e020b */
[----:B------:R-:W-:Y:S02]  /*4620*/  VIADD R12, R3, 0xc0 ;  /* 0x000000c0030c7836 */ /* 0x000fe40000000000 */
[----:B------:R-:W-:-:S03]  /*4630*/  IMAD.HI.U32 R9, R6, R13, RZ ;  /* 0x0000000d06097227 */ /* 0x000fc600078e00ff */
[----:B------:R-:W-:Y:S01]  /*4640*/  IABS R11, R12 ;  /* 0x0000000c000b7213 */ /* 0x000fe20000000000 */
[--C-:B------:R-:W-:Y:S01]  /*4650*/  @!P5 IMAD.IADD R16, R16, 0x1, -R2.reuse ;  /* 0x000000011010d824 */ /* 0x100fe200078e0a02 */
[----:B------:R-:W-:Y:S01]  /*4660*/  ISETP.GT.U32.AND P5, PT, R2, R10, PT ;  /* 0x0000000a0200720c */ /* 0x000fe20003fa4070 */
[----:B------:R-:W-:Y:S02]  /*4670*/  IMAD.MOV R9, RZ, RZ, -R9 ;  /* 0x000000ffff097224 */ /* 0x000fe400078e0a09 */
[--C-:B------:R-:W-:Y:S01]  /*4680*/  @!P2 IMAD.IADD R250, R250, 0x1, -R2.reuse ;  /* 0x00000001fafaa824 */ /* 0x100fe200078e0a02 */
[----:B------:R-:W-:Y:S01]  /*4690*/  ISETP.GE.AND P2, PT, R18, RZ, PT ;  /* 0x000000ff1200720c */ /* 0x000fe20003f46270 */
[----:B------:R-:W-:Y:S02]  /*46a0*/  VIADD R21, R3, 0xbc ;  /* 0x000000bc03157836 */ /* 0x000fe40000000000 */
[----:B------:R-:W-:Y:S02]  /*46b0*/  IMAD R18, R2, R9, R13 ;  /* 0x0000000902127224 */ /* 0x000fe400078e020d */
[----:B------:R-:W-:Y:S01]  /*46c0*/  IMAD.MOV.U32 R13, RZ, RZ, R11 ;  /* 0x000000ffff0d7224 */ /* 0x000fe200078e000b */
[----:B------:R-:W-:Y:S01]  /*46d0*/  IABS R15, R21 ;  /* 0x00000015000f7213 */ /* 0x000fe20000000000 */
[----:B------:R-:W-:Y:S01]  /*46e0*/  @!P6 IMAD.IADD R4, R4, 0x1, -R2 ;  /* 0x000000010404e824 */ /* 0x000fe200078e0a02 */
[C---:B------:R-:W-:Y:S01]  /*46f0*/  ISETP.GT.U32.AND P6, PT, R2.reuse, R14, PT ;  /* 0x0000000e0200720c */ /* 0x040fe20003fc4070 */
[----:B------:R-:W-:Y:S01]  /*4700*/  @!P0 IMAD.MOV R246, RZ, RZ, -R246 ;  /* 0x000000fffff68224 */ /* 0x000fe200078e0af6 */
[----:B------:R-:W-:Y:S01]  /*4710*/  ISETP.GE.AND P0, PT, R17, RZ, PT ;  /* 0x000000ff1100720c */ /* 0x000fe20003f06270 */
[----:B------:R-:W-:Y:S01]  /*4720*/  @!P4 IMAD.MOV R250, RZ, RZ, -R250 ;  /* 0x000000fffffac224 */ /* 0x000fe200078e0afa */
[----:B------:R-:W-:Y:S01]  /*4730*/  ISETP.GT.U32.AND P4, PT, R2, R16, PT ;  /* 0x000000100200720c */ /* 0x000fe20003f84070 */
[----:B------:R-:W-:-:S04]  /*4740*/  IMAD.HI.U32 R9, R6, R13, RZ ;  /* 0x0000000d06097227 */ /* 0x000fc800078e00ff */
[----:B------:R-:W-:Y:S02]  /*4750*/  VIADD R23, R3, 0xb8 ;  /* 0x000000b803177836 */ /* 0x000fe40000000000 */
[----:B------:R-:W-:Y:S01]  /*4760*/  @!P5 IMAD.IADD R10, R10, 0x1, -R2 ;  /* 0x000000010a0ad824 */ /* 0x000fe200078e0a02 */
[----:B------:R-:W-:Y:S01]  /*4770*/  ISETP.GT.U32.AND P5, PT, R2, R18, PT ;  /* 0x000000120200720c */ /* 0x000fe20003fa4070 */
[----:B------:R-:W-:Y:S01]  /*4780*/  IMAD.HI.U32 R11, R6, R15, RZ ;  /* 0x0000000f060b7227 */ /* 0x000fe200078e00ff */
[----:B------:R-:W-:-:S03]  /*4790*/  IABS R17, R23 ;  /* 0x0000001700117213 */ /* 0x000fc60000000000 */
[----:B------:R-:W-:Y:S02]  /*47a0*/  IMAD.MOV R9, RZ, RZ, -R9 ;  /* 0x000000ffff097224 */ /* 0x000fe400078e0a09 */
        /* <DEDUP_REMOVED lines=8> */
[----:B------:R-:W-:Y:S01]  /*4830*/  ISETP.GT.U32.AND P0, PT, R2, R24, PT ;  /* 0x000000180200720c */ /* 0x000fe20003f04070 */
[----:B------:R-:W-:-:S04]  /*4840*/  IMAD.HI.U32 R12, R6, R17, RZ ;  /* 0x00000011060c7227 */ /* 0x000fc800078e00ff */
[----:B------:R-:W-:Y:S01]  /*4850*/  @!P2 IMAD.MOV R16, RZ, RZ, -R16 ;  /* 0x000000ffff10a224 */ /* 0x000fe200078e0a10 */
[----:B------:R-:W-:Y:S01]  /*4860*/  ISETP.GT.U32.AND P2, PT, R2, R22, PT ;  /* 0x000000160200720c */ /* 0x000fe20003f44070 */
[----:B------:R-:W-:Y:S02]  /*4870*/  IMAD.MOV R12, RZ, RZ, -R12 ;  /* 0x000000ffff0c7224 */ /* 0x000fe400078e0a0c */
[--C-:B------:R-:W-:Y:S02]  /*4880*/  @!P5 IMAD.IADD R18, R18, 0x1, -R2.reuse ;  /* 0x000000011212d824 */ /* 0x100fe400078e0a02 */
[C---:B------:R-:W-:Y:S02]  /*4890*/  IMAD R20, R2.reuse, R12, R17 ;  /* 0x0000000c02147224 */ /* 0x040fe400078e0211 */
[----:B------:R-:W-:Y:S01]  /*48a0*/  VIADD R12, R3, 0xb4 ;  /* 0x000000b4030c7836 */ /* 0x000fe20000000000 */
[----:B------:R-:W-:Y:S01]  /*48b0*/  ISETP.GT.U32.AND P5, PT, R2, R18, PT ;  /* 0x000000120200720c */ /* 0x000fe20003fa4070 */
[----:B------:R-:W-:Y:S01]  /*48c0*/  @!P0 IMAD.IADD R24, R24, 0x1, -R2 ;  /* 0x0000000118188824 */ /* 0x000fe200078e0a02 */
[----:B------:R-:W-:Y:S01]  /*48d0*/  ISETP.GE.AND P0, PT, R23, RZ, PT ;  /* 0x000000ff1700720c */ /* 0x000fe20003f06270 */
        /* <DEDUP_REMOVED lines=8> */
[--C-:B------:R-:W-:Y:S01]  /*4960*/  @!P5 IMAD.IADD R18, R18, 0x1, -R2.reuse ;  /* 0x000000011212d824 */ /* 0x100fe200078e0a02 */
[C---:B------:R-:W-:Y:S01]  /*4970*/  ISETP.GT.U32.AND P5, PT, R2.reuse, R20, PT ;  /* 0x000000140200720c */ /* 0x040fe20003fa4070 */
[----:B------:R-:W-:Y:S02]  /*4980*/  IMAD.MOV R26, RZ, RZ, -R9 ;  /* 0x000000ffff1a7224 */ /* 0x000fe400078e0a09 */
[----:B------:R-:W-:Y:S02]  /*4990*/  VIADD R17, R3, 0xac ;  /* 0x000000ac03117836 */ /* 0x000fe40000000000 */
[----:B------:R-:W-:Y:S02]  /*49a0*/  IMAD R26, R2, R26, R11 ;  /* 0x0000001a021a7224 */ /* 0x000fe400078e020b */
[--C-:B------:R-:W-:Y:S01]  /*49b0*/  @!P2 IMAD.IADD R24, R24, 0x1, -R2.reuse ;  /* 0x000000011818a824 */ /* 0x100fe200078e0a02 */
[----:B------:R-:W-:Y:S01]  /*49c0*/  IABS R11, R17 ;  /* 0x00000011000b7213 */ /* 0x000fe20000000000 */
[----:B------:R-:W-:Y:S01]  /*49d0*/  @!P1 IMAD.IADD R14, R14, 0x1, -R2 ;  /* 0x000000010e0e9824 */ /* 0x000fe200078e0a02 */
[----:B------:R-:W-:Y:S01]  /*49e0*/  ISETP.GT.U32.AND P2, PT, R2, R26, PT ;  /* 0x0000001a0200720c */ /* 0x000fe20003f44070 */
[----:B------:R-:W-:Y:S01]  /*49f0*/  IMAD.HI.U32 R9, R6, R13, RZ ;  /* 0x0000000d06097227 */ /* 0x000fe200078e00ff */
[----:B------:R-:W-:-:S03]  /*4a00*/  ISETP.GE.AND P1, PT, R21, RZ, PT ;  /* 0x000000ff1500720c */ /* 0x000fc60003f26270 */
[----:B------:R-:W-:Y:S01]  /*4a10*/  @!P5 IMAD.IADD R20, R20, 0x1, -R2 ;  /* 0x000000011414d824 */ /* 0x000fe200078e0a02 */
[C---:B------:R-:W-:Y:S01]  /*4a20*/  ISETP.GT.U32.AND P5, PT, R2.reuse, R22, PT ;  /* 0x000000160200720c */ /* 0x040fe20003fa4070 */
[----:B------:R-:W-:Y:S02]  /*4a30*/  @!P3 IMAD.MOV R14, RZ, RZ, -R14 ;  /* 0x000000ffff0eb224 */ /* 0x000fe400078e0a0e */
[----:B------:R-:W-:Y:S01]  /*4a40*/  IMAD.MOV R9, RZ, RZ, -R9 ;  /* 0x000000ffff097224 */ /* 0x000fe200078e0a09 */
[C---:B------:R-:W-:Y:S01]  /*4a50*/  ISETP.GT.U32.AND P3, PT, R2.reuse, R20, PT ;  /* 0x000000140200720c */ /* 0x040fe20003f64070 */
[----:B------:R-:W-:Y:S02]  /*4a60*/  VIADD R19, R3, 0xa8 ;  /* 0x000000a803137836 */ /* 0x000fe40000000000 */
[----:B------:R-:W-:Y:S02]  /*4a70*/  IMAD R28, R2, R9, R13 ;  /* 0x00000009021c7224 */ /* 0x000fe400078e020d */
[----:B------:R-:W-:Y:S01]  /*4a80*/  @!P2 IMAD.IADD R26, R26, 0x1, -R2 ;  /* 0x000000011a1aa824 */ /* 0x000fe200078e0a02 */
[----:B------:R-:W-:Y:S01]  /*4a90*/  IABS R13, R19 ;  /* 0x00000013000d7213 */ /* 0x000fe20000000000 */
[----:B------:R-:W-:Y:S01]  /*4aa0*/  IMAD.HI.U32 R9, R6, R11, RZ ;  /* 0x0000000b06097227 */ /* 0x000fe200078e00ff */
[----:B------:R-:W-:-:S03]  /*4ab0*/  ISETP.GE.AND P2, PT, R15, RZ, PT ;  /* 0x000000ff0f00720c */ /* 0x000fc60003f46270 */
[----:B------:R-:W-:Y:S01]  /*4ac0*/  @!P4 IMAD.MOV R18, RZ, RZ, -R18 ;  /* 0x000000ffff12c224 */ /* 0x000fe200078e0a12 */
[----:B------:R-:W-:Y:S01]  /*4ad0*/  ISETP.GT.U32.AND P4, PT, R2, R26, PT ;  /* 0x0000001a0200720c */ /* 0x000fe20003f84070 */
[----:B------:R-:W-:Y:S02]  /*4ae0*/  IMAD.MOV R252, RZ, RZ, -R9 ;  /* 0x000000fffffc7224 */ /* 0x000fe400078e0a09 */
[----:B------:R-:W-:Y:S01]  /*4af0*/  @!P5 IMAD.IADD R22, R22, 0x1, -R2 ;  /* 0x000000011616d824 */ /* 0x000fe200078e0a02 */
[----:B------:R-:W-:Y:S01]  /*4b00*/  ISETP.GT.U32.AND P5, PT, R2, R28, PT ;  /* 0x0000001c0200720c */ /* 0x000fe20003fa4070 */
[----:B------:R-:W-:-:S04]  /*4b10*/  IMAD.HI.U32 R9, R6, R13, RZ ;  /* 0x0000000d06097227 */ /* 0x000fc800078e00ff */
[----:B------:R-:W-:Y:S02]  /*4b20*/  VIADD R21, R3, 0xa4 ;  /* 0x000000a403157836 */ /* 0x000fe40000000000 */
[----:B------:R-:W-:Y:S01]  /*4b30*/  @!P3 IMAD.IADD R20, R20, 0x1, -R2 ;  /* 0x000000011414b824 */ /* 0x000fe200078e0a02 */
[----:B------:R-:W-:Y:S01]  /*4b40*/  ISETP.GE.AND P3, PT, R12, RZ, PT ;  /* 0x000000ff0c00720c */ /* 0x000fe20003f66270 */
[C---:B------:R-:W-:Y:S01]  /*4b50*/  IMAD R252, R2.reuse, R252, R11 ;  /* 0x000000fc02fc7224 */ /* 0x040fe200078e020b */
[----:B------:R-:W-:Y:S01]  /*4b60*/  IABS R12, R21 ;  /* 0x00000015000c7213 */ /* 0x000fe20000000000 */
[----:B------:R-:W-:Y:S02]  /*4b70*/  IMAD.MOV R142, RZ, RZ, -R9 ;  /* 0x000000ffff8e7224 */ /* 0x000fe400078e0a09 */
[----:B------:R-:W-:Y:S01]  /*4b80*/  @!P6 IMAD.MOV R24, RZ, RZ, -R24 ;  /* 0x000000ffff18e224 */ /* 0x000fe200078e0a18 */
[C---:B------:R-:W-:Y:S01]  /*4b90*/  ISETP.GT.U32.AND P6, PT, R2.reuse, R252, PT ;  /* 0x000000fc0200720c */ /* 0x040fe20003fc4070 */
[----:B------:R-:W-:-:S02]  /*4ba0*/  IMAD R142, R2, R142, R13 ;  /* 0x0000008e028e7224 */ /* 0x000fc400078e020d */
[----:B------:R-:W-:Y:S02]  /*4bb0*/  IMAD.MOV.U32 R11, RZ, RZ, R12 ;  /* 0x000000ffff0b7224 */ /* 0x000fe400078e000c */
[--C-:B------:R-:W-:Y:S01]  /*4bc0*/  @!P4 IMAD.IADD R26, R26, 0x1, -R2.reuse ;  /* 0x000000011a1ac824 */ /* 0x100fe200078e0a02 */
[----:B------:R-:W-:Y:S01]  /*4bd0*/  ISETP.GT.U32.AND P4, PT, R2, R142, PT ;  /* 0x0000008e0200720c */ /* 0x000fe20003f84070 */
[----:B------:R-:W-:Y:S02]  /*4be0*/  @!P5 IMAD.IADD R28, R28, 0x1, -R2 ;  /* 0x000000011c1cd824 */ /* 0x000fe400078e0a02 */
[----:B------:R-:W-:Y:S02]  /*4bf0*/  VIADD R13, R3, 0xa0 ;  /* 0x000000a0030d7836 */ /* 0x000fe40000000000 */
[----:B------:R-:W-:Y:S01]  /*4c00*/  IMAD.HI.U32 R9, R6, R11, RZ ;  /* 0x0000000b06097227 */ /* 0x000fe200078e00ff */
[----:B------:R-:W-:Y:S02]  /*4c10*/  ISETP.GT.U32.AND P5, PT, R2, R28, PT ;  /* 0x0000001c0200720c */ /* 0x000fe40003fa4070 */
[----:B------:R-:W-:Y:S01]  /*4c20*/  IABS R12, R13 ;  /* 0x0000000d000c7213 */ /* 0x000fe20000000000 */
[----:B------:R-:W-:-:S02]  /*4c30*/  IMAD.MOV R9, RZ, RZ, -R9 ;  /* 0x000000ffff097224 */ /* 0x000fc400078e0a09 */
[----:B------:R-:W-:Y:S01]  /*4c40*/  @!P6 IMAD.IADD R252, R252, 0x1, -R2 ;  /* 0x00000001fcfce824 */ /* 0x000fe200078e0a02 */
[----:B------:R-:W-:Y:S01]  /*4c50*/  ISETP.GE.AND P6, PT, R13, RZ, PT ;  /* 0x000000ff0d00720c */ /* 0x000fe20003fc6270 */
[----:B------:R-:W-:Y:S02]  /*4c60*/  IMAD R30, R2, R9, R11 ;  /* 0x00000009021e7224 */ /* 0x000fe400078e020b */
[----:B------:R-:W-:Y:S02]  /*4c70*/  IMAD.MOV.U32 R11, RZ, RZ, R12 ;  /* 0x000000ffff0b7224 */ /* 0x000fe400078e000c */
[----:B------:R-:W-:Y:S01]  /*4c80*/  @!P4 IMAD.IADD R142, R142, 0x1, -R2 ;  /* 0x000000018e8ec824 */ /* 0x000fe200078e0a02 */
[----:B------:R-:W-:Y:S01]  /*4c90*/  ISETP.GT.U32.AND P4, PT, R2, R252, PT ;  /* 0x000000fc0200720c */ /* 0x000fe20003f84070 */
[----:B------:R-:W-:-:S04]  /*4ca0*/  IMAD.HI.U32 R9, R6, R11, RZ ;  /* 0x0000000b06097227 */ /* 0x000fc800078e00ff */
[----:B------:R-:W-:Y:S01]  /*4cb0*/  @!P5 IMAD.IADD R28, R28, 0x1, -R2 ;  /* 0x000000011c1cd824 */ /* 0x000fe200078e0a02 */
[----:B------:R-:W-:Y:S01]  /*4cc0*/  ISETP.GE.AND P5, PT, R21, RZ, PT ;  /* 0x000000ff1500720c */ /* 0x000fe20003fa6270 */
[----:B------:R-:W-:Y:S02]  /*4cd0*/  IMAD.MOV R9, RZ, RZ, -R9 ;  /* 0x000000ffff097224 */ /* 0x000fe400078e0a09 */
[----:B------:R-:W-:Y:S01]  /*4ce0*/  @!P2 IMAD.MOV R28, RZ, RZ, -R28 ;  /* 0x000000ffff1ca224 */ /* 0x000fe200078e0a1c */
[C---:B------:R-:W-:Y:S01]  /*4cf0*/  ISETP.GT.U32.AND P2, PT, R2.reuse, R30, PT ;  /* 0x0000001e0200720c */ /* 0x040fe20003f44070 */
[----:B------:R-:W-:Y:S02]  /*4d00*/  IMAD R140, R2, R9, R11 ;  /* 0x00000009028c7224 */ /* 0x000fe400078e020b */
[----:B------:R-:W-:Y:S01]  /*4d10*/  @!P0 IMAD.MOV R20, RZ, RZ, -R20 ;  /* 0x000000ffff148224 */ /* 0x000fe200078e0a14 */
[----:B------:R-:W-:Y:S01]  /*4d20*/  ISETP.GE.AND P0, PT, R19, RZ, PT ;  /* 0x000000ff1300720c */ /* 0x000fe20003f06270 */
[----:B------:R-:W-:Y:S01]  /*4d30*/  @!P4 IMAD.IADD R252, R252, 0x1, -R2 ;  /* 0x00000001fcfcc824 */ /* 0x000fe200078e0a02 */
[----:B------:R-:W-:Y:S01]  /*4d40*/  ISETP.GT.U32.AND P4, PT, R2, R140, PT ;  /* 0x0000008c0200720c */ /* 0x000fe20003f84070 */
[----:B------:R-:W-:-:S02]  /*4d50*/  VIADD R19, R3, 0x9c ;  /* 0x0000009c03137836 */ /* 0x000fc40000000000 */
[----:B------:R-:W-:Y:S02]  /*4d60*/  VIADD R12, R3, 0x98 ;  /* 0x00000098030c7836 */ /* 0x000fe40000000000 */
[----:B------:R-:W-:Y:S01]  /*4d70*/  @!P3 IMAD.MOV R26, RZ, RZ, -R26 ;  /* 0x000000ffff1ab224 */ /* 0x000fe200078e0a1a */
[----:B------:R-:W-:Y:S01]  /*4d80*/  IABS R13, R19 ;  /* 0x00000013000d7213 */ /* 0x000fe20000000000 */
[----:B------:R-:W-:Y:S01]  /*4d90*/  @!P1 IMAD.MOV R22, RZ, RZ, -R22 ;  /* 0x000000ffff169224 */ /* 0x000fe200078e0a16 */
[----:B------:R-:W-:Y:S01]  /*4da0*/  ISETP.GT.U32.AND P3, PT, R2, R142, PT ;  /* 0x0000008e0200720c */ /* 0x000fe20003f64070 */
[----:B------:R-:W-:Y:S01]  /*4db0*/  @!P2 IMAD.IADD R30, R30, 0x1, -R2 ;  /* 0x000000011e1ea824 */ /* 0x000fe200078e0a02 */
[----:B------:R-:W-:Y:S01]  /*4dc0*/  ISETP.GE.AND P1, PT, R17, RZ, PT ;  /* 0x000000ff1100720c */ /* 0x000fe20003f26270 */
[----:B------:R-:W-:Y:S01]  /*4dd0*/  IMAD.HI.U32 R9, R6, R13, RZ ;  /* 0x0000000d06097227 */ /* 0x000fe200078e00ff */
[----:B------:R-:W-:Y:S02]  /*4de0*/  IABS R15, R12 ;  /* 0x0000000c000f7213 */ /* 0x000fe40000000000 */
[----:B------:R-:W-:Y:S01]  /*4df0*/  ISETP.GE.AND P2, PT, R12, RZ, PT ;  /* 0x000000ff0c00720c */ /* 0x000fe20003f46270 */
[----:B------:R-:W-:-:S02]  /*4e00*/  VIADD R21, R3, 0x94 ;  /* 0x0000009403157836 */ /* 0x000fc40000000000 */
[----:B------:R-:W-:Y:S01]  /*4e10*/  @!P4 IMAD.IADD R140, R140, 0x1, -R2 ;  /* 0x000000018c8cc824 */ /* 0x000fe200078e0a02 */
[----:B------:R-:W-:Y:S01]  /*4e20*/  ISETP.GT.U32.AND P4, PT, R2, R30, PT ;  /* 0x0000001e0200720c */ /* 0x000fe20003f84070 */
[----:B------:R-:W-:Y:S01]  /*4e30*/  IMAD.HI.U32 R11, R6, R15, RZ ;  /* 0x0000000f060b7227 */ /* 0x000fe200078e00ff */
[----:B------:R-:W-:-:S03]  /*4e40*/  IABS R17, R21 ;  /* 0x0000001500117213 */ /* 0x000fc60000000000 */
[----:B------:R-:W-:Y:S02]  /*4e50*/  IMAD.MOV R48, RZ, RZ, -R9 ;  /* 0x000000ffff307224 */ /* 0x000fe400078e0a09 */
[----:B------:R-:W-:Y:S01]  /*4e60*/  @!P3 IMAD.IADD R142, R142, 0x1, -R2 ;  /* 0x000000018e8eb824 */ /* 0x000fe200078e0a02 */
[----:B------:R-:W-:Y:S01]  /*4e70*/  ISETP.GE.AND P3, PT, R19, RZ, PT ;  /* 0x000000ff1300720c */ /* 0x000fe20003f66270 */
[----:B------:R-:W-:Y:S02]  /*4e80*/  IMAD.MOV R11, RZ, RZ, -R11 ;  /* 0x000000ffff0b7224 */ /* 0x000fe400078e0a0b */
[C---:B------:R-:W-:Y:S02]  /*4e90*/  IMAD R48, R2.reuse, R48, R13 ;  /* 0x0000003002307224 */ /* 0x040fe400078e020d */
[----:B------:R-:W-:Y:S01]  /*4ea0*/  @!P1 IMAD.MOV R252, RZ, RZ, -R252 ;  /* 0x000000fffffc9224 */ /* 0x000fe200078e0afc */
[----:B------:R-:W-:Y:S01]  /*4eb0*/  ISETP.GT.U32.AND P1, PT, R2, R140, PT ;  /* 0x0000008c0200720c */ /* 0x000fe20003f24070 */
[----:B------:R-:W-:-:S04]  /*4ec0*/  IMAD.HI.U32 R9, R6, R17, RZ ;  /* 0x0000001106097227 */ /* 0x000fc800078e00ff */
[C---:B------:R-:W-:Y:S02]  /*4ed0*/  IMAD R138, R2.reuse, R11, R15 ;  /* 0x0000000b028a7224 */ /* 0x040fe400078e020f */
[----:B------:R-:W-:Y:S01]  /*4ee0*/  @!P0 IMAD.MOV R142, RZ, RZ, -R142 ;  /* 0x000000ffff8e8224 */ /* 0x000fe200078e0a8e */
[----:B------:R-:W-:Y:S01]  /*4ef0*/  ISETP.GT.U32.AND P0, PT, R2, R48, PT ;  /* 0x000000300200720c */ /* 0x000fe20003f04070 */
[----:B------:R-:W-:Y:S02]  /*4f00*/  IMAD.MOV R9, RZ, RZ, -R9 ;  /* 0x000000ffff097224 */ /* 0x000fe400078e0a09 */
[----:B------:R-:W-:Y:S01]  /*4f10*/  @!P4 IMAD.IADD R30, R30, 0x1, -R2 ;  /* 0x000000011e1ec824 */ /* 0x000fe200078e0a02 */
[C---:B------:R-:W-:Y:S01]  /*4f20*/  ISETP.GT.U32.AND P4, PT, R2.reuse, R138, PT ;  /* 0x0000008a0200720c */ /* 0x040fe20003f84070 */
[----:B------:R-:W-:Y:S02]  /*4f30*/  IMAD R50, R2, R9, R17 ;  /* 0x0000000902327224 */ /* 0x000fe400078e0211 */
[----:B------:R-:W-:-:S02]  /*4f40*/  VIADD R12, R3, 0x90 ;  /* 0x00000090030c7836 */ /* 0x000fc40000000000 */
[--C-:B------:R-:W-:Y:S01]  /*4f50*/  @!P1 IMAD.IADD R140, R140, 0x1, -R2.reuse ;  /* 0x000000018c8c9824 */ /* 0x100fe200078e0a02 */
[----:B------:R-:W-:Y:S01]  /*4f60*/  ISETP.GT.U32.AND P1, PT, R2, R50, PT ;  /* 0x000000320200720c */ /* 0x000fe20003f24070 */
[----:B------:R-:W-:Y:S01]  /*4f70*/  VIADD R23, R3, 0x8c ;  /* 0x0000008c03177836 */ /* 0x000fe20000000000 */
[----:B------:R-:W-:Y:S01]  /*4f80*/  IABS R13, R12 ;  /* 0x0000000c000d7213 */ /* 0x000fe20000000000 */
[--C-:B------:R-:W-:Y:S01]  /*4f90*/  @!P0 IMAD.IADD R48, R48, 0x1, -R2.reuse ;  /* 0x0000000130308824 */ /* 0x100fe200078e0a02 */
[----:B------:R-:W-:Y:S01]  /*4fa0*/  ISETP.GE.AND P0, PT, R21, RZ, PT ;  /* 0x000000ff1500720c */ /* 0x000fe20003f06270 */
[----:B------:R-:W-:Y:S01]  /*4fb0*/  VIADD R25, R3, 0x88 ;  /* 0x0000008803197836 */ /* 0x000fe20000000000 */
[----:B------:R-:W-:Y:S01]  /*4fc0*/  IABS R15, R23 ;  /* 0x00000017000f7213 */ /* 0x000fe20000000000 */
[----:B------:R-:W-:Y:S01]  /*4fd0*/  @!P4 IMAD.IADD R138, R138, 0x1, -R2 ;  /* 0x000000018a8ac824 */ /* 0x000fe200078e0a02 */
[----:B------:R-:W-:Y:S01]  /*4fe0*/  ISETP.GT.U32.AND P4, PT, R2, R48, PT ;  /* 0x000000300200720c */ /* 0x000fe20003f84070 */
[----:B------:R-:W-:Y:S01]  /*4ff0*/  IMAD.HI.U32 R9, R6, R13, RZ ;  /* 0x0000000d06097227 */ /* 0x000fe200078e00ff */
[----:B------:R-:W-:-:S03]  /*5000*/  IABS R17, R25 ;  /* 0x0000001900117213 */ /* 0x000fc60000000000 */
[----:B------:R-:W-:Y:S02]  /*5010*/  IMAD.MOV R9, RZ, RZ, -R9 ;  /* 0x000000ffff097224 */ /* 0x000fe400078e0a09 */
[----:B------:R-:W-:Y:S01]  /*5020*/  @!P1 IMAD.IADD R50, R50, 0x1, -R2 ;  /* 0x0000000132329824 */ /* 0x000fe200078e0a02 */
[----:B------:R-:W-:Y:S01]  /*5030*/  ISETP.GT.U32.AND P1, PT, R2, R138, PT ;  /* 0x0000008a0200720c */ /* 0x000fe20003f24070 */
[----:B------:R-:W-:-:S04]  /*5040*/  IMAD.HI.U32 R11, R6, R15, RZ ;  /* 0x0000000f060b7227 */ /* 0x000fc800078e00ff */
[----:B------:R-:W-:Y:S02]  /*5050*/  IMAD R136, R2, R9, R13 ;  /* 0x0000000902887224 */ /* 0x000fe400078e020d */
[----:B------:R-:W-:Y:S02]  /*5060*/  IMAD.MOV R52, RZ, RZ, -R11 ;  /* 0x000000ffff347224 */ /* 0x000fe400078e0a0b */
[----:B------:R-:W-:Y:S01]  /*5070*/  @!P4 IMAD.IADD R48, R48, 0x1, -R2 ;  /* 0x000000013030c824 */ /* 0x000fe200078e0a02 */
[----:B------:R-:W-:Y:S01]  /*5080*/  ISETP.GT.U32.AND P4, PT, R2, R136, PT ;  /* 0x000000880200720c */ /* 0x000fe20003f84070 */
[----:B------:R-:W-:Y:S02]  /*5090*/  VIADD R27, R3, 0x84 ;  /* 0x00000084031b7836 */ /* 0x000fe40000000000 */
[----:B------:R-:W-:-:S03]  /*50a0*/  IMAD.HI.U32 R9, R6, R17, RZ ;  /* 0x0000001106097227 */ /* 0x000fc600078e00ff */
[----:B------:R-:W-:Y:S01]  /*50b0*/  IABS R19, R27 ;  /* 0x0000001b00137213 */ /* 0x000fe20000000000 */
[----:B------:R-:W-:Y:S02]  /*50c0*/  IMAD R52, R2, R52, R15 ;  /* 0x0000003402347224 */ /* 0x000fe400078e020f */
[----:B------:R-:W-:Y:S02]  /*50d0*/  IMAD.MOV R9, RZ, RZ, -R9 ;  /* 0x000000ffff097224 */ /* 0x000fe400078e0a09 */
[----:B------:R-:W-:Y:S01]  /*50e0*/  @!P1 IMAD.IADD R138, R138, 0x1, -R2 ;  /* 0x000000018a8a9824 */ /* 0x000fe200078e0a02 */
[C---:B------:R-:W-:Y:S01]  /*50f0*/  ISETP.GT.U32.AND P1, PT, R2.reuse, R52, PT ;  /* 0x000000340200720c */ /* 0x040fe20003f24070 */
[----:B------:R-:W-:Y:S02]  /*5100*/  IMAD R56, R2, R9, R17 ;  /* 0x0000000902387224 */ /* 0x000fe400078e0211 */
[----:B------:R-:W-:-:S04]  /*5110*/  IMAD.HI.U32 R11, R6, R19, RZ ;  /* 0x00000013060b7227 */ /* 0x000fc800078e00ff */
[----:B------:R-:W-:Y:S01]  /*5120*/  @!P5 IMAD.MOV R30, RZ, RZ, -R30 ;  /* 0x000000ffff1ed224 */ /* 0x000fe200078e0a1e */
[----:B------:R-:W-:Y:S01]  /*5130*/  ISETP.GT.U32.AND P5, PT, R2, R50, PT ;  /* 0x000000320200720c */ /* 0x000fe20003fa4070 */
[----:B------:R-:W-:Y:S01]  /*5140*/  @!P4 IMAD.IADD R136, R136, 0x1, -R2 ;  /* 0x000000018888c824 */ /* 0x000fe200078e0a02 */
[----:B------:R-:W-:Y:S01]  /*5150*/  ISETP.GT.U32.AND P4, PT, R2, R56, PT ;  /* 0x000000380200720c */ /* 0x000fe20003f84070 */
[----:B------:R-:W-:Y:S02]  /*5160*/  IMAD.MOV R11, RZ, RZ, -R11 ;  /* 0x000000ffff0b7224 */ /* 0x000fe400078e0a0b */
[----:B------:R-:W-:Y:S01]  /*5170*/  @!P6 IMAD.MOV R140, RZ, RZ, -R140 ;  /* 0x000000ffff8ce224 */ /* 0x000fe200078e0a8c */
[----:B------:R-:W-:Y:S01]  /*5180*/  ISETP.GE.AND P6, PT, R12, RZ, PT ;  /* 0x000000ff0c00720c */ /* 0x000fe20003fc6270 */
[----:B------:R-:W-:Y:S02]  /*5190*/  VIADD R12, R3, 0x80 ;  /* 0x00000080030c7836 */ /* 0x000fe40000000000 */
[----:B------:R-:W-:-:S02]  /*51a0*/  IMAD R58, R2, R11, R19 ;  /* 0x0000000b023a7224 */ /* 0x000fc400078e0213 */
[----:B------:R-:W-:Y:S01]  /*51b0*/  VIADD R21, R3, 0x7c ;  /* 0x0000007c03157836 */ /* 0x000fe20000000000 */
[----:B------:R-:W-:Y:S01]  /*51c0*/  IABS R13, R12 ;  /* 0x0000000c000d7213 */ /* 0x000fe20000000000 */
[----:B------:R-:W-:Y:S01]  /*51d0*/  @!P1 IMAD.IADD R52, R52, 0x1, -R2 ;  /* 0x0000000134349824 */ /* 0x000fe200078e0a02 */
[C---:B------:R-:W-:Y:S01]  /*51e0*/  ISETP.GT.U32.AND P1, PT, R2.reuse, R136, PT ;  /* 0x000000880200720c */ /* 0x040fe20003f24070 */
[----:B------:R-:W-:Y:S01]  /*51f0*/  @!P2 IMAD.MOV R138, RZ, RZ, -R138 ;  /* 0x000000ffff8aa224 */ /* 0x000fe200078e0a8a */
[----:B------:R-:W-:Y:S01]  /*5200*/  ISETP.GT.U32.AND P2, PT, R2, R58, PT ;  /* 0x0000003a0200720c */ /* 0x000fe20003f44070 */
[----:B------:R-:W-:Y:S01]  /*5210*/  @!P3 IMAD.MOV R48, RZ, RZ, -R48 ;  /* 0x000000ffff30b224 */ /* 0x000fe200078e0a30 */
[----:B------:R-:W-:Y:S01]  /*5220*/  IABS R15, R21 ;  /* 0x00000015000f7213 */ /* 0x000fe20000000000 */
[--C-:B------:R-:W-:Y:S01]  /*5230*/  @!P5 IMAD.IADD R50, R50, 0x1, -R2.reuse ;  /* 0x000000013232d824 */ /* 0x100fe200078e0a02 */
[----:B------:R-:W-:Y:S01]  /*5240*/  ISETP.GT.U32.AND P3, PT, R2, R52, PT ;  /* 0x000000340200720c */ /* 0x000fe20003f64070 */
[----:B------:R-:W-:Y:S01]  /*5250*/  @!P4 IMAD.IADD R56, R56, 0x1, -R2 ;  /* 0x000000013838c824 */ /* 0x000fe200078e0a02 */
[----:B------:R-:W-:Y:S01]  /*5260*/  ISETP.GE.AND P5, PT, R23, RZ, PT ;  /* 0x000000ff1700720c */ /* 0x000fe20003fa6270 */
[----:B------:R-:W-:Y:S01]  /*5270*/  IMAD.HI.U32 R9, R6, R13, RZ ;  /* 0x0000000d06097227 */ /* 0x000fe200078e00ff */
[----:B------:R-:W-:-:S03]  /*5280*/  ISETP.GE.AND P4, PT, R25, RZ, PT ;  /* 0x000000ff1900720c */ /* 0x000fc60003f86270 */
[----:B------:R-:W-:-:S04]  /*5290*/  IMAD.HI.U32 R11, R6, R15, RZ ;  /* 0x0000000f060b7227 */ /* 0x000fc800078e00ff */
[----:B------:R-:W-:Y:S01]  /*52a0*/  @!P0 IMAD.MOV R50, RZ, RZ, -R50 ;  /* 0x000000ffff328224 */ /* 0x000fe200078e0a32 */
[----:B------:R-:W-:Y:S01]  /*52b0*/  ISETP.GT.U32.AND P0, PT, R2, R56, PT ;  /* 0x000000380200720c */ /* 0x000fe20003f04070 */
[----:B------:R-:W-:Y:S02]  /*52c0*/  IMAD.MOV R9, RZ, RZ, -R9 ;  /* 0x000000ffff097224 */ /* 0x000fe400078e0a09 */
[----:B------:R-:W-:Y:S02]  /*52d0*/  IMAD.MOV R11, RZ, RZ, -R11 ;  /* 0x000000ffff0b7224 */ /* 0x000fe400078e0a0b */
[--C-:B------:R-:W-:Y:S01]  /*52e0*/  @!P1 IMAD.IADD R136, R136, 0x1, -R2.reuse ;  /* 0x0000000188889824 */ /* 0x100fe200078e0a02 */
[----:B------:R-:W-:Y:S01]  /*52f0*/  ISETP.GE.AND P1, PT, R27, RZ, PT ;  /* 0x000000ff1b00720c */ /* 0x000fe20003f26270 */
[----:B------:R-:W-:Y:S02]  /*5300*/  IMAD R78, R2, R9, R13 ;  /* 0x00000009024e7224 */ /* 0x000fe400078e020d */
[----:B------:R-:W-:-:S02]  /*5310*/  @!P2 IMAD.IADD R58, R58, 0x1, -R2 ;  /* 0x000000013a3aa824 */ /* 0x000fc400078e0a02 */
[----:B------:R-:W-:Y:S01]  /*5320*/  @!P3 IMAD.IADD R52, R52, 0x1, -R2 ;  /* 0x000000013434b824 */ /* 0x000fe200078e0a02 */
[----:B------:R-:W-:Y:S01]  /*5330*/  ISETP.GE.AND P3, PT, R12, RZ, PT ;  /* 0x000000ff0c00720c */ /* 0x000fe20003f66270 */
[C---:B------:R-:W-:Y:S01]  /*5340*/  IMAD R80, R2.reuse, R11, R15 ;  /* 0x0000000b02507224 */ /* 0x040fe200078e020f */
[C---:B------:R-:W-:Y:S01]  /*5350*/  ISETP.GT.U32.AND P2, PT, R2.reuse, R58, PT ;  /* 0x0000003a0200720c */ /* 0x040fe20003f44070 */
[----:B------:R-:W-:Y:S01]  /*5360*/  @!P6 IMAD.MOV R136, RZ, RZ, -R136 ;  /* 0x000000ffff88e224 */ /* 0x000fe200078e0a88 */
[C---:B------:R-:W-:Y:S01]  /*5370*/  ISETP.GT.U32.AND P6, PT, R2.reuse, R78, PT ;  /* 0x0000004e0200720c */ /* 0x040fe20003fc4070 */
[----:B------:R-:W-:Y:S01]  /*5380*/  @!P5 IMAD.MOV R52, RZ, RZ, -R52 ;  /* 0x000000ffff34d224 */ /* 0x000fe200078e0a34 */
[----:B------:R-:W-:Y:S01]  /*5390*/  ISETP.GT.U32.AND P5, PT, R2, R80, PT ;  /* 0x000000500200720c */ /* 0x000fe20003fa4070 */
[----:B------:R-:W-:Y:S02]  /*53a0*/  VIADD R9, R3, 0x78 ;  /* 0x0000007803097836 */ /* 0x000fe40000000000 */
[----:B------:R-:W-:Y:S01]  /*53b0*/  @!P0 IMAD.IADD R56, R56, 0x1, -R2 ;  /* 0x0000000138388824 */ /* 0x000fe200078e0a02 */
[----:B------:R-:W-:Y:S01]  /*53c0*/  ISETP.GE.AND P0, PT, R21, RZ, PT ;  /* 0x000000ff1500720c */ /* 0x000fe20003f06270 */
[----:B------:R-:W-:Y:S01]  /*53d0*/  VIADD R12, R3, 0x70 ;  /* 0x00000070030c7836 */ /* 0x000fe20000000000 */
[----:B------:R-:W-:Y:S01]  /*53e0*/  IABS R11, R9 ;  /* 0x00000009000b7213 */ /* 0x000fe20000000000 */
[----:B------:R-:W-:Y:S01]  /*53f0*/  @!P4 IMAD.MOV R56, RZ, RZ, -R56 ;  /* 0x000000ffff38c224 */ /* 0x000fe200078e0a38 */
[----:B------:R-:W-:Y:S01]  /*5400*/  ISETP.GE.AND P4, PT, R9, RZ, PT ;  /* 0x000000ff0900720c */ /* 0x000fe20003f86270 */
[----:B------:R-:W-:Y:S01]  /*5410*/  VIADD R9, R3, 0x74 ;  /* 0x0000007403097836 */ /* 0x000fe20000000000 */
[----:B------:R-:W-:Y:S01]  /*5420*/  IABS R15, R12 ;  /* 0x0000000c000f7213 */ /* 0x000fe20000000000 */
[----:B------:R-:W-:-:S02]  /*5430*/  @!P2 IMAD.IADD R58, R58, 0x1, -R2 ;  /* 0x000000013a3aa824 */ /* 0x000fc400078e0a02 */
[--C-:B------:R-:W-:Y:S01]  /*5440*/  @!P6 IMAD.IADD R78, R78, 0x1, -R2.reuse ;  /* 0x000000014e4ee824 */ /* 0x100fe200078e0a02 */
[----:B------:R-:W-:Y:S01]  /*5450*/  ISETP.GE.AND P2, PT, R9, RZ, PT ;  /* 0x000000ff0900720c */ /* 0x000fe20003f46270 */
[----:B------:R-:W-:Y:S01]  /*5460*/  @!P5 IMAD.IADD R80, R80, 0x1, -R2 ;  /* 0x000000015050d824 */ /* 0x000fe200078e0a02 */
[----:B------:R-:W-:Y:S01]  /*5470*/  IABS R13, R9 ;  /* 0x00000009000d7213 */ /* 0x000fe20000000000 */
[----:B------:R-:W-:Y:S01]  /*5480*/  IMAD.HI.U32 R9, R6, R11, RZ ;  /* 0x0000000b06097227 */ /* 0x000fe200078e00ff */
[C---:B------:R-:W-:Y:S02]  /*5490*/  ISETP.GT.U32.AND P6, PT, R2.reuse, R78, PT ;  /* 0x0000004e0200720c */ /* 0x040fe40003fc4070 */
[----:B------:R-:W-:Y:S01]  /*54a0*/  ISETP.GT.U32.AND P5, PT, R2, R80, PT ;  /* 0x000000500200720c */ /* 0x000fe20003fa4070 */
[----:B------:R-:W-:Y:S02]  /*54b0*/  IMAD.MOV R9, RZ, RZ, -R9 ;  /* 0x000000ffff097224 */ /* 0x000fe400078e0a09 */
[----:B------:R-:W-:-:S02]  /*54c0*/  VIADD R17, R3, 0x6c ;  /* 0x0000006c03117836 */ /* 0x000fc40000000000 */
[----:B------:R-:W-:Y:S02]  /*54d0*/  IMAD R120, R2, R9, R11 ;  /* 0x0000000902787224 */ /* 0x000fe400078e020b */
[----:B------:R-:W-:-:S04]  /*54e0*/  IMAD.HI.U32 R9, R6, R13, RZ ;  /* 0x0000000d06097227 */ /* 0x000fc800078e00ff */
[----:B------:R-:W-:Y:S02]  /*54f0*/  IMAD.MOV R9, RZ, RZ, -R9 ;  /* 0x000000ffff097224 */ /* 0x000fe400078e0a09 */
[--C-:B------:R-:W-:Y:S01]  /*5500*/  @!P6 IMAD.IADD R78, R78, 0x1, -R2.reuse ;  /* 0x000000014e4ee824 */ /* 0x100fe200078e0a02 */
[----:B------:R-:W-:Y:S01]  /*5510*/  ISETP.GT.U32.AND P6, PT, R2, R120, PT ;  /* 0x000000780200720c */ /* 0x000fe20003fc4070 */
[----:B------:R-:W-:Y:S01]  /*5520*/  @!P5 IMAD.IADD R80, R80, 0x1, -R2 ;  /* 0x000000015050d824 */ /* 0x000fe200078e0a02 */
[----:B------:R-:W-:Y:S01]  /*5530*/  ISETP.GE.AND P5, PT, R17, RZ, PT ;  /* 0x000000ff1100720c */ /* 0x000fe20003fa6270 */
[C---:B------:R-:W-:Y:S02]  /*5540*/  IMAD R134, R2.reuse, R9, R13 ;  /* 0x0000000902867224 */ /* 0x040fe400078e020d */
[----:B------:R-:W-:Y:S02]  /*5550*/  @!P0 IMAD.MOV R80, RZ, RZ, -R80 ;  /* 0x000000ffff508224 */ /* 0x000fe400078e0a50 */
[----:B------:R-:W-:Y:S01]  /*5560*/  @!P1 IMAD.MOV R58, RZ, RZ, -R58 ;  /* 0x000000ffff3a9224 */ /* 0x000fe200078e0a3a */
[----:B------:R-:W-:Y:S01]  /*5570*/  ISETP.GT.U32.AND P0, PT, R2, R134, PT ;  /* 0x000000860200720c */ /* 0x000fe20003f04070 */
[----:B------:R-:W-:Y:S01]  /*5580*/  IMAD.HI.U32 R11, R6, R15, RZ ;  /* 0x0000000f060b7227 */ /* 0x000fe200078e00ff */
[----:B------:R-:W-:-:S02]  /*5590*/  ISETP.GE.AND P1, PT, R12, RZ, PT ;  /* 0x000000ff0c00720c */ /* 0x000fc40003f26270 */
[----:B------:R-:W-:Y:S01]  /*55a0*/  IABS R12, R17 ;  /* 0x00000011000c7213 */ /* 0x000fe20000000000 */
[----:B------:R-:W-:Y:S02]  /*55b0*/  IMAD.MOV R11, RZ, RZ, -R11 ;  /* 0x000000ffff0b7224 */ /* 0x000fe400078e0a0b */
[----:B------:R-:W-:Y:S02]  /*55c0*/  @!P6 IMAD.IADD R120, R120, 0x1, -R2 ;  /* 0x000000017878e824 */ /* 0x000fe400078e0a02 */
[----:B------:R-:W-:Y:S02]  /*55d0*/  IMAD.MOV.U32 R13, RZ, RZ, R12 ;  /* 0x000000ffff0d7224 */ /* 0x000fe400078e000c */
[C---:B------:R-:W-:Y:S01]  /*55e0*/  IMAD R132, R2.reuse, R11, R15 ;  /* 0x0000000b02847224 */ /* 0x040fe200078e020f */
[----:B------:R-:W-:Y:S01]  /*55f0*/  ISETP.GT.U32.AND P6, PT, R2, R120, PT ;  /* 0x000000780200720c */ /* 0x000fe20003fc4070 */
[----:B------:R-:W-:Y:S02]  /*5600*/  VIADD R11, R3, 0x68 ;  /* 0x00000068030b7836 */ /* 0x000fe40000000000 */
[----:B------:R-:W-:-:S04]  /*5610*/  IMAD.HI.U32 R9, R6, R13, RZ ;  /* 0x0000000d06097227 */ /* 0x000fc800078e00ff */
[----:B------:R-:W-:Y:S01]  /*5620*/  @!P3 IMAD.MOV R78, RZ, RZ, -R78 ;  /* 0x000000ffff4eb224 */ /* 0x000fe200078e0a4e */
[----:B------:R-:W-:Y:S01]  /*5630*/  ISETP.GE.AND P3, PT, R11, RZ, PT ;  /* 0x000000ff0b00720c */ /* 0x000fe20003f66270 */
[--C-:B------:R-:W-:Y:S01]  /*5640*/  @!P0 IMAD.IADD R134, R134, 0x1, -R2.reuse ;  /* 0x0000000186868824 */ /* 0x100fe200078e0a02 */
[----:B------:R-:W-:Y:S01]  /*5650*/  IABS R11, R11 ;  /* 0x0000000b000b7213 */ /* 0x000fe20000000000 */
[----:B------:R-:W-:Y:S02]  /*5660*/  IMAD.MOV R9, RZ, RZ, -R9 ;  /* 0x000000ffff097224 */ /* 0x000fe400078e0a09 */
[----:B------:R-:W-:Y:S01]  /*5670*/  VIADD R27, R3, 0x60 ;  /* 0x00000060031b7836 */ /* 0x000fe20000000000 */
[C---:B------:R-:W-:Y:S01]  /*5680*/  ISETP.GT.U32.AND P0, PT, R2.reuse, R134, PT ;  /* 0x000000860200720c */ /* 0x040fe20003f04070 */
[----:B------:R-:W-:Y:S02]  /*5690*/  IMAD R122, R2, R9, R13 ;  /* 0x00000009027a7224 */ /* 0x000fe400078e020d */
[----:B------:R-:W-:Y:S01]  /*56a0*/  IMAD.MOV.U32 R13, RZ, RZ, R11 ;  /* 0x000000ffff0d7224 */ /* 0x000fe200078e000b */
[----:B------:R-:W-:Y:S01]  /*56b0*/  IABS R17, R27 ;  /* 0x0000001b00117213 */ /* 0x000fe20000000000 */
[----:B------:R-:W-:Y:S01]  /*56c0*/  @!P6 IMAD.IADD R120, R120, 0x1, -R2 ;  /* 0x000000017878e824 */ /* 0x000fe200078e0a02 */
[----:B------:R-:W-:Y:S01]  /*56d0*/  ISETP.GT.U32.AND P6, PT, R2, R132, PT ;  /* 0x000000840200720c */ /* 0x000fe20003fc4070 */
[----:B------:R-:W-:-:S04]  /*56e0*/  IMAD.HI.U32 R9, R6, R13, RZ ;  /* 0x0000000d06097227 */ /* 0x000fc800078e00ff */
[----:B------:R-:W-:Y:S02]  /*56f0*/  IMAD.MOV R9, RZ, RZ, -R9 ;  /* 0x000000ffff097224 */ /* 0x000fe400078e0a09 */
[----:B------:R-:W-:Y:S01]  /*5700*/  @!P0 IMAD.IADD R134, R134, 0x1, -R2 ;  /* 0x0000000186868824 */ /* 0x000fe200078e0a02 */
[C---:B------:R-:W-:Y:S01]  /*5710*/  ISETP.GT.U32.AND P0, PT, R2.reuse, R122, PT ;  /* 0x0000007a0200720c */ /* 0x040fe20003f04070 */
[----:B------:R-:W-:Y:S02]  /*5720*/  IMAD R124, R2, R9, R13 ;  /* 0x00000009027c7224 */ /* 0x000fe400078e020d */
[----:B------:R-:W-:-:S04]  /*5730*/  IMAD.HI.U32 R9, R6, R17, RZ ;  /* 0x0000001106097227 */ /* 0x000fc800078e00ff */
[C---:B------:R-:W-:Y:S02]  /*5740*/  VIADD R21, R3.reuse, 0x64 ;  /* 0x0000006403157836 */ /* 0x040fe40000000000 */
[----:B------:R-:W-:Y:S02]  /*5750*/  IMAD.MOV R130, RZ, RZ, -R9 ;  /* 0x000000ffff827224 */ /* 0x000fe400078e0a09 */
[----:B------:R-:W-:Y:S01]  /*5760*/  @!P6 IMAD.IADD R132, R132, 0x1, -R2 ;  /* 0x000000018484e824 */ /* 0x000fe200078e0a02 */
[----:B------:R-:W-:Y:S01]  /*5770*/  IABS R15, R21 ;  /* 0x00000015000f7213 */ /* 0x000fe20000000000 */
[C---:B------:R-:W-:Y:S02]  /*5780*/  IMAD R130, R2.reuse, R130, R17 ;  /* 0x0000008202827224 */ /* 0x040fe400078e0211 */
[----:B------:R-:W-:Y:S01]  /*5790*/  VIADD R29, R3, 0x5c ;  /* 0x0000005c031d7836 */ /* 0x000fe20000000000 */
[C---:B------:R-:W-:Y:S01]  /*57a0*/  ISETP.GT.U32.AND P6, PT, R2.reuse, R132, PT ;  /* 0x000000840200720c */ /* 0x040fe20003fc4070 */
[----:B------:R-:W-:Y:S01]  /*57b0*/  @!P4 IMAD.MOV R120, RZ, RZ, -R120 ;  /* 0x000000ffff78c224 */ /* 0x000fe200078e0a78 */
[----:B------:R-:W-:Y:S01]  /*57c0*/  ISETP.GT.U32.AND P4, PT, R2, R124, PT ;  /* 0x0000007c0200720c */ /* 0x000fe20003f84070 */
[----:B------:R-:W-:Y:S01]  /*57d0*/  @!P0 IMAD.IADD R122, R122, 0x1, -R2 ;  /* 0x000000017a7a8824 */ /* 0x000fe200078e0a02 */
[----:B------:R-:W-:Y:S01]  /*57e0*/  ISETP.GT.U32.AND P0, PT, R2, R130, PT ;  /* 0x000000820200720c */ /* 0x000fe20003f04070 */
[----:B------:R-:W-:Y:S01]  /*57f0*/  IMAD.HI.U32 R11, R6, R15, RZ ;  /* 0x0000000f060b7227 */ /* 0x000fe200078e00ff */
[----:B------:R-:W-:-:S03]  /*5800*/  IABS R12, R29 ;  /* 0x0000001d000c7213 */ /* 0x000fc60000000000 */
[----:B------:R-:W-:Y:S02]  /*5810*/  IMAD.MOV R11, RZ, RZ, -R11 ;  /* 0x000000ffff0b7224 */ /* 0x000fe400078e0a0b */
[----:B------:R-:W-:Y:S02]  /*5820*/  IMAD.MOV.U32 R13, RZ, RZ, R12 ;  /* 0x000000ffff0d7224 */ /* 0x000fe400078e000c */
[----:B------:R-:W-:Y:S02]  /*5830*/  IMAD R126, R2, R11, R15 ;  /* 0x0000000b027e7224 */ /* 0x000fe400078e020f */
[----:B------:R-:W-:Y:S02]  /*5840*/  VIADD R12, R3, 0x54 ;  /* 0x00000054030c7836 */ /* 0x000fe40000000000 */
[----:B------:R-:W-:-:S04]  /*5850*/  IMAD.HI.U32 R9, R6, R13, RZ ;  /* 0x0000000d06097227 */ /* 0x000fc800078e00ff */
[----:B------:R-:W-:Y:S01]  /*5860*/  @!P6 IMAD.IADD R132, R132, 0x1, -R2 ;  /* 0x000000018484e824 */ /* 0x000fe200078e0a02 */
[----:B------:R-:W-:Y:S01]  /*5870*/  ISETP.GE.AND P6, PT, R21, RZ, PT ;  /* 0x000000ff1500720c */ /* 0x000fe20003fc6270 */
[----:B------:R-:W-:Y:S01]  /*5880*/  @!P2 IMAD.MOV R134, RZ, RZ, -R134 ;  /* 0x000000ffff86a224 */ /* 0x000fe200078e0a86 */
[----:B------:R-:W-:Y:S01]  /*5890*/  ISETP.GT.U32.AND P2, PT, R2, R126, PT ;  /* 0x0000007e0200720c */ /* 0x000fe20003f44070 */
[--C-:B------:R-:W-:Y:S01]  /*58a0*/  @!P4 IMAD.IADD R124, R124, 0x1, -R2.reuse ;  /* 0x000000017c7cc824 */ /* 0x100fe200078e0a02 */
[----:B------:R-:W-:Y:S01]  /*58b0*/  ISETP.GT.U32.AND P4, PT, R2, R122, PT ;  /* 0x0000007a0200720c */ /* 0x000fe20003f84070 */
[----:B------:R-:W-:Y:S01]  /*58c0*/  @!P0 IMAD.IADD R130, R130, 0x1, -R2 ;  /* 0x0000000182828824 */ /* 0x000fe200078e0a02 */
[----:B------:R-:W-:Y:S01]  /*58d0*/  IABS R21, R12 ;  /* 0x0000000c00157213 */ /* 0x000fe20000000000 */
[----:B------:R-:W-:Y:S02]  /*58e0*/  IMAD.MOV R9, RZ, RZ, -R9 ;  /* 0x000000ffff097224 */ /* 0x000fe400078e0a09 */
[----:B------:R-:W-:Y:S01]  /*58f0*/  VIADD R31, R3, 0x58 ;  /* 0x00000058031f7836 */ /* 0x000fe20000000000 */
[C---:B------:R-:W-:Y:S01]  /*5900*/  ISETP.GT.U32.AND P0, PT, R2.reuse, R130, PT ;  /* 0x000000820200720c */ /* 0x040fe20003f04070 */
[----:B------:R-:W-:-:S02]  /*5910*/  IMAD R128, R2, R9, R13 ;  /* 0x0000000902807224 */ /* 0x000fc400078e020d */
[----:B------:R-:W-:Y:S01]  /*5920*/  IMAD.HI.U32 R9, R6, R21, RZ ;  /* 0x0000001506097227 */ /* 0x000fe200078e00ff */
[----:B------:R-:W-:-:S03]  /*5930*/  IABS R19, R31 ;  /* 0x0000001f00137213 */ /* 0x000fc60000000000 */
[----:B------:R-:W-:Y:S02]  /*5940*/  IMAD.MOV R9, RZ, RZ, -R9 ;  /* 0x000000ffff097224 */ /* 0x000fe400078e0a09 */
[--C-:B------:R-:W-:Y:S01]  /*5950*/  @!P2 IMAD.IADD R126, R126, 0x1, -R2.reuse ;  /* 0x000000017e7ea824 */ /* 0x100fe200078e0a02 */
[----:B------:R-:W-:Y:S01]  /*5960*/  ISETP.GT.U32.AND P2, PT, R2, R124, PT ;  /* 0x0000007c0200720c */ /* 0x000fe20003f44070 */
[----:B------:R-:W-:Y:S01]  /*5970*/  @!P4 IMAD.IADD R122, R122, 0x1, -R2 ;  /* 0x000000017a7ac824 */ /* 0x000fe200078e0a02 */
[C---:B------:R-:W-:Y:S01]  /*5980*/  ISETP.GT.U32.AND P4, PT, R2.reuse, R128, PT ;  /* 0x000000800200720c */ /* 0x040fe20003f84070 */
[C---:B------:R-:W-:Y:S02]  /*5990*/  IMAD R21, R2.reuse, R9, R21 ;  /* 0x0000000902157224 */ /* 0x040fe400078e0215 */
[----:B------:R-:W-:Y:S01]  /*59a0*/  @!P1 IMAD.MOV R132, RZ, RZ, -R132 ;  /* 0x000000ffff849224 */ /* 0x000fe200078e0a84 */
[----:B------:R-:W-:Y:S01]  /*59b0*/  ISETP.GT.U32.AND P1, PT, R2, R126, PT ;  /* 0x0000007e0200720c */ /* 0x000fe20003f24070 */
[----:B------:R-:W-:Y:S01]  /*59c0*/  @!P0 IMAD.IADD R130, R130, 0x1, -R2 ;  /* 0x0000000182828824 */ /* 0x000fe200078e0a02 */
[----:B------:R-:W-:Y:S01]  /*59d0*/  ISETP.GT.U32.AND P0, PT, R2, R21, PT ;  /* 0x000000150200720c */ /* 0x000fe20003f04070 */
[----:B------:R-:W-:-:S04]  /*59e0*/  IMAD.HI.U32 R11, R6, R19, RZ ;  /* 0x00000013060b7227 */ /* 0x000fc800078e00ff */
[C---:B------:R-:W-:Y:S02]  /*59f0*/  VIADD R13, R3.reuse, 0x50 ;  /* 0x00000050030d7836 */ /* 0x040fe40000000000 */
[----:B------:R-:W-:Y:S02]  /*5a00*/  IMAD.MOV R11, RZ, RZ, -R11 ;  /* 0x000000ffff0b7224 */ /* 0x000fe400078e0a0b */
[----:B------:R-:W-:Y:S01]  /*5a10*/  VIADD R15, R3, 0x4c ;  /* 0x0000004c030f7836 */ /* 0x000fe20000000000 */
[----:B------:R-:W-:Y:S01]  /*5a20*/  IABS R23, R13 ;  /* 0x0000000d00177213 */ /* 0x000fe20000000000 */
[----:B------:R-:W-:Y:S02]  /*5a30*/  IMAD R19, R2, R11, R19 ;  /* 0x0000000b02137224 */ /* 0x000fe400078e0213 */
[----:B------:R-:W-:Y:S01]  /*5a40*/  @!P4 IMAD.IADD R128, R128, 0x1, -R2 ;  /* 0x000000018080c824 */ /* 0x000fe200078e0a02 */
[----:B------:R-:W-:Y:S01]  /*5a50*/  IABS R25, R15 ;  /* 0x0000000f00197213 */ /* 0x000fe20000000000 */
[----:B------:R-:W-:Y:S01]  /*5a60*/  IMAD.HI.U32 R9, R6, R23, RZ ;  /* 0x0000001706097227 */ /* 0x000fe200078e00ff */
[----:B------:R-:W-:-:S03]  /*5a70*/  ISETP.GE.AND P4, PT, R29, RZ, PT ;  /* 0x000000ff1d00720c */ /* 0x000fc60003f86270 */
[--C-:B------:R-:W-:Y:S01]  /*5a80*/  @!P2 IMAD.IADD R124, R124, 0x1, -R2.reuse ;  /* 0x000000017c7ca824 */ /* 0x100fe200078e0a02 */
[----:B------:R-:W-:Y:S01]  /*5a90*/  ISETP.GT.U32.AND P2, PT, R2, R19, PT ;  /* 0x000000130200720c */ /* 0x000fe20003f44070 */
[--C-:B------:R-:W-:Y:S01]  /*5aa0*/  @!P1 IMAD.IADD R126, R126, 0x1, -R2.reuse ;  /* 0x000000017e7e9824 */ /* 0x100fe200078e0a02 */
[----:B------:R-:W-:Y:S01]  /*5ab0*/  ISETP.GE.AND P1, PT, R27, RZ, PT ;  /* 0x000000ff1b00720c */ /* 0x000fe20003f26270 */
[----:B------:R-:W-:Y:S01]  /*5ac0*/  @!P0 IMAD.IADD R21, R21, 0x1, -R2 ;  /* 0x0000000115158824 */ /* 0x000fe200078e0a02 */
[----:B------:R-:W-:Y:S01]  /*5ad0*/  ISETP.GT.U32.AND P0, PT, R2, R128, PT ;  /* 0x000000800200720c */ /* 0x000fe20003f04070 */
[----:B------:R-:W-:-:S04]  /*5ae0*/  IMAD.HI.U32 R11, R6, R25, RZ ;  /* 0x00000019060b7227 */ /* 0x000fc800078e00ff */
[----:B------:R-:W-:Y:S02]  /*5af0*/  IMAD.MOV R9, RZ, RZ, -R9 ;  /* 0x000000ffff097224 */ /* 0x000fe400078e0a09 */
[----:B------:R-:W-:Y:S02]  /*5b00*/  IMAD.MOV R11, RZ, RZ, -R11 ;  /* 0x000000ffff0b7224 */ /* 0x000fe400078e0a0b */
[----:B------:R-:W-:Y:S02]  /*5b10*/  VIADD R17, R3, 0x48 ;  /* 0x0000004803117836 */ /* 0x000fe40000000000 */
[C---:B------:R-:W-:Y:S02]  /*5b20*/  IMAD R23, R2.reuse, R9, R23 ;  /* 0x0000000902177224 */ /* 0x040fe400078e0217 */
[C---:B------:R-:W-:Y:S01]  /*5b30*/  IMAD R25, R2.reuse, R11, R25 ;  /* 0x0000000b02197224 */ /* 0x040fe200078e0219 */
[----:B------:R-:W-:Y:S01]  /*5b40*/  IABS R27, R17 ;  /* 0x00000011001b7213 */ /* 0x000fe20000000000 */
[----:B------:R-:W-:Y:S01]  /*5b50*/  @!P3 IMAD.MOV R124, RZ, RZ, -R124 ;  /* 0x000000ffff7cb224 */ /* 0x000fe200078e0a7c */
[C---:B------:R-:W-:Y:S01]  /*5b60*/  ISETP.GT.U32.AND P3, PT, R2.reuse, R21, PT ;  /* 0x000000150200720c */ /* 0x040fe20003f64070 */
[----:B------:R-:W-:Y:S01]  /*5b70*/  @!P6 IMAD.MOV R126, RZ, RZ, -R126 ;  /* 0x000000ffff7ee224 */ /* 0x000fe200078e0a7e */
[----:B------:R-:W-:Y:S01]  /*5b80*/  ISETP.GT.U32.AND P6, PT, R2, R23, PT ;  /* 0x000000170200720c */ /* 0x000fe20003fc4070 */
[----:B------:R-:W-:Y:S01]  /*5b90*/  @!P2 IMAD.IADD R19, R19, 0x1, -R2 ;  /* 0x000000011313a824 */ /* 0x000fe200078e0a02 */
[----:B------:R-:W-:Y:S01]  /*5ba0*/  ISETP.GE.AND P2, PT, R31, RZ, PT ;  /* 0x000000ff1f00720c */ /* 0x000fe20003f46270 */
[----:B------:R-:W-:Y:S01]  /*5bb0*/  @!P1 IMAD.MOV R130, RZ, RZ, -R130 ;  /* 0x000000ffff829224 */ /* 0x000fe200078e0a82 */
[----:B------:R-:W-:Y:S01]  /*5bc0*/  ISETP.GE.AND P1, PT, R12, RZ, PT ;  /* 0x000000ff0c00720c */ /* 0x000fe20003f26270 */
[----:B------:R-:W-:Y:S01]  /*5bd0*/  @!P0 IMAD.IADD R128, R128, 0x1, -R2 ;  /* 0x0000000180808824 */ /* 0x000fe200078e0a02 */
[----:B------:R-:W-:Y:S01]  /*5be0*/  ISETP.GT.U32.AND P0, PT, R2, R25, PT ;  /* 0x000000190200720c */ /* 0x000fe20003f04070 */
[----:B------:R-:W-:-:S04]  /*5bf0*/  IMAD.HI.U32 R9, R6, R27, RZ ;  /* 0x0000001b06097227 */ /* 0x000fc800078e00ff */
[----:B------:R-:W-:Y:S01]  /*5c00*/  @!P5 IMAD.MOV R122, RZ, RZ, -R122 ;  /* 0x000000ffff7ad224 */ /* 0x000fe200078e0a7a */
[C---:B------:R-:W-:Y:S01]  /*5c10*/  ISETP.GT.U32.AND P5, PT, R2.reuse, R19, PT ;  /* 0x000000130200720c */ /* 0x040fe20003fa4070 */
[----:B------:R-:W-:Y:S02]  /*5c20*/  VIADD R12, R3, 0x44 ;  /* 0x00000044030c7836 */ /* 0x000fe40000000000 */
[----:B------:R-:W-:Y:S02]  /*5c30*/  IMAD.MOV R9, RZ, RZ, -R9 ;  /* 0x000000ffff097224 */ /* 0x000fe400078e0a09 */
[--C-:B------:R-:W-:Y:S01]  /*5c40*/  @!P3 IMAD.IADD R21, R21, 0x1, -R2.reuse ;  /* 0x000000011515b824 */ /* 0x100fe200078e0a02 */
[----:B------:R-:W-:Y:S01]  /*5c50*/  IABS R11, R12 ;  /* 0x0000000c000b7213 */ /* 0x000fe20000000000 */
[--C-:B------:R-:W-:Y:S01]  /*5c60*/  @!P6 IMAD.IADD R23, R23, 0x1, -R2.reuse ;  /* 0x000000011717e824 */ /* 0x100fe200078e0a02 */
[----:B------:R-:W-:Y:S01]  /*5c70*/  ISETP.GE.AND P3, PT, R15, RZ, PT ;  /* 0x000000ff0f00720c */ /* 0x000fe20003f66270 */
[C---:B------:R-:W-:Y:S01]  /*5c80*/  IMAD R27, R2.reuse, R9, R27 ;  /* 0x00000009021b7224 */ /* 0x040fe200078e021b */
[----:B------:R-:W-:Y:S01]  /*5c90*/  ISETP.GE.AND P6, PT, R17, RZ, PT ;  /* 0x000000ff1100720c */ /* 0x000fe20003fc6270 */
[----:B------:R-:W-:Y:S01]  /*5ca0*/  @!P0 IMAD.IADD R25, R25, 0x1, -R2 ;  /* 0x0000000119198824 */ /* 0x000fe200078e0a02 */
[C---:B------:R-:W-:Y:S01]  /*5cb0*/  ISETP.GT.U32.AND P0, PT, R2.reuse, R23, PT ;  /* 0x000000170200720c */ /* 0x040fe20003f04070 */
[----:B------:R-:W-:Y:S01]  /*5cc0*/  @!P1 IMAD.MOV R21, RZ, RZ, -R21 ;  /* 0x000000ffff159224 */ /* 0x000fe200078e0a15 */
        /* <DEDUP_REMOVED lines=8> */
[----:B------:R-:W-:Y:S02]  /*5d50*/  VIADD R9, R3, 0x40 ;  /* 0x0000004003097836 */ /* 0x000fe40000000000 */
[----:B------:R-:W-:-:S02]  /*5d60*/  @!P0 IMAD.IADD R23, R23, 0x1, -R2 ;  /* 0x0000000117178824 */ /* 0x000fc400078e0a02 */
[----:B------:R-:W-:Y:S01]  /*5d70*/  @!P1 IMAD.IADD R27, R27, 0x1, -R2 ;  /* 0x000000011b1b9824 */ /* 0x000fe200078e0a02 */
[----:B------:R-:W-:Y:S01]  /*5d80*/  IABS R13, R9 ;  /* 0x00000009000d7213 */ /* 0x000fe20000000000 */
[----:B------:R-:W-:Y:S01]  /*5d90*/  @!P5 IMAD.MOV R23, RZ, RZ, -R23 ;  /* 0x000000ffff17d224 */ /* 0x000fe200078e0a17 */
[----:B------:R-:W-:Y:S01]  /*5da0*/  ISETP.GE.AND P0, PT, R9, RZ, PT ;  /* 0x000000ff0900720c */ /* 0x000fe20003f06270 */
[----:B------:R-:W-:Y:S01]  /*5db0*/  VIADD R11, R3, 0x3c ;  /* 0x0000003c030b7836 */ /* 0x000fe20000000000 */
[----:B------:R-:W-:Y:S01]  /*5dc0*/  ISETP.GT.U32.AND P5, PT, R2, R27, PT ;  /* 0x0000001b0200720c */ /* 0x000fe20003fa4070 */
[----:B------:R-:W-:Y:S01]  /*5dd0*/  IMAD.HI.U32 R9, R6, R13, RZ ;  /* 0x0000000d06097227 */ /* 0x000fe200078e00ff */
[----:B------:R-:W-:Y:S02]  /*5de0*/  ISETP.GT.U32.AND P1, PT, R2, R60, PT ;  /* 0x0000003c0200720c */ /* 0x000fe40003f24070 */
[----:B------:R-:W-:Y:S01]  /*5df0*/  IABS R15, R11 ;  /* 0x0000000b000f7213 */ /* 0x000fe20000000000 */
[----:B------:R-:W-:-:S02]  /*5e00*/  IMAD.MOV R9, RZ, RZ, -R9 ;  /* 0x000000ffff097224 */ /* 0x000fc400078e0a09 */
[----:B------:R-:W-:Y:S02]  /*5e10*/  VIADD R29, R3, 0x34 ;  /* 0x00000034031d7836 */ /* 0x000fe40000000000 */
[----:B------:R-:W-:Y:S02]  /*5e20*/  IMAD R64, R2, R9, R13 ;  /* 0x0000000902407224 */ /* 0x000fe400078e020d */
[----:B------:R-:W-:Y:S01]  /*5e30*/  @!P2 IMAD.MOV R19, RZ, RZ, -R19 ;  /* 0x000000ffff13a224 */ /* 0x000fe200078e0a13 */
[----:B------:R-:W-:Y:S01]  /*5e40*/  ISETP.GE.AND P2, PT, R12, RZ, PT ;  /* 0x000000ff0c00720c */ /* 0x000fe20003f46270 */
[--C-:B------:R-:W-:Y:S01]  /*5e50*/  @!P5 IMAD.IADD R27, R27, 0x1, -R2.reuse ;  /* 0x000000011b1bd824 */ /* 0x100fe200078e0a02 */
[----:B------:R-:W-:Y:S01]  /*5e60*/  ISETP.GT.U32.AND P5, PT, R2, R64, PT ;  /* 0x000000400200720c */ /* 0x000fe20003fa4070 */
[--C-:B------:R-:W-:Y:S01]  /*5e70*/  @!P4 IMAD.IADD R25, R25, 0x1, -R2.reuse ;  /* 0x000000011919c824 */ /* 0x100fe200078e0a02 */
[----:B------:R-:W-:Y:S01]  /*5e80*/  ISETP.GE.AND P4, PT, R11, RZ, PT ;  /* 0x000000ff0b00720c */ /* 0x000fe20003f86270 */
[----:B------:R-:W-:Y:S01]  /*5e90*/  VIADD R12, R3, 0x38 ;  /* 0x00000038030c7836 */ /* 0x000fe20000000000 */
[----:B------:R-:W-:Y:S01]  /*5ea0*/  IABS R11, R29 ;  /* 0x0000001d000b7213 */ /* 0x000fe20000000000 */
[----:B------:R-:W-:-:S02]  /*5eb0*/  @!P1 IMAD.IADD R60, R60, 0x1, -R2 ;  /* 0x000000013c3c9824 */ /* 0x000fc400078e0a02 */
[----:B------:R-:W-:Y:S01]  /*5ec0*/  @!P3 IMAD.MOV R25, RZ, RZ, -R25 ;  /* 0x000000ffff19b224 */ /* 0x000fe200078e0a19 */
[----:B------:R-:W-:Y:S01]  /*5ed0*/  IABS R17, R12 ;  /* 0x0000000c00117213 */ /* 0x000fe20000000000 */
[----:B------:R-:W-:Y:S01]  /*5ee0*/  IMAD.MOV.U32 R13, RZ, RZ, R11 ;  /* 0x000000ffff0d7224 */ /* 0x000fe200078e000b */
[----:B------:R-:W-:Y:S01]  /*5ef0*/  ISETP.GT.U32.AND P1, PT, R2, R60, PT ;  /* 0x0000003c0200720c */ /* 0x000fe20003f24070 */
[----:B------:R-:W-:Y:S01]  /*5f00*/  IMAD.HI.U32 R9, R6, R15, RZ ;  /* 0x0000000f06097227 */ /* 0x000fe200078e00ff */
[----:B------:R-:W-:-:S03]  /*5f10*/  ISETP.GE.AND P3, PT, R12, RZ, PT ;  /* 0x000000ff0c00720c */ /* 0x000fc60003f66270 */
[----:B------:R-:W-:Y:S02]  /*5f20*/  @!P5 IMAD.IADD R64, R64, 0x1, -R2 ;  /* 0x000000014040d824 */ /* 0x000fe400078e0a02 */
[----:B------:R-:W-:-:S03]  /*5f30*/  IMAD.HI.U32 R12, R6, R13, RZ ;  /* 0x0000000d060c7227 */ /* 0x000fc600078e00ff */
[----:B------:R-:W-:Y:S01]  /*5f40*/  ISETP.GT.U32.AND P5, PT, R2, R64, PT ;  /* 0x000000400200720c */ /* 0x000fe20003fa4070 */
[----:B------:R-:W-:-:S04]  /*5f50*/  IMAD.HI.U32 R11, R6, R17, RZ ;  /* 0x00000011060b7227 */ /* 0x000fc800078e00ff */
[----:B------:R-:W-:Y:S02]  /*5f60*/  IMAD.MOV R12, RZ, RZ, -R12 ;  /* 0x000000ffff0c7224 */ /* 0x000fe400078e0a0c */
[----:B------:R-:W-:Y:S02]  /*5f70*/  IMAD.MOV R11, RZ, RZ, -R11 ;  /* 0x000000ffff0b7224 */ /* 0x000fe400078e0a0b */
[C---:B------:R-:W-:Y:S02]  /*5f80*/  IMAD R72, R2.reuse, R12, R13 ;  /* 0x0000000c02487224 */ /* 0x040fe400078e020d */
[----:B------:R-:W-:Y:S02]  /*5f90*/  IMAD R68, R2, R11, R17 ;  /* 0x0000000b02447224 */ /* 0x000fe400078e0211 */
[--C-:B------:R-:W-:Y:S02]  /*5fa0*/  @!P1 IMAD.IADD R60, R60, 0x1, -R2.reuse ;  /* 0x000000013c3c9824 */ /* 0x100fe400078e0a02 */
[----:B------:R-:W-:Y:S01]  /*5fb0*/  @!P5 IMAD.IADD R64, R64, 0x1, -R2 ;  /* 0x000000014040d824 */ /* 0x000fe200078e0a02 */
[C---:B------:R-:W-:Y:S01]  /*5fc0*/  ISETP.GT.U32.AND P5, PT, R2.reuse, R72, PT ;  /* 0x000000480200720c */ /* 0x040fe20003fa4070 */
[----:B------:R-:W-:Y:S01]  /*5fd0*/  @!P2 IMAD.MOV R60, RZ, RZ, -R60 ;  /* 0x000000ffff3ca224 */ /* 0x000fe200078e0a3c */
[----:B------:R-:W-:Y:S01]  /*5fe0*/  ISETP.GT.U32.AND P2, PT, R2, R68, PT ;  /* 0x000000440200720c */ /* 0x000fe20003f44070 */
[----:B------:R-:W-:-:S02]  /*5ff0*/  IMAD.MOV R9, RZ, RZ, -R9 ;  /* 0x000000ffff097224 */ /* 0x000fc400078e0a09 */
[C---:B------:R-:W-:Y:S02]  /*6000*/  VIADD R35, R3.reuse, 0x28 ;  /* 0x0000002803237836 */ /* 0x040fe40000000000 */
[C---:B------:R-:W-:Y:S02]  /*6010*/  IMAD R66, R2.reuse, R9, R15 ;  /* 0x0000000902427224 */ /* 0x040fe400078e020f */
[----:B------:R-:W-:Y:S01]  /*6020*/  VIADD R33, R3, 0x2c ;  /* 0x0000002c03217836 */ /* 0x000fe20000000000 */
[----:B------:R-:W-:Y:S01]  /*6030*/  IABS R17, R35 ;  /* 0x0000002300117213 */ /* 0x000fe20000000000 */
[----:B------:R-:W-:Y:S01]  /*6040*/  @!P6 IMAD.MOV R27, RZ, RZ, -R27 ;  /* 0x000000ffff1be224 */ /* 0x000fe200078e0a1b */
[----:B------:R-:W-:Y:S01]  /*6050*/  ISETP.GT.U32.AND P1, PT, R2, R66, PT ;  /* 0x000000420200720c */ /* 0x000fe20003f24070 */
[--C-:B------:R-:W-:Y:S01]  /*6060*/  @!P5 IMAD.IADD R72, R72, 0x1, -R2.reuse ;  /* 0x000000014848d824 */ /* 0x100fe200078e0a02 */
[----:B------:R-:W-:Y:S01]  /*6070*/  IABS R15, R33 ;  /* 0x00000021000f7213 */ /* 0x000fe20000000000 */
[----:B------:R-:W-:Y:S01]  /*6080*/  @!P2 IMAD.IADD R68, R68, 0x1, -R2 ;  /* 0x000000014444a824 */ /* 0x000fe200078e0a02 */
[----:B------:R-:W-:Y:S01]  /*6090*/  ISETP.GE.AND P6, PT, R29, RZ, PT ;  /* 0x000000ff1d00720c */ /* 0x000fe20003fc6270 */
[----:B------:R-:W-:Y:S01]  /*60a0*/  IMAD.HI.U32 R12, R6, R17, RZ ;  /* 0x00000011060c7227 */ /* 0x000fe200078e00ff */
[----:B------:R-:W-:-:S02]  /*60b0*/  ISETP.GT.U32.AND P5, PT, R2, R72, PT ;  /* 0x000000480200720c */ /* 0x000fc40003fa4070 */
[----:B------:R-:W-:Y:S01]  /*60c0*/  ISETP.GT.U32.AND P2, PT, R2, R68, PT ;  /* 0x000000440200720c */ /* 0x000fe20003f44070 */
[----:B------:R-:W-:-:S04]  /*60d0*/  IMAD.HI.U32 R11, R6, R15, RZ ;  /* 0x0000000f060b7227 */ /* 0x000fc800078e00ff */
[----:B------:R-:W-:Y:S02]  /*60e0*/  VIADD R29, R3, 0x30 ;  /* 0x00000030031d7836 */ /* 0x000fe40000000000 */
[----:B------:R-:W-:Y:S02]  /*60f0*/  IMAD.MOV R12, RZ, RZ, -R12 ;  /* 0x000000ffff0c7224 */ /* 0x000fe400078e0a0c */
[----:B------:R-:W-:Y:S01]  /*6100*/  IMAD.MOV R11, RZ, RZ, -R11 ;  /* 0x000000ffff0b7224 */ /* 0x000fe200078e0a0b */
[----:B------:R-:W-:Y:S01]  /*6110*/  IABS R13, R29 ;  /* 0x0000001d000d7213 */ /* 0x000fe20000000000 */
[--C-:B------:R-:W-:Y:S02]  /*6120*/  @!P1 IMAD.IADD R66, R66, 0x1, -R2.reuse ;  /* 0x0000000142429824 */ /* 0x100fe400078e0a02 */
[C---:B------:R-:W-:Y:S02]  /*6130*/  IMAD R100, R2.reuse, R12, R17 ;  /* 0x0000000c02647224 */ /* 0x040fe400078e0211 */
[C---:B------:R-:W-:Y:S01]  /*6140*/  IMAD R98, R2.reuse, R11, R15 ;  /* 0x0000000b02627224 */ /* 0x040fe200078e020f */
[----:B------:R-:W-:Y:S01]  /*6150*/  ISETP.GT.U32.AND P1, PT, R2, R66, PT ;  /* 0x000000420200720c */ /* 0x000fe20003f24070 */
[--C-:B------:R-:W-:Y:S01]  /*6160*/  @!P5 IMAD.IADD R72, R72, 0x1, -R2.reuse ;  /* 0x000000014848d824 */ /* 0x100fe200078e0a02 */
[----:B------:R-:W-:Y:S01]  /*6170*/  ISETP.GT.U32.AND P5, PT, R2, R100, PT ;  /* 0x000000640200720c */ /* 0x000fe20003fa4070 */
[----:B------:R-:W-:Y:S01]  /*6180*/  @!P2 IMAD.IADD R68, R68, 0x1, -R2 ;  /* 0x000000014444a824 */ /* 0x000fe200078e0a02 */
[----:B------:R-:W-:Y:S01]  /*6190*/  ISETP.GT.U32.AND P2, PT, R2, R98, PT ;  /* 0x000000620200720c */ /* 0x000fe20003f44070 */
[----:B------:R-:W-:-:S04]  /*61a0*/  IMAD.HI.U32 R9, R6, R13, RZ ;  /* 0x0000000d06097227 */ /* 0x000fc800078e00ff */
[----:B------:R-:W-:Y:S02]  /*61b0*/  IMAD.MOV R9, RZ, RZ, -R9 ;  /* 0x000000ffff097224 */ /* 0x000fe400078e0a09 */
[C---:B------:R-:W-:Y:S02]  /*61c0*/  VIADD R39, R3.reuse, 0x20 ;  /* 0x0000002003277836 */ /* 0x040fe40000000000 */
[----:B------:R-:W-:Y:S02]  /*61d0*/  IMAD R74, R2, R9, R13 ;  /* 0x00000009024a7224 */ /* 0x000fe400078e020d */
[----:B------:R-:W-:Y:S01]  /*61e0*/  VIADD R37, R3, 0x24 ;  /* 0x0000002403257836 */ /* 0x000fe20000000000 */
[----:B------:R-:W-:Y:S01]  /*61f0*/  IABS R17, R39 ;  /* 0x0000002700117213 */ /* 0x000fe20000000000 */
[--C-:B------:R-:W-:Y:S01]  /*6200*/  @!P1 IMAD.IADD R66, R66, 0x1, -R2.reuse ;  /* 0x0000000142429824 */ /* 0x100fe200078e0a02 */
[----:B------:R-:W-:Y:S01]  /*6210*/  ISETP.GT.U32.AND P1, PT, R2, R74, PT ;  /* 0x0000004a0200720c */ /* 0x000fe20003f24070 */
[--C-:B------:R-:W-:Y:S01]  /*6220*/  @!P5 IMAD.IADD R100, R100, 0x1, -R2.reuse ;  /* 0x000000016464d824 */ /* 0x100fe200078e0a02 */
[----:B------:R-:W-:Y:S01]  /*6230*/  IABS R15, R37 ;  /* 0x00000025000f7213 */ /* 0x000fe20000000000 */
[----:B------:R-:W-:-:S02]  /*6240*/  @!P2 IMAD.IADD R98, R98, 0x1, -R2 ;  /* 0x000000016262a824 */ /* 0x000fc400078e0a02 */
[----:B------:R-:W-:Y:S01]  /*6250*/  VIADD R43, R3, 0x18 ;  /* 0x00000018032b7836 */ /* 0x000fe20000000000 */
[----:B------:R-:W-:Y:S01]  /*6260*/  ISETP.GT.U32.AND P5, PT, R2, R100, PT ;  /* 0x000000640200720c */ /* 0x000fe20003fa4070 */
[----:B------:R-:W-:Y:S01]  /*6270*/  IMAD.HI.U32 R11, R6, R17, RZ ;  /* 0x00000011060b7227 */ /* 0x000fe200078e00ff */
[----:B------:R-:W-:Y:S02]  /*6280*/  ISETP.GT.U32.AND P2, PT, R2, R98, PT ;  /* 0x000000620200720c */ /* 0x000fe40003f44070 */
[----:B------:R-:W-:Y:S01]  /*6290*/  IABS R31, R43 ;  /* 0x0000002b001f7213 */ /* 0x000fe20000000000 */
[----:B------:R-:W-:-:S04]  /*62a0*/  IMAD.HI.U32 R9, R6, R15, RZ ;  /* 0x0000000f06097227 */ /* 0x000fc800078e00ff */
[----:B------:R-:W-:Y:S02]  /*62b0*/  IMAD.MOV R11, RZ, RZ, -R11 ;  /* 0x000000ffff0b7224 */ /* 0x000fe400078e0a0b */
[----:B------:R-:W-:Y:S02]  /*62c0*/  VIADD R41, R3, 0x1c ;  /* 0x0000001c03297836 */ /* 0x000fe40000000000 */
[----:B------:R-:W-:Y:S02]  /*62d0*/  IMAD.MOV R9, RZ, RZ, -R9 ;  /* 0x000000ffff097224 */ /* 0x000fe400078e0a09 */
[----:B------:R-:W-:Y:S01]  /*62e0*/  @!P0 IMAD.MOV R64, RZ, RZ, -R64 ;  /* 0x000000ffff408224 */ /* 0x000fe200078e0a40 */
[----:B------:R-:W-:Y:S01]  /*62f0*/  ISETP.GE.AND P0, PT, R29, RZ, PT ;  /* 0x000000ff1d00720c */ /* 0x000fe20003f06270 */
[----:B------:R-:W-:Y:S01]  /*6300*/  @!P1 IMAD.IADD R74, R74, 0x1, -R2 ;  /* 0x000000014a4a9824 */ /* 0x000fe200078e0a02 */
[----:B------:R-:W-:Y:S01]  /*6310*/  IABS R29, R41 ;  /* 0x00000029001d7213 */ /* 0x000fe20000000000 */
[----:B------:R-:W-:-:S02]  /*6320*/  IMAD R104, R2, R11, R17 ;  /* 0x0000000b02687224 */ /* 0x000fc400078e0211 */
[C---:B------:R-:W-:Y:S01]  /*6330*/  IMAD R102, R2.reuse, R9, R15 ;  /* 0x0000000902667224 */ /* 0x040fe200078e020f */
[----:B------:R-:W-:Y:S01]  /*6340*/  ISETP.GT.U32.AND P1, PT, R2, R74, PT ;  /* 0x0000004a0200720c */ /* 0x000fe20003f24070 */
[----:B------:R-:W-:-:S04]  /*6350*/  IMAD.HI.U32 R13, R6, R31, RZ ;  /* 0x0000001f060d7227 */ /* 0x000fc800078e00ff */
[--C-:B------:R-:W-:Y:S01]  /*6360*/  @!P5 IMAD.IADD R100, R100, 0x1, -R2.reuse ;  /* 0x000000016464d824 */ /* 0x100fe200078e0a02 */
[----:B------:R-:W-:Y:S01]  /*6370*/  ISETP.GT.U32.AND P5, PT, R2, R104, PT ;  /* 0x000000680200720c */ /* 0x000fe20003fa4070 */
[----:B------:R-:W-:Y:S01]  /*6380*/  @!P2 IMAD.IADD R98, R98, 0x1, -R2 ;  /* 0x000000016262a824 */ /* 0x000fe200078e0a02 */
[----:B------:R-:W-:Y:S01]  /*6390*/  ISETP.GT.U32.AND P2, PT, R2, R102, PT ;  /* 0x000000660200720c */ /* 0x000fe20003f44070 */
[----:B------:R-:W-:Y:S02]  /*63a0*/  IMAD.MOV R13, RZ, RZ, -R13 ;  /* 0x000000ffff0d7224 */ /* 0x000fe400078e0a0d */
[----:B------:R-:W-:-:S04]  /*63b0*/  IMAD.HI.U32 R12, R6, R29, RZ ;  /* 0x0000001d060c7227 */ /* 0x000fc800078e00ff */
[C---:B------:R-:W-:Y:S02]  /*63c0*/  IMAD R108, R2.reuse, R13, R31 ;  /* 0x0000000d026c7224 */ /* 0x040fe400078e021f */
[----:B------:R-:W-:Y:S02]  /*63d0*/  IMAD.MOV R12, RZ, RZ, -R12 ;  /* 0x000000ffff0c7224 */ /* 0x000fe400078e0a0c */
[----:B------:R-:W-:Y:S02]  /*63e0*/  VIADD R31, R3, 0x14 ;  /* 0x00000014031f7836 */ /* 0x000fe40000000000 */
[----:B------:R-:W-:Y:S02]  /*63f0*/  IMAD R106, R2, R12, R29 ;  /* 0x0000000c026a7224 */ /* 0x000fe400078e021d */
[--C-:B------:R-:W-:Y:S01]  /*6400*/  @!P1 IMAD.IADD R74, R74, 0x1, -R2.reuse ;  /* 0x000000014a4a9824 */ /* 0x100fe200078e0a02 */
[----:B------:R-:W-:Y:S01]  /*6410*/  IABS R9, R31 ;  /* 0x0000001f00097213 */ /* 0x000fe20000000000 */
[--C-:B------:R-:W-:Y:S01]  /*6420*/  @!P5 IMAD.IADD R104, R104, 0x1, -R2.reuse ;  /* 0x000000016868d824 */ /* 0x100fe200078e0a02 */
[----:B------:R-:W-:Y:S01]  /*6430*/  ISETP.GE.AND P1, PT, R33, RZ, PT ;  /* 0x000000ff2100720c */ /* 0x000fe20003f26270 */
[----:B------:R-:W-:Y:S01]  /*6440*/  @!P2 IMAD.IADD R102, R102, 0x1, -R2 ;  /* 0x000000016666a824 */ /* 0x000fe200078e0a02 */
[C---:B------:R-:W-:Y:S01]  /*6450*/  ISETP.GT.U32.AND P5, PT, R2.reuse, R108, PT ;  /* 0x0000006c0200720c */ /* 0x040fe20003fa4070 */
[C---:B------:R-:W-:Y:S01]  /*6460*/  VIADD R33, R3.reuse, 0x10 ;  /* 0x0000001003217836 */ /* 0x040fe20000000000 */
[----:B------:R-:W-:Y:S01]  /*6470*/  ISETP.GT.U32.AND P2, PT, R2, R106, PT ;  /* 0x0000006a0200720c */ /* 0x000fe20003f44070 */
[----:B------:R-:W-:-:S02]  /*6480*/  VIADD R45, R3, 0xc ;  /* 0x0000000c032d7836 */ /* 0x000fc40000000000 */
[C---:B------:R-:W-:Y:S01]  /*6490*/  VIADD R47, R3.reuse, 0x8 ;  /* 0x00000008032f7836 */ /* 0x040fe20000000000 */
[----:B------:R-:W-:Y:S01]  /*64a0*/  IABS R13, R33 ;  /* 0x00000021000d7213 */ /* 0x000fe20000000000 */
[----:B------:R-:W-:Y:S01]  /*64b0*/  VIADD R12, R3, 0x4 ;  /* 0x00000004030c7836 */ /* 0x000fe20000000000 */
[----:B------:R-:W-:Y:S01]  /*64c0*/  IABS R15, R45 ;  /* 0x0000002d000f7213 */ /* 0x000fe20000000000 */
[----:B------:R-:W-:Y:S01]  /*64d0*/  IMAD.HI.U32 R3, R6, R9, RZ ;  /* 0x0000000906037227 */ /* 0x000fe200078e00ff */
[----:B------:R-:W-:Y:S02]  /*64e0*/  IABS R17, R47 ;  /* 0x0000002f00117213 */ /* 0x000fe40000000000 */
[----:B------:R-:W-:Y:S01]  /*64f0*/  IABS R29, R12 ;  /* 0x0000000c001d7213 */ /* 0x000fe20000000000 */
[----:B------:R-:W-:Y:S02]  /*6500*/  IMAD.MOV R3, RZ, RZ, -R3 ;  /* 0x000000ffff037224 */ /* 0x000fe400078e0a03 */
[----:B------:R-:W-:Y:S01]  /*6510*/  @!P5 IMAD.IADD R108, R108, 0x1, -R2 ;  /* 0x000000016c6cd824 */ /* 0x000fe200078e0a02 */
[----:B------:R-:W-:Y:S01]  /*6520*/  ISETP.GE.AND P5, PT, R35, RZ, PT ;  /* 0x000000ff2300720c */ /* 0x000fe20003fa6270 */
[----:B------:R-:W-:-:S02]  /*6530*/  IMAD R110, R2, R3, R9 ;  /* 0x00000003026e7224 */ /* 0x000fc400078e0209 */
[----:B------:R-:W-:Y:S02]  /*6540*/  @!P2 IMAD.IADD R106, R106, 0x1, -R2 ;  /* 0x000000016a6aa824 */ /* 0x000fe400078e0a02 */
[----:B------:R-:W-:Y:S01]  /*6550*/  @!P0 IMAD.MOV R74, RZ, RZ, -R74 ;  /* 0x000000ffff4a8224 */ /* 0x000fe200078e0a4a */
[----:B------:R-:W-:Y:S01]  /*6560*/  ISETP.GT.U32.AND P2, PT, R2, R110, PT ;  /* 0x0000006e0200720c */ /* 0x000fe20003f44070 */
[----:B------:R-:W-:Y:S01]  /*6570*/  IMAD.HI.U32 R3, R6, R13, RZ ;  /* 0x0000000d06037227 */ /* 0x000fe200078e00ff */
[----:B------:R-:W-:-:S03]  /*6580*/  ISETP.GT.U32.AND P0, PT, R2, R108, PT ;  /* 0x0000006c0200720c */ /* 0x000fc60003f04070 */
[----:B------:R-:W-:-:S04]  /*6590*/  IMAD.HI.U32 R9, R6, R15, RZ ;  /* 0x0000000f06097227 */ /* 0x000fc800078e00ff */
[----:B------:R-:W-:-:S04]  /*65a0*/  IMAD.HI.U32 R11, R6, R17, RZ ;  /* 0x00000011060b7227 */ /* 0x000fc800078e00ff */
[----:B------:R-:W-:-:S04]  /*65b0*/  IMAD.HI.U32 R6, R6, R29, RZ ;  /* 0x0000001d06067227 */ /* 0x000fc800078e00ff */
[----:B------:R-:W-:Y:S01]  /*65c0*/  @!P4 IMAD.MOV R66, RZ, RZ, -R66 ;  /* 0x000000ffff42c224 */ /* 0x000fe200078e0a42 */
[----:B------:R-:W-:Y:S01]  /*65d0*/  ISETP.GT.U32.AND P4, PT, R2, R106, PT ;  /* 0x0000006a0200720c */ /* 0x000fe20003f84070 */
[----:B------:R-:W-:Y:S02]  /*65e0*/  IMAD.MOV R6, RZ, RZ, -R6 ;  /* 0x000000ffff067224 */ /* 0x000fe400078e0a06 */
[----:B------:R-:W-:Y:S01]  /*65f0*/  @!P2 IMAD.IADD R110, R110, 0x1, -R2 ;  /* 0x000000016e6ea824 */ /* 0x000fe200078e0a02 */
[C---:B------:R-:W-:Y:S01]  /*6600*/  ISETP.GT.U32.AND P2, PT, R2.reuse, R102, PT ;  /* 0x000000660200720c */ /* 0x040fe20003f44070 */
[C---:B------:R-:W-:Y:S01]  /*6610*/  IMAD R118, R2.reuse, R6, R29 ;  /* 0x0000000602767224 */ /* 0x040fe200078e021d */
[----:B0-----:R-:W-:Y:S01]  /*6620*/  SHF.R.S32.HI R6, RZ, 0x6, R205 ;  /* 0x00000006ff067819 */ /* 0x001fe200000114cd */
[----:B------:R-:W-:Y:S01]  /*6630*/  @!P3 IMAD.MOV R68, RZ, RZ, -R68 ;  /* 0x000000ffff44b224 */ /* 0x000fe200078e0a44 */
[----:B------:R-:W-:Y:S01]  /*6640*/  ISETP.GT.U32.AND P3, PT, R2, R104, PT ;  /* 0x000000680200720c */ /* 0x000fe20003f64070 */
[----:B------:R-:W-:Y:S01]  /*6650*/  @!P0 IMAD.IADD R108, R108, 0x1, -R2 ;  /* 0x000000016c6c8824 */ /* 0x000fe200078e0a02 */
[----:B------:R-:W-:Y:S01]  /*6660*/  ISETP.GT.U32.AND P0, PT, R2, R118, PT ;  /* 0x000000760200720c */ /* 0x000fe20003f04070 */
[----:B------:R-:W-:Y:S01]  /*6670*/  IMAD.MOV R3, RZ, RZ, -R3 ;  /* 0x000000ffff037224 */ /* 0x000fe200078e0a03 */
[----:B------:R-:W-:Y:S01]  /*6680*/  SGXT R6, R6, 0x1 ;  /* 0x000000010606781a */ /* 0x000fe20000000200 */
[----:B------:R-:W-:-:S02]  /*6690*/  IMAD.MOV R9, RZ, RZ, -R9 ;  /* 0x000000ffff097224 */ /* 0x000fc400078e0a09 */
[----:B------:R-:W-:Y:S02]  /*66a0*/  IMAD.MOV R11, RZ, RZ, -R11 ;  /* 0x000000ffff0b7224 */ /* 0x000fe400078e0a0b */
[----:B------:R-:W-:Y:S01]  /*66b0*/  @!P4 IMAD.IADD R106, R106, 0x1, -R2 ;  /* 0x000000016a6ac824 */ /* 0x000fe200078e0a02 */
[----:B------:R-:W-:Y:S01]  /*66c0*/  ISETP.GE.AND P4, PT, R39, RZ, PT ;  /* 0x000000ff2700720c */ /* 0x000fe20003f86270 */
[C---:B------:R-:W-:Y:S02]  /*66d0*/  IMAD R112, R2.reuse, R3, R13 ;  /* 0x0000000302707224 */ /* 0x040fe400078e020d */
[C---:B------:R-:W-:Y:S01]  /*66e0*/  IMAD R114, R2.reuse, R9, R15 ;  /* 0x0000000902727224 */ /* 0x040fe200078e020f */
[----:B------:R-:W-:Y:S01]  /*66f0*/  LOP3.LUT R9, R205, 0x40, RZ, 0xc0, !PT ;  /* 0x00000040cd097812 */ /* 0x000fe200078ec0ff */
[C---:B------:R-:W-:Y:S02]  /*6700*/  IMAD R116, R2.reuse, R11, R17 ;  /* 0x0000000b02747224 */ /* 0x040fe400078e0211 */
[----:B------:R-:W-:Y:S01]  /*6710*/  @!P1 IMAD.MOV R98, RZ, RZ, -R98 ;  /* 0x000000ffff629224 */ /* 0x000fe200078e0a62 */
[C---:B------:R-:W-:Y:S01]  /*6720*/  ISETP.GT.U32.AND P1, PT, R2.reuse, R112, PT ;  /* 0x000000700200720c */ /* 0x040fe20003f24070 */
[----:B------:R-:W-:Y:S01]  /*6730*/  @!P5 IMAD.MOV R100, RZ, RZ, -R100 ;  /* 0x000000ffff64d224 */ /* 0x000fe200078e0a64 */
[----:B------:R-:W-:Y:S01]  /*6740*/  ISETP.GT.U32.AND P5, PT, R2, R114, PT ;  /* 0x000000720200720c */ /* 0x000fe20003fa4070 */
[--C-:B------:R-:W-:Y:S01]  /*6750*/  @!P2 IMAD.IADD R102, R102, 0x1, -R2.reuse ;  /* 0x000000016666a824 */ /* 0x100fe200078e0a02 */
[----:B------:R-:W-:Y:S01]  /*6760*/  ISETP.GT.U32.AND P2, PT, R2, R116, PT ;  /* 0x000000740200720c */ /* 0x000fe20003f44070 */
[--C-:B------:R-:W-:Y:S01]  /*6770*/  @!P3 IMAD.IADD R104, R104, 0x1, -R2.reuse ;  /* 0x000000016868b824 */ /* 0x100fe200078e0a02 */
[----:B------:R-:W-:Y:S01]  /*6780*/  ISETP.GE.AND P3, PT, R37, RZ, PT ;  /* 0x000000ff2500720c */ /* 0x000fe20003f66270 */
[----:B------:R-:W-:-:S02]  /*6790*/  @!P0 IMAD.IADD R118, R118, 0x1, -R2 ;  /* 0x0000000176768824 */ /* 0x000fc400078e0a02 */
[----:B------:R-:W-:Y:S01]  /*67a0*/  @!P6 IMAD.MOV R72, RZ, RZ, -R72 ;  /* 0x000000ffff48e224 */ /* 0x000fe200078e0a48 */
[C---:B------:R-:W-:Y:S01]  /*67b0*/  ISETP.GT.U32.AND P6, PT, R2.reuse, R110, PT ;  /* 0x0000006e0200720c */ /* 0x040fe20003fc4070 */
[----:B------:R-:W-:Y:S01]  /*67c0*/  @!P4 IMAD.MOV R104, RZ, RZ, -R104 ;  /* 0x000000ffff68c224 */ /* 0x000fe200078e0a68 */
[----:B------:R-:W-:Y:S01]  /*67d0*/  ISETP.GT.U32.AND P4, PT, R2, R118, PT ;  /* 0x000000760200720c */ /* 0x000fe20003f84070 */
[--C-:B------:R-:W-:Y:S01]  /*67e0*/  @!P1 IMAD.IADD R112, R112, 0x1, -R2.reuse ;  /* 0x0000000170709824 */ /* 0x100fe200078e0a02 */
[----:B------:R-:W-:Y:S01]  /*67f0*/  ISETP.GE.AND P1, PT, R43, RZ, PT ;  /* 0x000000ff2b00720c */ /* 0x000fe20003f26270 */
[--C-:B------:R-:W-:Y:S02]  /*6800*/  @!P5 IMAD.IADD R114, R114, 0x1, -R2.reuse ;  /* 0x000000017272d824 */ /* 0x100fe400078e0a02 */
[----:B------:R-:W-:Y:S01]  /*6810*/  @!P2 IMAD.IADD R116, R116, 0x1, -R2 ;  /* 0x000000017474a824 */ /* 0x000fe200078e0a02 */
[C---:B------:R-:W-:Y:S01]  /*6820*/  ISETP.GT.U32.AND P5, PT, R2.reuse, R112, PT ;  /* 0x000000700200720c */ /* 0x040fe20003fa4070 */
[----:B------:R-:W-:Y:S01]  /*6830*/  @!P3 IMAD.MOV R102, RZ, RZ, -R102 ;  /* 0x000000ffff66b224 */ /* 0x000fe200078e0a66 */
[C---:B------:R-:W-:Y:S01]  /*6840*/  ISETP.GT.U32.AND P2, PT, R2.reuse, R114, PT ;  /* 0x000000720200720c */ /* 0x040fe20003f44070 */
[----:B------:R-:W-:Y:S01]  /*6850*/  IMAD.SHL.U32 R3, R205, 0x2, RZ ;  /* 0x00000002cd037824 */ /* 0x000fe200078e00ff */
[----:B------:R-:W-:Y:S01]  /*6860*/  ISETP.GT.U32.AND P0, PT, R2, R116, PT ;  /* 0x000000740200720c */ /* 0x000fe20003f04070 */
[--C-:B------:R-:W-:Y:S01]  /*6870*/  @!P6 IMAD.IADD R110, R110, 0x1, -R2.reuse ;  /* 0x000000016e6ee824 */ /* 0x100fe200078e0a02 */
[----:B------:R-:W-:Y:S01]  /*6880*/  ISETP.GE.AND P6, PT, R41, RZ, PT ;  /* 0x000000ff2900720c */ /* 0x000fe20003fc6270 */
[----:B------:R-:W-:Y:S01]  /*6890*/  @!P4 IMAD.IADD R118, R118, 0x1, -R2 ;  /* 0x000000017676c824 */ /* 0x000fe200078e0a02 */
[----:B------:R-:W-:Y:S01]  /*68a0*/  ISETP.NE.AND P4, PT, R5, RZ, PT ;  /* 0x000000ff0500720c */ /* 0x000fe20003f85270 */
[----:B------:R-:W-:Y:S01]  /*68b0*/  @!P1 IMAD.MOV R108, RZ, RZ, -R108 ;  /* 0x000000ffff6c9224 */ /* 0x000fe200078e0a6c */
[----:B------:R-:W-:Y:S01]  /*68c0*/  LOP3.LUT R5, RZ, R5, RZ, 0x33, !PT ;  /* 0x00000005ff057212 */ /* 0x000fe200078e33ff */
[----:B------:R-:W-:Y:S01]  /*68d0*/  IMAD R0, R0, UR4, RZ ;  /* 0x0000000400007c24 */ /* 0x000fe2000f8e02ff */
[----:B------:R-:W-:Y:S01]  /*68e0*/  ISETP.GE.AND P3, PT, R31, RZ, PT ;  /* 0x000000ff1f00720c */ /* 0x000fe20003f66270 */
[--C-:B------:R-:W-:Y:S01]  /*68f0*/  @!P5 IMAD.IADD R112, R112, 0x1, -R2.reuse ;  /* 0x000000017070d824 */ /* 0x100fe200078e0a02 */
[C---:B------:R-:W-:Y:S01]  /*6900*/  SEL R15, R5.reuse, R22, !P4 ;  /* 0x00000016050f7207 */ /* 0x040fe20006000000 */
[--C-:B------:R-:W-:Y:S01]  /*6910*/  @!P2 IMAD.IADD R114, R114, 0x1, -R2.reuse ;  /* 0x000000017272a824 */ /* 0x100fe200078e0a02 */
[C---:B------:R-:W-:Y:S01]  /*6920*/  SEL R13, R5.reuse, R24, !P4 ;  /* 0x00000018050d7207 */ /* 0x040fe20006000000 */
[----:B------:R-:W-:Y:S01]  /*6930*/  @!P0 IMAD.IADD R116, R116, 0x1, -R2 ;  /* 0x0000000174748824 */ /* 0x000fe200078e0a02 */
[C---:B------:R-:W-:Y:S01]  /*6940*/  SEL R22, R5.reuse, R56, !P4 ;  /* 0x0000003805167207 */ /* 0x040fe20006000000 */
[----:B------:R-:W-:Y:S01]  /*6950*/  @!P6 IMAD.MOV R106, RZ, RZ, -R106 ;  /* 0x000000ffff6ae224 */ /* 0x000fe200078e0a6a */
[----:B------:R-:W-:Y:S01]  /*6960*/  SEL R24, R5, R52, !P4 ;  /* 0x0000003405187207 */ /* 0x000fe20006000000 */
[----:B------:R-:W0:Y:S01]  /*6970*/  LDC.64 R56, c[0x0][0x218] ;  /* 0x00008600ff387b82 */ /* 0x000e220000000a00 */
[----:B------:R-:W-:Y:S01]  /*6980*/  ISETP.GE.AND P6, PT, R33, RZ, PT ;  /* 0x000000ff2100720c */ /* 0x000fe20003fc6270 */
[-C--:B--2---:R-:W-:Y:S01]  /*6990*/  IMAD R22, R22, R59.reuse, RZ ;  /* 0x0000003b16167224 */ /* 0x084fe200078e02ff */
[----:B------:R-:W-:Y:S01]  /*69a0*/  ISETP.GE.AND P5, PT, R45, RZ, PT ;  /* 0x000000ff2d00720c */ /* 0x000fe20003fa6270 */
[----:B------:R-:W-:Y:S01]  /*69b0*/  @!P3 IMAD.MOV R110, RZ, RZ, -R110 ;  /* 0x000000ffff6eb224 */ /* 0x000fe200078e0a6e */
[----:B------:R-:W-:Y:S01]  /*69c0*/  ISETP.GE.AND P2, PT, R47, RZ, PT ;  /* 0x000000ff2f00720c */ /* 0x000fe20003f46270 */
[----:B------:R-:W-:Y:S01]  /*69d0*/  IMAD R24, R24, R59, RZ ;  /* 0x0000003b18187224 */ /* 0x000fe200078e02ff */
[----:B------:R-:W-:Y:S01]  /*69e0*/  ISETP.GE.AND P0, PT, R12, RZ, PT ;  /* 0x000000ff0c00720c */ /* 0x000fe20003f06270 */
[----:B------:R-:W1:Y:S01]  /*69f0*/  LDC.64 R52, c[0x0][0x218] ;  /* 0x00008600ff347b82 */ /* 0x000e620000000a00 */
[C---:B------:R-:W-:Y:S01]  /*6a00*/  SEL R251, R5.reuse, R26, !P4 ;  /* 0x0000001a05fb7207 */ /* 0x040fe20006000000 */
[----:B------:R-:W-:Y:S01]  /*6a10*/  ULDC.64 UR4, c[0x0][0x210] ;  /* 0x0000840000047ab9 */ /* 0x000fe20000000a00 */
[----:B------:R-:W-:-:S02]  /*6a20*/  SEL R17, R5, R28, !P4 ;  /* 0x0000001c05117207 */ /* 0x000fc40006000000 */
[C---:B------:R-:W-:Y:S01]  /*6a30*/  SEL R26, R5.reuse, R50, !P4 ;  /* 0x00000032051a7207 */ /* 0x040fe20006000000 */
[----:B------:R-:W-:Y:S01]  /*6a40*/  @!P6 IMAD.MOV R112, RZ, RZ, -R112 ;  /* 0x000000ffff70e224 */ /* 0x000fe200078e0a70 */
[----:B------:R-:W-:Y:S01]  /*6a50*/  SEL R28, R5, R48, !P4 ;  /* 0x00000030051c7207 */ /* 0x000fe20006000000 */
[----:B------:R-:W2:Y:S01]  /*6a60*/  LDC.64 R50, c[0x0][0x218] ;  /* 0x00008600ff327b82 */ /* 0x000ea20000000a00 */
[----:B------:R-:W-:Y:S01]  /*6a70*/  LOP3.LUT R3, R3, 0x7e, RZ, 0xc0, !PT ;  /* 0x0000007e03037812 */ /* 0x000fe200078ec0ff */
[----:B------:R-:W-:Y:S01]  /*6a80*/  @!P5 IMAD.MOV R114, RZ, RZ, -R114 ;  /* 0x000000ffff72d224 */ /* 0x000fe200078e0a72 */
[C---:B------:R-:W-:Y:S01]  /*6a90*/  SEL R60, R5.reuse, R60, !P4 ;  /* 0x0000003c053c7207 */ /* 0x040fe20006000000 */
[----:B------:R-:W-:Y:S01]  /*6aa0*/  @!P2 IMAD.MOV R116, RZ, RZ, -R116 ;  /* 0x000000ffff74a224 */ /* 0x000fe200078e0a74 */
[C---:B------:R-:W-:Y:S01]  /*6ab0*/  SEL R64, R5.reuse, R64, !P4 ;  /* 0x0000004005407207 */ /* 0x040fe20006000000 */
[----:B------:R-:W-:Y:S01]  /*6ac0*/  @!P0 IMAD.MOV R118, RZ, RZ, -R118 ;  /* 0x000000ffff768224 */ /* 0x000fe200078e0a76 */
[----:B------:R-:W-:Y:S01]  /*6ad0*/  SEL R11, R5, R16, !P4 ;  /* 0x00000010050b7207 */ /* 0x000fe20006000000 */
[----:B------:R-:W3:Y:S01]  /*6ae0*/  LDC.64 R48, c[0x0][0x218] ;  /* 0x00008600ff307b82 */ /* 0x000ee20000000a00 */
[----:B------:R-:W-:Y:S01]  /*6af0*/  IMAD R12, R9, 0x40, R3 ;  /* 0x00000040090c7824 */ /* 0x000fe200078e0203 */
[----:B------:R-:W-:Y:S01]  /*6b00*/  LOP3.LUT R3, R3, 0x90, R6, 0x78, !PT ;  /* 0x0000009003037812 */ /* 0x000fe200078e7806 */
[-C--:B------:R-:W-:Y:S01]  /*6b10*/  IMAD R60, R60, R59.reuse, RZ ;  /* 0x0000003b3c3c7224 */ /* 0x080fe200078e02ff */
[C---:B------:R-:W-:Y:S01]  /*6b20*/  SEL R9, R5.reuse, R10, !P4 ;  /* 0x0000000a05097207 */ /* 0x040fe20006000000 */
[-C--:B------:R-:W-:Y:S01]  /*6b30*/  IMAD R64, R64, R59.reuse, RZ ;  /* 0x0000003b40407224 */ /* 0x080fe200078e02ff */
[----:B------:R-:W-:Y:S01]  /*6b40*/  SEL R35, R5, R14, !P4 ;  /* 0x0000000e05237207 */ /* 0x000fe20006000000 */
[-C--:B------:R-:W-:Y:S01]  /*6b50*/  IMAD R251, R251, R59.reuse, RZ ;  /* 0x0000003bfbfb7224 */ /* 0x080fe200078e02ff */
[C---:B------:R-:W-:Y:S01]  /*6b60*/  SEL R249, R5.reuse, R18, !P4 ;  /* 0x0000001205f97207 */ /* 0x040fe20006000000 */
[-C--:B------:R-:W-:Y:S01]  /*6b70*/  IMAD R28, R28, R59.reuse, RZ ;  /* 0x0000003b1c1c7224 */ /* 0x080fe200078e02ff */
[----:B------:R-:W-:Y:S01]  /*6b80*/  SEL R33, R5, R20, !P4 ;  /* 0x0000001405217207 */ /* 0x000fe20006000000 */
[-C--:B------:R-:W-:Y:S01]  /*6b90*/  IMAD R35, R35, R59.reuse, RZ ;  /* 0x0000003b23237224 */ /* 0x080fe200078e02ff */
[----:B------:R-:W-:Y:S01]  /*6ba0*/  SEL R16, R5, R80, !P4 ;  /* 0x0000005005107207 */ /* 0x000fe20006000000 */
[-C--:B------:R-:W-:Y:S01]  /*6bb0*/  IMAD R249, R249, R59.reuse, RZ ;  /* 0x0000003bf9f97224 */ /* 0x080fe200078e02ff */
[C---:B------:R-:W-:Y:S01]  /*6bc0*/  SEL R20, R5.reuse, R58, !P4 ;  /* 0x0000003a05147207 */ /* 0x040fe20006000000 */
[----:B------:R-:W4:Y:S01]  /*6bd0*/  LDC.64 R80, c[0x0][0x218] ;  /* 0x00008600ff507b82 */ /* 0x000f220000000a00 */
[----:B------:R-:W-:Y:S01]  /*6be0*/  SEL R18, R5, R78, !P4 ;  /* 0x0000004e05127207 */ /* 0x000fe20006000000 */
[-C--:B------:R-:W-:Y:S01]  /*6bf0*/  IMAD R33, R33, R59.reuse, RZ ;  /* 0x0000003b21217224 */ /* 0x080fe200078e02ff */
[C---:B------:R-:W-:Y:S01]  /*6c00*/  SEL R14, R5.reuse, R120, !P4 ;  /* 0x00000078050e7207 */ /* 0x040fe20006000000 */
[-C--:B------:R-:W-:Y:S01]  /*6c10*/  IMAD R26, R26, R59.reuse, RZ ;  /* 0x0000003b1a1a7224 */ /* 0x080fe200078e02ff */
[C---:B------:R-:W-:Y:S01]  /*6c20*/  SEL R2, R5.reuse, R122, !P4 ;  /* 0x0000007a05027207 */ /* 0x040fe20006000000 */
[-C--:B------:R-:W-:Y:S01]  /*6c30*/  IMAD R20, R20, R59.reuse, RZ ;  /* 0x0000003b14147224 */ /* 0x080fe200078e02ff */
[C---:B------:R-:W-:Y:S01]  /*6c40*/  SEL R6, R5.reuse, R124, !P4 ;  /* 0x0000007c05067207 */ /* 0x040fe20006000000 */
[----:B------:R-:W5:Y:S01]  /*6c50*/  LDC.64 R78, c[0x0][0x218] ;  /* 0x00008600ff4e7b82 */ /* 0x000f620000000a00 */
[C---:B------:R-:W-:Y:S01]  /*6c60*/  SEL R10, R5.reuse, R126, !P4 ;  /* 0x0000007e050a7207 */ /* 0x040fe20006000000 */
[-C--:B------:R-:W-:Y:S01]  /*6c70*/  IMAD R18, R18, R59.reuse, RZ ;  /* 0x0000003b12127224 */ /* 0x080fe200078e02ff */
        /* <DEDUP_REMOVED lines=17> */
[-C--:B------:R-:W-:Y:S01]  /*6d90*/  IMAD R95, R36, R59.reuse, RZ ;  /* 0x0000003b245f7224 */ /* 0x080fe200078e02ff */
[C---:B------:R-:W-:Y:S01]  /*6da0*/  SEL R212, R5.reuse, R212, !P4 ;  /* 0x000000d405d47207 */ /* 0x040fe20006000000 */
[-C--:B------:R-:W-:Y:S01]  /*6db0*/  IMAD R211, R38, R59.reuse, RZ ;  /* 0x0000003b26d37224 */ /* 0x080fe200078e02ff */
[----:B------:R-:W-:Y:S01]  /*6dc0*/  SEL R40, R5, R40, !P4 ;  /* 0x0000002805287207 */ /* 0x000fe20006000000 */
        /* <DEDUP_REMOVED lines=150> */
[----:B------:R-:W-:Y:S01]  /*7730*/  IMAD R30, R30, R59, RZ ;  /* 0x0000003b1e1e7224 */ /* 0x000fe200078e02ff */
        /* <DEDUP_REMOVED lines=38> */
[----:B------:R-:W-:Y:S01]  /*79a0*/  SEL R118, R5, R118, !P4 ;  /* 0x0000007605767207 */ /* 0x000fe20006000000 */
[----:B------:R-:W5:Y:S01]  /*79b0*/  LDC.64 R68, c[0x0][0x218] ;  /* 0x00008600ff447b82 */ /* 0x000f620000000a00 */
[----:B0-----:R-:W-:Y:S01]  /*79c0*/  LEA R56, P0, R60, R56, 0x1 ;  /* 0x000000383c387211 */ /* 0x001fe200078008ff */
[-C--:B------:R-:W-:Y:S01]  /*79d0*/  IMAD R23, R120, R59.reuse, RZ ;  /* 0x0000003b78177224 */ /* 0x080fe200078e02ff */
[----:B-1----:R-:W-:Y:S01]  /*79e0*/  LEA R52, P1, R64, R52, 0x1 ;  /* 0x0000003440347211 */ /* 0x002fe200078208ff */
[-C--:B------:R-:W-:Y:S01]  /*79f0*/  IMAD R99, R58, R59.reuse, RZ ;  /* 0x0000003b3a637224 */ /* 0x080fe200078e02ff */
[----:B------:R-:W-:Y:S01]  /*7a00*/  CS2R R120, SRZ ;  /* 0x0000000000787805 */ /* 0x000fe2000001ff00 */
[----:B------:R0:W-:Y:S01]  /*7a10*/  STL [R1+0x924], R56 ;  /* 0x0009243801007387 */ /* 0x0001e20000100800 */
[-C--:B------:R-:W-:Y:S01]  /*7a20*/  IMAD R100, R100, R59.reuse, RZ ;  /* 0x0000003b64647224 */ /* 0x080fe200078e02ff */
[----:B------:R-:W1:Y:S01]  /*7a30*/  LDC.64 R4, c[0x0][0x218] ;  /* 0x00008600ff047b82 */ /* 0x000e620000000a00 */
[-C--:B------:R-:W-:Y:S01]  /*7a40*/  IMAD R102, R102, R59.reuse, RZ ;  /* 0x0000003b66667224 */ /* 0x080fe200078e02ff */
[----:B------:R3:W-:Y:S01]  /*7a50*/  STL [R1+0x80c], R52 ;  /* 0x00080c3401007387 */ /* 0x0007e20000100800 */
[-C--:B------:R-:W-:Y:S01]  /*7a60*/  IMAD R104, R104, R59.reuse, RZ ;  /* 0x0000003b68687224 */ /* 0x080fe200078e02ff */
[----:B------:R-:W-:Y:S01]  /*7a70*/  CS2R R122, SRZ ;  /* 0x00000000007a7805 */ /* 0x000fe2000001ff00 */
[-C--:B------:R-:W-:Y:S01]  /*7a80*/  IMAD R106, R106, R59.reuse, RZ ;  /* 0x0000003b6a6a7224 */ /* 0x080fe200078e02ff */
[----:B------:R-:W-:Y:S01]  /*7a90*/  CS2R R124, SRZ ;  /* 0x00000000007c7805 */ /* 0x000fe2000001ff00 */
[----:B------:R-:W-:Y:S01]  /*7aa0*/  IMAD R108, R108, R59, RZ ;  /* 0x0000003b6c6c7224 */ /* 0x000fe200078e02ff */
[----:B0-----:R-:W-:Y:S01]  /*7ab0*/  LEA.HI.X.SX32 R56, R60, R57, 0x1, P0 ;  /* 0x000000393c387211 */ /* 0x001fe200000f0eff */
[----:B------:R-:W0:Y:S01]  /*7ac0*/  LDC.64 R66, c[0x0][0x218] ;  /* 0x00008600ff427b82 */ /* 0x000e220000000a00 */
[----:B--2---:R-:W-:Y:S01]  /*7ad0*/  LEA R50, P0, R101, R50, 0x1 ;  /* 0x0000003265327211 */ /* 0x004fe200078008ff */
[----:B------:R-:W-:Y:S01]  /*7ae0*/  IMAD R110, R110, R59, RZ ;  /* 0x0000003b6e6e7224 */ /* 0x000fe200078e02ff */
[----:B---3--:R-:W-:Y:S01]  /*7af0*/  LEA.HI.X.SX32 R52, R64, R53, 0x1, P1 ;  /* 0x0000003540347211 */ /* 0x008fe200008f0eff */
[----:B------:R-:W-:Y:S01]  /*7b00*/  STL [R1+0x808], R56 ;  /* 0x0008083801007387 */ /* 0x000fe20000100800 */
[----:B------:R-:W-:Y:S01]  /*7b10*/  LEA R48, P1, R103, R48, 0x1 ;  /* 0x0000003067307211 */ /* 0x000fe200078208ff */
[-C--:B------:R-:W-:Y:S01]  /*7b20*/  IMAD R112, R112, R59.reuse, RZ ;  /* 0x0000003b70707224 */ /* 0x080fe200078e02ff */
[----:B------:R-:W-:Y:S01]  /*7b30*/  CS2R R126, SRZ ;  /* 0x00000000007e7805 */ /* 0x000fe2000001ff00 */
[----:B------:R-:W-:Y:S01]  /*7b40*/  STL [R1+0x630], R52 ;  /* 0x0006303401007387 */ /* 0x000fe20000100800 */
[----:B------:R-:W2:Y:S01]  /*7b50*/  LDC.64 R64, c[0x0][0x218] ;  /* 0x00008600ff407b82 */ /* 0x000ea20000000a00 */
[-C--:B------:R-:W-:Y:S01]  /*7b60*/  IMAD R114, R114, R59.reuse, RZ ;  /* 0x0000003b72727224 */ /* 0x080fe200078e02ff */
[----:B------:R-:W-:Y:S01]  /*7b70*/  CS2R R128, SRZ ;  /* 0x0000000000807805 */ /* 0x000fe2000001ff00 */
[----:B------:R3:W-:Y:S01]  /*7b80*/  STL [R1+0x928], R50 ;  /* 0x0009283201007387 */ /* 0x0007e20000100800 */
[-C--:B------:R-:W-:Y:S01]  /*7b90*/  IMAD R116, R116, R59.reuse, RZ ;  /* 0x0000003b74747224 */ /* 0x080fe200078e02ff */
[----:B------:R-:W-:Y:S01]  /*7ba0*/  CS2R R130, SRZ ;  /* 0x0000000000827805 */ /* 0x000fe2000001ff00 */
[-C--:B------:R-:W-:Y:S01]  /*7bb0*/  IMAD R118, R118, R59.reuse, RZ ;  /* 0x0000003b76767224 */ /* 0x080fe200078e02ff */
[----:B------:R4:W-:Y:S01]  /*7bc0*/  STL [R1+0x814], R48 ;  /* 0x0008143001007387 */ /* 0x0009e20000100800 */
[----:B------:R-:W2:Y:S01]  /*7bd0*/  LDC.64 R60, c[0x0][0x218] ;  /* 0x00008600ff3c7b82 */ /* 0x000ea20000000a00 */
[----:B------:R-:W-:Y:S01]  /*7be0*/  IMAD R8, R8, R59, RZ ;  /* 0x0000003b08087224 */ /* 0x000fe200078e02ff */
[----:B------:R-:W-:-:S02]  /*7bf0*/  CS2R R132, SRZ ;  /* 0x0000000000847805 */ /* 0x000fc4000001ff00 */
[----:B------:R-:W-:Y:S02]  /*7c00*/  CS2R R134, SRZ ;  /* 0x0000000000867805 */ /* 0x000fe4000001ff00 */
[----:B------:R-:W-:Y:S02]  /*7c10*/  CS2R R136, SRZ ;  /* 0x0000000000887805 */ /* 0x000fe4000001ff00 */
[----:B---3--:R-:W-:Y:S02]  /*7c20*/  LEA.HI.X.SX32 R50, R101, R51, 0x1, P0 ;  /* 0x0000003365327211 */ /* 0x008fe400000f0eff */
[----:B------:R-:W-:Y:S02]  /*7c30*/  CS2R R138, SRZ ;  /* 0x00000000008a7805 */ /* 0x000fe4000001ff00 */
[----:B------:R-:W-:Y:S01]  /*7c40*/  CS2R R140, SRZ ;  /* 0x00000000008c7805 */ /* 0x000fe2000001ff00 */
[----:B------:R-:W3:Y:S01]  /*7c50*/  LDC.64 R58, c[0x0][0x218] ;  /* 0x00008600ff3a7b82 */ /* 0x000ee20000000a00 */
[----:B----4-:R-:W-:Y:S01]  /*7c60*/  LEA.HI.X.SX32 R48, R103, R49, 0x1, P1 ;  /* 0x0000003167307211 */ /* 0x010fe200008f0eff */
[----:B------:R-:W-:Y:S01]  /*7c70*/  STL [R1+0x810], R50 ;  /* 0x0008103201007387 */ /* 0x000fe20000100800 */
[----:B------:R-:W-:-:S02]  /*7c80*/  CS2R R142, SRZ ;  /* 0x00000000008e7805 */ /* 0x000fc4000001ff00 */
[----:B------:R-:W-:Y:S02]  /*7c90*/  CS2R R144, SRZ ;  /* 0x0000000000907805 */ /* 0x000fe4000001ff00 */
[----:B------:R-:W-:Y:S01]  /*7ca0*/  CS2R R146, SRZ ;  /* 0x0000000000927805 */ /* 0x000fe2000001ff00 */
[----:B------:R4:W-:Y:S01]  /*7cb0*/  STL [R1+0x634], R48 ;  /* 0x0006343001007387 */ /* 0x0009e20000100800 */
[----:B------:R-:W-:Y:S01]  /*7cc0*/  CS2R R148, SRZ ;  /* 0x0000000000947805 */ /* 0x000fe2000001ff00 */
[----:B------:R-:W3:Y:S01]  /*7cd0*/  LDC.64 R56, c[0x0][0x218] ;  /* 0x00008600ff387b82 */ /* 0x000ee20000000a00 */
[----:B------:R-:W-:Y:S02]  /*7ce0*/  CS2R R150, SRZ ;  /* 0x0000000000967805 */ /* 0x000fe4000001ff00 */
[----:B----4-:R-:W-:-:S05]  /*7cf0*/  LEA R48, P0, R105, R80, 0x1 ;  /* 0x0000005069307211 */ /* 0x010fca00078008ff */
[----:B------:R-:W4:Y:S01]  /*7d00*/  LDC.64 R52, c[0x0][0x218] ;  /* 0x00008600ff347b82 */ /* 0x000f220000000a00 */
[----:B-----5:R-:W-:Y:S02]  /*7d10*/  LEA R80, P1, R107, R78, 0x1 ;  /* 0x0000004e6b507211 */ /* 0x020fe400078208ff */
[----:B-1----:R-:W-:Y:S01]  /*7d20*/  LEA R78, P2, R98, R4, 0x1 ;  /* 0x00000004624e7211 */ /* 0x002fe200078408ff */
[----:B------:R1:W-:Y:S01]  /*7d30*/  STL [R1+0x92c], R48 ;  /* 0x00092c3001007387 */ /* 0x0003e20000100800 */
[----:B------:R-:W-:-:S03]  /*7d40*/  LEA.HI.X.SX32 R4, R105, R81, 0x1, P0 ;  /* 0x0000005169047211 */ /* 0x000fc600000f0eff */
[----:B------:R5:W-:Y:S01]  /*7d50*/  STL [R1+0x81c], R80 ;  /* 0x00081c5001007387 */ /* 0x000be20000100800 */
[----:B------:R-:W4:Y:S03]  /*7d60*/  LDC.64 R50, c[0x0][0x218] ;  /* 0x00008600ff327b82 */ /* 0x000f260000000a00 */
[----:B------:R0:W-:Y:S04]  /*7d70*/  STL [R1+0x930], R78 ;  /* 0x0009304e01007387 */ /* 0x0001e80000100800 */
[----:B------:R2:W-:Y:S01]  /*7d80*/  STL [R1+0x818], R4 ;  /* 0x0008180401007387 */ /* 0x0005e20000100800 */
[----:B-1----:R-:W1:Y:S01]  /*7d90*/  LDC.64 R48, c[0x0][0x218] ;  /* 0x00008600ff307b82 */ /* 0x002e620000000a00 */
[----:B-----5:R-:W-:-:S02]  /*7da0*/  CS2R R80, SRZ ;  /* 0x0000000000507805 */ /* 0x020fc4000001ff00 */
[----:B0-----:R-:W-:Y:S02]  /*7db0*/  LEA.HI.X.SX32 R78, R107, R79, 0x1, P1 ;  /* 0x0000004f6b4e7211 */ /* 0x001fe400008f0eff */
[----:B------:R-:W-:Y:S02]  /*7dc0*/  LEA.HI.X.SX32 R79, R98, R5, 0x1, P2 ;  /* 0x00000005624f7211 */ /* 0x000fe400010f0eff */
[----:B------:R-:W-:Y:S01]  /*7dd0*/  LEA R72, P1, R102, R72, 0x1 ;  /* 0x0000004866487211 */ /* 0x000fe200078208ff */
[----:B------:R0:W-:Y:S01]  /*7de0*/  STL [R1+0x638], R78 ;  /* 0x0006384e01007387 */ /* 0x0001e20000100800 */
[----:B--2---:R-:W2:Y:S03]  /*7df0*/  LDC.64 R4, c[0x0][0x218] ;  /* 0x00008600ff047b82 */ /* 0x004ea60000000a00 */
[----:B------:R-:W-:Y:S01]  /*7e00*/  STL [R1+0x820], R79 ;  /* 0x0008204f01007387 */ /* 0x000fe20000100800 */
[----:B0-----:R-:W-:-:S02]  /*7e10*/  LEA R78, P0, R100, R74, 0x1 ;  /* 0x0000004a644e7211 */ /* 0x001fc400078008ff */
[----:B------:R-:W-:Y:S02]  /*7e20*/  LEA R74, P2, R104, R68, 0x1 ;  /* 0x00000044684a7211 */ /* 0x000fe400078408ff */
[----:B------:R-:W-:Y:S01]  /*7e30*/  LEA R68, P3, R106, R66, 0x1 ;  /* 0x000000426a447211 */ /* 0x000fe200078608ff */
[----:B------:R0:W-:Y:S01]  /*7e40*/  STL [R1+0x824], R78 ;  /* 0x0008244e01007387 */ /* 0x0001e20000100800 */
[----:B------:R-:W-:Y:S02]  /*7e50*/  LEA.HI.X.SX32 R66, R102, R73, 0x1, P1 ;  /* 0x0000004966427211 */ /* 0x000fe400008f0eff */
[----:B------:R-:W-:Y:S02]  /*7e60*/  CS2R R102, SRZ ;  /* 0x0000000000667805 */ /* 0x000fe4000001ff00 */
[----:B------:R-:W-:Y:S01]  /*7e70*/  LEA.HI.X.SX32 R67, R106, R67, 0x1, P3 ;  /* 0x000000436a437211 */ /* 0x000fe200018f0eff */
[----:B------:R5:W-:Y:S01]  /*7e80*/  STL [R1+0x934], R72 ;  /* 0x0009344801007387 */ /* 0x000be20000100800 */
[----:B------:R-:W-:-:S02]  /*7e90*/  LEA R60, P1, R110, R60, 0x1 ;  /* 0x0000003c6e3c7211 */ /* 0x000fc400078208ff */
[----:B------:R-:W-:Y:S01]  /*7ea0*/  CS2R R106, SRZ ;  /* 0x00000000006a7805 */ /* 0x000fe2000001ff00 */
[----:B------:R3:W-:Y:S01]  /*7eb0*/  STL [R1+0x82c], R74 ;  /* 0x00082c4a01007387 */ /* 0x0007e20000100800 */
[----:B0-----:R-:W-:-:S03]  /*7ec0*/  CS2R R78, SRZ ;  /* 0x00000000004e7805 */ /* 0x001fc6000001ff00 */
[----:B------:R0:W-:Y:S01]  /*7ed0*/  STL [R1+0x938], R68 ;  /* 0x0009384401007387 */ /* 0x0001e20000100800 */
[----:B-----5:R-:W-:Y:S02]  /*7ee0*/  LEA.HI.X.SX32 R72, R100, R75, 0x1, P0 ;  /* 0x0000004b64487211 */ /* 0x020fe400000f0eff */
[----:B------:R-:W-:Y:S02]  /*7ef0*/  CS2R R100, SRZ ;  /* 0x0000000000647805 */ /* 0x000fe4000001ff00 */
[----:B---3--:R-:W-:Y:S01]  /*7f00*/  CS2R R74, SRZ ;  /* 0x00000000004a7805 */ /* 0x008fe2000001ff00 */
[----:B------:R3:W-:Y:S01]  /*7f10*/  STL [R1+0x63c], R72 ;  /* 0x00063c4801007387 */ /* 0x0007e20000100800 */
[----:B0-----:R-:W-:-:S03]  /*7f20*/  LEA.HI.X.SX32 R68, R104, R69, 0x1, P2 ;  /* 0x0000004568447211 */ /* 0x001fc600010f0eff */
[----:B------:R0:W-:Y:S01]  /*7f30*/  STL [R1+0x828], R66 ;  /* 0x0008284201007387 */ /* 0x0001e20000100800 */
[----:B------:R-:W-:-:S03]  /*7f40*/  CS2R R104, SRZ ;  /* 0x0000000000687805 */ /* 0x000fc6000001ff00 */
[----:B------:R5:W-:Y:S01]  /*7f50*/  STL [R1+0x640], R68 ;  /* 0x0006404401007387 */ /* 0x000be20000100800 */
[----:B---3--:R-:W-:-:S03]  /*7f60*/  CS2R R72, SRZ ;  /* 0x0000000000487805 */ /* 0x008fc6000001ff00 */
[----:B------:R-:W-:Y:S01]  /*7f70*/  STL [R1+0x830], R67 ;  /* 0x0008304301007387 */ /* 0x000fe20000100800 */
[----:B0-----:R-:W-:Y:S02]  /*7f80*/  LEA R66, P0, R108, R64, 0x1 ;  /* 0x000000406c427211 */ /* 0x001fe400078008ff */
[----:B------:R-:W-:Y:S02]  /*7f90*/  LEA R64, P2, R112, R58, 0x1 ;  /* 0x0000003a70407211 */ /* 0x000fe400078408ff */
[----:B------:R-:W-:Y:S01]  /*7fa0*/  LEA R58, P3, R114, R56, 0x1 ;  /* 0x00000038723a7211 */ /* 0x000fe200078608ff */
[----:B------:R0:W-:Y:S01]  /*7fb0*/  STL [R1+0x834], R66 ;  /* 0x0008344201007387 */ /* 0x0001e20000100800 */
[----:B------:R-:W-:Y:S02]  /*7fc0*/  LEA.HI.X.SX32 R56, R110, R61, 0x1, P1 ;  /* 0x0000003d6e387211 */ /* 0x000fe400008f0eff */
[----:B-----5:R-:W-:Y:S02]  /*7fd0*/  CS2R R68, SRZ ;  /* 0x0000000000447805 */ /* 0x020fe4000001ff00 */
[----:B------:R-:W-:Y:S01]  /*7fe0*/  LEA.HI.X.SX32 R57, R114, R57, 0x1, P3 ;  /* 0x0000003972397211 */ /* 0x000fe200018f0eff */
[----:B------:R3:W-:Y:S01]  /*7ff0*/  STL [R1+0x93c], R60 ;  /* 0x00093c3c01007387 */ /* 0x0007e20000100800 */
[----:B------:R-:W-:-:S02]  /*8000*/  CS2R R110, SRZ ;  /* 0x00000000006e7805 */ /* 0x000fc4000001ff00 */
[----:B------:R-:W-:Y:S01]  /*8010*/  CS2R R114, SRZ ;  /* 0x0000000000727805 */ /* 0x000fe2000001ff00 */
[----:B------:R5:W-:Y:S01]  /*8020*/  STL [R1+0x83c], R64 ;  /* 0x00083c4001007387 */ /* 0x000be20000100800 */
[----:B0-----:R-:W-:-:S03]  /*8030*/  CS2R R66, SRZ ;  /* 0x0000000000427805 */ /* 0x001fc6000001ff00 */
[----:B------:R0:W-:Y:S01]  /*8040*/  STL [R1+0x940], R58 ;  /* 0x0009403a01007387 */ /* 0x0001e20000100800 */
[----:B---3--:R-:W-:Y:S02]  /*8050*/  LEA.HI.X.SX32 R60, R108, R65, 0x1, P0 ;  /* 0x000000416c3c7211 */ /* 0x008fe400000f0eff */
[----:B------:R-:W-:Y:S02]  /*8060*/  CS2R R108, SRZ ;  /* 0x00000000006c7805 */ /* 0x000fe4000001ff00 */
[----:B-----5:R-:W-:Y:S01]  /*8070*/  CS2R R64, SRZ ;  /* 0x0000000000407805 */ /* 0x020fe2000001ff00 */
[----:B------:R3:W-:Y:S01]  /*8080*/  STL [R1+0x644], R60 ;  /* 0x0006443c01007387 */ /* 0x0007e20000100800 */
[----:B0-----:R-:W-:-:S03]  /*8090*/  LEA.HI.X.SX32 R58, R112, R59, 0x1, P2 ;  /* 0x0000003b703a7211 */ /* 0x001fc600010f0eff */
[----:B------:R4:W-:Y:S01]  /*80a0*/  STL [R1+0x838], R56 ;  /* 0x0008383801007387 */ /* 0x0009e20000100800 */
[C---:B-1----:R-:W-:Y:S02]  /*80b0*/  LEA R48, P2, R8.reuse, R48, 0x1 ;  /* 0x0000003008307211 */ /* 0x042fe400078408ff */
[----:B------:R-:W-:Y:S01]  /*80c0*/  CS2R R112, SRZ ;  /* 0x0000000000707805 */ /* 0x000fe2000001ff00 */
[----:B------:R0:W-:Y:S01]  /*80d0*/  STL [R1+0x648], R58 ;  /* 0x0006483a01007387 */ /* 0x0001e20000100800 */
[----:B------:R-:W-:Y:S02]  /*80e0*/  LEA.HI.X.SX32 R8, R8, R49, 0x1, P2 ;  /* 0x0000003108087211 */ /* 0x000fe400010f0eff */
[----:B---3--:R-:W-:Y:S01]  /*80f0*/  CS2R R60, SRZ ;  /* 0x00000000003c7805 */ /* 0x008fe2000001ff00 */
[----:B------:R-:W-:Y:S01]  /*8100*/  STL [R1+0x840], R57 ;  /* 0x0008403901007387 */ /* 0x000fe20000100800 */
[----:B----4-:R-:W-:Y:S02]  /*8110*/  LEA R56, P0, R116, R52, 0x1 ;  /* 0x0000003474387211 */ /* 0x010fe400078008ff */
[----:B------:R-:W-:-:S02]  /*8120*/  LEA R52, P1, R118, R50, 0x1 ;  /* 0x0000003276347211 */ /* 0x000fc400078208ff */
[----:B------:R-:W-:Y:S01]  /*8130*/  LEA.HI.X.SX32 R50, R116, R53, 0x1, P0 ;  /* 0x0000003574327211 */ /* 0x000fe200000f0eff */
[----:B------:R1:W-:Y:S01]  /*8140*/  STL [R1+0x844], R56 ;  /* 0x0008443801007387 */ /* 0x0003e20000100800 */
[----:B0-----:R-:W-:Y:S02]  /*8150*/  CS2R R58, SRZ ;  /* 0x00000000003a7805 */ /* 0x001fe4000001ff00 */
[----:B------:R-:W-:Y:S01]  /*8160*/  CS2R R116, SRZ ;  /* 0x0000000000747805 */ /* 0x000fe2000001ff00 */
[----:B------:R0:W-:Y:S04]  /*8170*/  STL [R1+0x944], R52 ;  /* 0x0009443401007387 */ /* 0x0001e80000100800 */
[----:B------:R3:W-:Y:S01]  /*8180*/  STL [R1+0x948], R48 ;  /* 0x0009483001007387 */ /* 0x0007e20000100800 */
[----:B-1----:R-:W-:-:S03]  /*8190*/  CS2R R56, SRZ ;  /* 0x0000000000387805 */ /* 0x002fc6000001ff00 */
[----:B------:R1:W-:Y:S01]  /*81a0*/  STL [R1+0x64c], R50 ;  /* 0x00064c3201007387 */ /* 0x0003e20000100800 */
[----:B0-----:R-:W-:Y:S02]  /*81b0*/  CS2R R52, SRZ ;  /* 0x0000000000347805 */ /* 0x001fe4000001ff00 */
[----:B---3--:R-:W-:Y:S02]  /*81c0*/  LEA.HI.X.SX32 R48, R118, R51, 0x1, P1 ;  /* 0x0000003376307211 */ /* 0x008fe400008f0eff */
[----:B------:R-:W-:Y:S02]  /*81d0*/  CS2R R118, SRZ ;  /* 0x0000000000767805 */ /* 0x000fe4000001ff00 */
[-C--:B--2---:R-:W-:Y:S02]  /*81e0*/  LEA R49, P1, R99, R4.reuse, 0x1 ;  /* 0x0000000463317211 */ /* 0x084fe400078208ff */
[-C--:B-1----:R-:W-:Y:S01]  /*81f0*/  LEA R50, P3, R97, R4.reuse, 0x1 ;  /* 0x0000000461327211 */ /* 0x082fe200078608ff */
[----:B------:R0:W-:Y:S04]  /*8200*/  STL [R1+0x848], R48 ;  /* 0x0008483001007387 */ /* 0x0001e80000100800 */
[----:B------:R1:W-:Y:S04]  /*8210*/  STL [R1+0x84c], R8 ;  /* 0x00084c0801007387 */ /* 0x0003e80000100800 */
[----:B------:R2:W-:Y:S01]  /*8220*/  STL [R1+0x804], R49 ;  /* 0x0008043101007387 */ /* 0x0005e20000100800 */
[----:B0-----:R-:W-:-:S04]  /*8230*/  LEA R48, P4, R208, R4, 0x1 ;  /* 0x00000004d0307211 */ /* 0x001fc800078808ff */
[-C--:B------:R-:W-:Y:S01]  /*8240*/  LEA.HI.X.SX32 R208, R208, R5.reuse, 0x1, P4 ;  /* 0x00000005d0d07211 */ /* 0x080fe200020f0eff */
[----:B------:R0:W-:Y:S01]  /*8250*/  STL [R1+0x650], R48 ;  /* 0x0006503001007387 */ /* 0x0001e20000100800 */
[----:B-1----:R-:W-:Y:S01]  /*8260*/  LEA R8, P0, R0, UR4, 0x1 ;  /* 0x0000000400087c11 */ /* 0x002fe2000f8008ff */
[----:B------:R-:W-:Y:S01]  /*8270*/  UMOV UR4, URZ ;  /* 0x0000003f00047c82 */ /* 0x000fe20008000000 */
[CC--:B--2---:R-:W-:Y:S01]  /*8280*/  LEA R49, P2, R209.reuse, R4.reuse, 0x1 ;  /* 0x00000004d1317211 */ /* 0x0c4fe200078408ff */
[----:B------:R1:W-:Y:S03]  /*8290*/  STL [R1+0x854], R50 ;  /* 0x0008543201007387 */ /* 0x0003e60000100800 */
[----:B------:R-:W-:Y:S01]  /*82a0*/  LEA.HI.X.SX32 R209, R209, R5, 0x1, P2 ;  /* 0x00000005d1d17211 */ /* 0x000fe200010f0eff */
[----:B------:R2:W-:Y:S01]  /*82b0*/  STL [R1+0x658], R49 ;  /* 0x0006583101007387 */ /* 0x0005e20000100800 */
[----:B0-----:R-:W-:-:S02]  /*82c0*/  LEA R48, P6, R96, R4, 0x1 ;  /* 0x0000000460307211 */ /* 0x001fc400078c08ff */
[----:B-1----:R-:W-:-:S03]  /*82d0*/  LEA R50, P5, R210, R4, 0x1 ;  /* 0x00000004d2327211 */ /* 0x002fc600078a08ff */
[----:B------:R0:W-:Y:S01]  /*82e0*/  STL [R1+0x858], R48 ;  /* 0x0008583001007387 */ /* 0x0001e20000100800 */
[----:B--2---:R-:W-:-:S03]  /*82f0*/  LEA.HI.X.SX32 R49, R99, R5, 0x1, P1 ;  /* 0x0000000563317211 */ /* 0x004fc600008f0eff */
[----:B------:R1:W-:Y:S01]  /*8300*/  STL [R1+0x660], R50 ;  /* 0x0006603201007387 */ /* 0x0003e20000100800 */
[----:B------:R-:W-:Y:S02]  /*8310*/  LEA.HI.X.SX32 R210, R210, R5, 0x1, P5 ;  /* 0x00000005d2d27211 */ /* 0x000fe400028f0eff */
[----:B------:R-:W-:Y:S01]  /*8320*/  CS2R R98, SRZ ;  /* 0x0000000000627805 */ /* 0x000fe2000001ff00 */
[----:B------:R2:W-:Y:S01]  /*8330*/  STL [R1+0x62c], R49 ;  /* 0x00062c3101007387 */ /* 0x0005e20000100800 */
[-C--:B0-----:R-:W-:Y:S02]  /*8340*/  LEA R48, P1, R95, R4.reuse, 0x1 ;  /* 0x000000045f307211 */ /* 0x081fe400078208ff */
[----:B-1----:R-:W-:-:S03]  /*8350*/  LEA R50, P4, R211, R4, 0x1 ;  /* 0x00000004d3327211 */ /* 0x002fc600078808ff */
[----:B------:R0:W-:Y:S01]  /*8360*/  STL [R1+0x85c], R48 ;  /* 0x00085c3001007387 */ /* 0x0001e20000100800 */
[----:B--2---:R-:W-:-:S03]  /*8370*/  LEA.HI.X.SX32 R49, R97, R5, 0x1, P3 ;  /* 0x0000000561317211 */ /* 0x004fc600018f0eff */
[----:B------:R1:W-:Y:S01]  /*8380*/  STL [R1+0x668], R50 ;  /* 0x0006683201007387 */ /* 0x0003e20000100800 */
[----:B------:R-:W-:-:S03]  /*8390*/  LEA.HI.X.SX32 R211, R211, R5, 0x1, P4 ;  /* 0x00000005d3d37211 */ /* 0x000fc600020f0eff */
[----:B------:R2:W-:Y:S01]  /*83a0*/  STL [R1+0x654], R49 ;  /* 0x0006543101007387 */ /* 0x0005e20000100800 */
[-C--:B0-----:R-:W-:Y:S02]  /*83b0*/  LEA R48, P3, R94, R4.reuse, 0x1 ;  /* 0x000000045e307211 */ /* 0x081fe400078608ff */
        /* <DEDUP_REMOVED lines=47> */
[-C--:B------:R-:W-:Y:S02]  /*86b0*/  LEA.HI.X.SX32 R218, R218, R5.reuse, 0x1, P3 ;  /* 0x00000005dada7211 */ /* 0x080fe400018f0eff */
[-C--:B--2---:R-:W-:Y:S01]  /*86c0*/  LEA.HI.X.SX32 R49, R90, R5.reuse, 0x1, P6 ;  /* 0x000000055a317211 */ /* 0x084fe200030f0eff */
        /* <DEDUP_REMOVED lines=14> */
[CC--:B--2---:R-:W-:Y:S02]  /*87b0*/  LEA R49, P4, R221.reuse, R4.reuse, 0x1 ;  /* 0x00000004dd317211 */ /* 0x0c4fe400078808ff */
[-C--:B------:R-:W-:Y:S02]  /*87c0*/  LEA.HI.X.SX32 R222, R222, R5.reuse, 0x1, P2 ;  /* 0x00000005dede7211 */ /* 0x080fe400010f0eff */
[----:B------:R-:W-:Y:S01]  /*87d0*/  LEA.HI.X.SX32 R221, R221, R5, 0x1, P4 ;  /* 0x00000005dddd7211 */ /* 0x000fe200020f0eff */
[----:B------:R1:W-:Y:S01]  /*87e0*/  STL [R1+0x6b0], R49 ;  /* 0x0006b03101007387 */ /* 0x0003e20000100800 */
[----:B0-----:R-:W-:-:S05]  /*87f0*/  LEA R48, P3, R86, R4, 0x1 ;  /* 0x0000000456307211 */ /* 0x001fca00078608ff */
[----:B------:R0:W-:Y:S01]  /*8800*/  STL [R1+0x880], R48 ;  /* 0x0008803001007387 */ /* 0x0001e20000100800 */
[----:B-1----:R-:W-:-:S03]  /*8810*/  LEA.HI.X.SX32 R49, R88, R5, 0x1, P6 ;  /* 0x0000000558317211 */ /* 0x002fc600030f0eff */
[----:B------:R1:W-:Y:S01]  /*8820*/  STL [R1+0x6b8], R50 ;  /* 0x0006b83201007387 */ /* 0x0003e20000100800 */
[----:B------:R-:W-:-:S03]  /*8830*/  CS2R R88, SRZ ;  /* 0x0000000000587805 */ /* 0x000fc6000001ff00 */
        /* <DEDUP_REMOVED lines=106> */
[----:B0-----:R-:W-:Y:S02]  /*8ee0*/  LEA R48, P3, R45, R4, 0x1 ;  /* 0x000000042d307211 */ /* 0x001fe400078608ff */
[----:B-1----:R-:W-:-:S03]  /*8ef0*/  CS2R R50, SRZ ;  /* 0x0000000000327805 */ /* 0x002fc6000001ff00 */
[----:B------:R0:W-:Y:S01]  /*8f00*/  STL [R1+0x8bc], R48 ;  /* 0x0008bc3001007387 */ /* 0x0001e20000100800 */
[----:B--2---:R-:W-:-:S04]  /*8f10*/  LEA R49, P2, R237, R4, 0x1 ;  /* 0x00000004ed317211 */ /* 0x004fc800078408ff */
[-C--:B------:R-:W-:Y:S01]  /*8f20*/  LEA.HI.X.SX32 R237, R237, R5.reuse, 0x1, P2 ;  /* 0x00000005eded7211 */ /* 0x080fe200010f0eff */
[----:B------:R-:W-:Y:S01]  /*8f30*/  STL [R1+0x73c], R49 ;  /* 0x00073c3101007387 */ /* 0x000fe20000100800 */
[----:B0-----:R-:W-:Y:S02]  /*8f40*/  LEA.HI.X.SX32 R48, R47, R5, 0x1, P6 ;  /* 0x000000052f307211 */ /* 0x001fe400030f0eff */
[----:B------:R-:W-:-:S03]  /*8f50*/  LEA R47, P6, R44, R4, 0x1 ;  /* 0x000000042c2f7211 */ /* 0x000fc600078c08ff */
[----:B------:R0:W-:Y:S04]  /*8f60*/  STL [R1+0x71c], R48 ;  /* 0x00071c3001007387 */ /* 0x0001e80000100800 */
[----:B------:R1:W-:Y:S01]  /*8f70*/  STL [R1+0x8c0], R47 ;  /* 0x0008c02f01007387 */ /* 0x0003e20000100800 */
[----:B0-----:R-:W-:Y:S02]  /*8f80*/  LEA R48, P5, R238, R4, 0x1 ;  /* 0x00000004ee307211 */ /* 0x001fe400078a08ff */
[----:B-1----:R-:W-:-:S03]  /*8f90*/  LEA.HI.X.SX32 R47, R46, R5, 0x1, P1 ;  /* 0x000000052e2f7211 */ /* 0x002fc600008f0eff */
[----:B------:R0:W-:Y:S01]  /*8fa0*/  STL [R1+0x744], R48 ;  /* 0x0007443001007387 */ /* 0x0001e20000100800 */
[-C--:B------:R-:W-:Y:S02]  /*8fb0*/  LEA R46, P1, R43, R4.reuse, 0x1 ;  /* 0x000000042b2e7211 */ /* 0x080fe400078208ff */
[----:B------:R-:W-:Y:S01]  /*8fc0*/  LEA.HI.X.SX32 R238, R238, R5, 0x1, P5 ;  /* 0x00000005eeee7211 */ /* 0x000fe200028f0eff */
[----:B------:R1:W-:Y:S04]  /*8fd0*/  STL [R1+0x730], R47 ;  /* 0x0007302f01007387 */ /* 0x0003e80000100800 */
[----:B------:R2:W-:Y:S01]  /*8fe0*/  STL [R1+0x8c4], R46 ;  /* 0x0008c42e01007387 */ /* 0x0005e20000100800 */
[----:B0-----:R-:W-:Y:S02]  /*8ff0*/  CS2R R48, SRZ ;  /* 0x0000000000307805 */ /* 0x001fe4000001ff00 */
[----:B-1----:R-:W-:-:S02]  /*9000*/  LEA R47, P4, R239, R4, 0x1 ;  /* 0x00000004ef2f7211 */ /* 0x002fc400078808ff */
[----:B--2---:R-:W-:-:S03]  /*9010*/  LEA.HI.X.SX32 R46, R45, R5, 0x1, P3 ;  /* 0x000000052d2e7211 */ /* 0x004fc600018f0eff */
[----:B------:R-:W-:Y:S01]  /*9020*/  STL [R1+0x74c], R47 ;  /* 0x00074c2f01007387 */ /* 0x000fe20000100800 */
[-C--:B------:R-:W-:Y:S02]  /*9030*/  LEA R45, P3, R42, R4.reuse, 0x1 ;  /* 0x000000042a2d7211 */ /* 0x080fe400078608ff */
[-C--:B------:R-:W-:Y:S01]  /*9040*/  LEA.HI.X.SX32 R239, R239, R5.reuse, 0x1, P4 ;  /* 0x00000005efef7211 */ /* 0x080fe200020f0eff */
[----:B------:R0:W-:Y:S04]  /*9050*/  STL [R1+0x738], R46 ;  /* 0x0007382e01007387 */ /* 0x0001e80000100800 */
[----:B------:R1:W-:Y:S01]  /*9060*/  STL [R1+0x8c8], R45 ;  /* 0x0008c82d01007387 */ /* 0x0003e20000100800 */
[----:B0-----:R-:W-:Y:S02]  /*9070*/  LEA R46, P2, R240, R4, 0x1 ;  /* 0x00000004f02e7211 */ /* 0x001fe400078408ff */
[----:B-1----:R-:W-:-:S03]  /*9080*/  LEA.HI.X.SX32 R45, R44, R5, 0x1, P6 ;  /* 0x000000052c2d7211 */ /* 0x002fc600030f0eff */
[----:B------:R0:W-:Y:S01]  /*9090*/  STL [R1+0x754], R46 ;  /* 0x0007542e01007387 */ /* 0x0001e20000100800 */
[C---:B------:R-:W-:Y:S02]  /*90a0*/  LEA R44, P6, R241.reuse, R4, 0x1 ;  /* 0x00000004f12c7211 */ /* 0x040fe400078c08ff */
[-C--:B------:R-:W-:Y:S01]  /*90b0*/  LEA.HI.X.SX32 R240, R240, R5.reuse, 0x1, P2 ;  /* 0x00000005f0f07211 */ /* 0x080fe200010f0eff */
[----:B------:R1:W-:Y:S01]  /*90c0*/  STL [R1+0x740], R45 ;  /* 0x0007402d01007387 */ /* 0x0003e20000100800 */
[----:B------:R-:W-:-:S03]  /*90d0*/  LEA.HI.X.SX32 R241, R241, R5, 0x1, P6 ;  /* 0x00000005f1f17211 */ /* 0x000fc600030f0eff */
[----:B------:R2:W-:Y:S01]  /*90e0*/  STL [R1+0x758], R44 ;  /* 0x0007582c01007387 */ /* 0x0005e20000100800 */
[----:B0-----:R-:W-:Y:S02]  /*90f0*/  CS2R R46, SRZ ;  /* 0x00000000002e7805 */ /* 0x001fe4000001ff00 */
[----:B-1----:R-:W-:Y:S02]  /*9100*/  LEA R45, P5, R242, R4, 0x1 ;  /* 0x00000004f22d7211 */ /* 0x002fe400078a08ff */
        /* <DEDUP_REMOVED lines=15> */
[----:B--2---:R-:W-:-:S03]  /*9200*/  LEA R42, P6, R39, R4, 0x1 ;  /* 0x00000004272a7211 */ /* 0x004fc600078c08ff */
[----:B------:R0:W-:Y:S01]  /*9210*/  STL [R1+0x76c], R43 ;  /* 0x00076c2b01007387 */ /* 0x0001e20000100800 */
[----:B------:R-:W-:-:S03]  /*9220*/  LEA.HI.X.SX32 R244, R244, R5, 0x1, P2 ;  /* 0x00000005f4f47211 */ /* 0x000fc600010f0eff */
[----:B------:R1:W-:Y:S01]  /*9230*/  STL [R1+0x8d4], R42 ;  /* 0x0008d42a01007387 */ /* 0x0003e20000100800 */
[----:B0-----:R-:W-:Y:S02]  /*9240*/  LEA R43, P5, R245, R4, 0x1 ;  /* 0x00000004f52b7211 */ /* 0x001fe400078a08ff */
[----:B-1----:R-:W-:-:S03]  /*9250*/  LEA.HI.X.SX32 R42, R41, R5, 0x1, P1 ;  /* 0x00000005292a7211 */ /* 0x002fc600008f0eff */
        /* <DEDUP_REMOVED lines=61> */
[----:B------:R-:W-:-:S03]  /*9630*/  LEA R33, P6, R29, R4, 0x1 ;  /* 0x000000041d217211 */ /* 0x000fc600078c08ff */
[----:B------:R0:W-:Y:S01]  /*9640*/  STL [R1+0x7a0], R34 ;  /* 0x0007a02201007387 */ /* 0x0001e20000100800 */
[----:B------:R-:W-:-:S03]  /*9650*/  LEA.HI.X.SX32 R29, R29, R5, 0x1, P6 ;  /* 0x000000051d1d7211 */ /* 0x000fc600030f0eff */
[----:B------:R1:W-:Y:S01]  /*9660*/  STL [R1+0x8f8], R33 ;  /* 0x0008f82101007387 */ /* 0x0003e20000100800 */
[----:B0-----:R-:W-:Y:S02]  /*9670*/  LEA R34, P5, R28, R4, 0x1 ;  /* 0x000000041c227211 */ /* 0x001fe400078a08ff */
[----:B-1----:R-:W-:-:S03]  /*9680*/  LEA.HI.X.SX32 R33, R32, R5, 0x1, P1 ;  /* 0x0000000520217211 */ /* 0x002fc600008f0eff */
[----:B------:R0:W-:Y:S01]  /*9690*/  STL [R1+0x7bc], R34 ;  /* 0x0007bc2201007387 */ /* 0x0001e20000100800 */
[----:B------:R-:W-:-:S03]  /*96a0*/  LEA R32, P1, R27, R4, 0x1 ;  /* 0x000000041b207211 */ /* 0x000fc600078208ff */
[----:B------:R1:W-:Y:S04]  /*96b0*/  STL [R1+0x7a8], R33 ;  /* 0x0007a82101007387 */ /* 0x0003e80000100800 */
[----:B------:R2:W-:Y:S01]  /*96c0*/  STL [R1+0x8fc], R32 ;  /* 0x0008fc2001007387 */ /* 0x0005e20000100800 */
[----:B0-----:R-:W-:Y:S02]  /*96d0*/  LEA R34, P4, R26, R4, 0x1 ;  /* 0x000000041a227211 */ /* 0x001fe400078808ff */
[----:B-1----:R-:W-:-:S03]  /*96e0*/  LEA.HI.X.SX32 R33, R31, R5, 0x1, P3 ;  /* 0x000000051f217211 */ /* 0x002fc600018f0eff */
[----:B------:R0:W-:Y:S01]  /*96f0*/  STL [R1+0x7c4], R34 ;  /* 0x0007c42201007387 */ /* 0x0001e20000100800 */
[-C--:B------:R-:W-:Y:S02]  /*9700*/  LEA.HI.X.SX32 R31, R30, R5.reuse, 0x1, P2 ;  /* 0x000000051e1f7211 */ /* 0x080fe400010f0eff */
[-C--:B--2---:R-:W-:Y:S01]  /*9710*/  LEA R32, P3, R25, R4.reuse, 0x1 ;  /* 0x0000000419207211 */ /* 0x084fe200078608ff */
[----:B------:R-:W-:Y:S01]  /*9720*/  STL [R1+0x7b0], R33 ;  /* 0x0007b02101007387 */ /* 0x000fe20000100800 */
[----:B------:R-:W-:Y:S02]  /*9730*/  LEA R30, P2, R24, R4, 0x1 ;  /* 0x00000004181e7211 */ /* 0x000fe400078408ff */
[----:B------:R-:W-:Y:S01]  /*9740*/  LEA.HI.X.SX32 R26, R26, R5, 0x1, P4 ;  /* 0x000000051a1a7211 */ /* 0x000fe200020f0eff */
[----:B------:R1:W-:Y:S01]  /*9750*/  STL [R1+0x900], R32 ;  /* 0x0009002001007387 */ /* 0x0003e20000100800 */
[----:B0-----:R-:W-:-:S03]  /*9760*/  CS2R R34, SRZ ;  /* 0x0000000000227805 */ /* 0x001fc6000001ff00 */
[----:B------:R0:W-:Y:S04]  /*9770*/  STL [R1+0x600], R31 ;  /* 0x0006001f01007387 */ /* 0x0001e80000100800 */
[----:B------:R2:W-:Y:S01]  /*9780*/  STL [R1+0x7cc], R30 ;  /* 0x0007cc1e01007387 */ /* 0x0005e20000100800 */
[----:B-1----:R-:W-:-:S03]  /*9790*/  CS2R R32, SRZ ;  /* 0x0000000000207805 */ /* 0x002fc6000001ff00 */
[----:B------:R1:W-:Y:S01]  /*97a0*/  STL [R1+0x7b8], R29 ;  /* 0x0007b81d01007387 */ /* 0x0003e20000100800 */
[----:B0-----:R-:W-:Y:S02]  /*97b0*/  LEA R31, P6, R22, R4, 0x1 ;  /* 0x00000004161f7211 */ /* 0x001fe400078c08ff */
[----:B--2---:R-:W-:-:S03]  /*97c0*/  LEA.HI.X.SX32 R30, R28, R5, 0x1, P5 ;  /* 0x000000051c1e7211 */ /* 0x004fc600028f0eff */
[----:B------:R-:W-:Y:S01]  /*97d0*/  STL [R1+0x904], R31 ;  /* 0x0009041f01007387 */ /* 0x000fe20000100800 */
[-C--:B------:R-:W-:Y:S02]  /*97e0*/  LEA.HI.X.SX32 R28, R27, R5.reuse, 0x1, P1 ;  /* 0x000000051b1c7211 */ /* 0x080fe400008f0eff */
[-C--:B-1----:R-:W-:Y:S01]  /*97f0*/  LEA R29, P5, R20, R4.reuse, 0x1 ;  /* 0x00000004141d7211 */ /* 0x082fe200078a08ff */
[----:B------:R0:W-:Y:S01]  /*9800*/  STL [R1+0x604], R30 ;  /* 0x0006041e01007387 */ /* 0x0001e20000100800 */
[----:B------:R-:W-:Y:S02]  /*9810*/  LEA R27, P1, R18, R4, 0x1 ;  /* 0x00000004121b7211 */ /* 0x000fe400078208ff */
[----:B------:R-:W-:Y:S01]  /*9820*/  LEA.HI.X.SX32 R22, R22, R5, 0x1, P6 ;  /* 0x0000000516167211 */ /* 0x000fe200030f0eff */
[----:B------:R-:W-:Y:S04]  /*9830*/  STL [R1+0x7d4], R29 ;  /* 0x0007d41d01007387 */ /* 0x000fe80000100800 */
[----:B------:R1:W-:Y:S01]  /*9840*/  STL [R1+0x7c0], R28 ;  /* 0x0007c01c01007387 */ /* 0x0003e20000100800 */
[----:B0-----:R-:W-:-:S03]  /*9850*/  CS2R R30, SRZ ;  /* 0x00000000001e7805 */ /* 0x001fc6000001ff00 */
[----:B------:R0:W-:Y:S04]  /*9860*/  STL [R1+0x908], R27 ;  /* 0x0009081b01007387 */ /* 0x0001e80000100800 */
[----:B------:R2:W-:Y:S01]  /*9870*/  STL [R1+0x608], R26 ;  /* 0x0006081a01007387 */ /* 0x0005e20000100800 */
[----:B-1----:R-:W-:Y:S02]  /*9880*/  LEA R28, P4, R16, R4, 0x1 ;  /* 0x00000004101c7211 */ /* 0x002fe400078808ff */
[----:B0-----:R-:W-:-:S03]  /*9890*/  LEA.HI.X.SX32 R27, R25, R5, 0x1, P3 ;  /* 0x00000005191b7211 */ /* 0x001fc600018f0eff */
        /* <DEDUP_REMOVED lines=27> */
[----:B------:R-:W-:Y:S01]  /*9a50*/  STL [R1+0x918], R20 ;  /* 0x0009181401007387 */ /* 0x000fe20000100800 */
[----:B------:R-:W-:Y:S02]  /*9a60*/  LEA.HI.X.SX32 R14, R11, R5, 0x1, P2 ;  /* 0x000000050b0e7211 */ /* 0x000fe400010f0eff */
[-C--:B--2---:R-:W-:Y:S01]  /*9a70*/  LEA R16, P3, R13, R4.reuse, 0x1 ;  /* 0x000000040d107211 */ /* 0x084fe200078608ff */
[----:B------:R-:W-:Y:S01]  /*9a80*/  STL [R1+0x614], R18 ;  /* 0x0006141201007387 */ /* 0x000fe20000100800 */
[----:B------:R-:W-:-:S03]  /*9a90*/  LEA R11, P2, R15, R4, 0x1 ;  /* 0x000000040f0b7211 */ /* 0x000fc600078408ff */
[----:B------:R-:W-:Y:S04]  /*9aa0*/  STL [R1+0x7f8], R16 ;  /* 0x0007f81001007387 */ /* 0x000fe80000100800 */
[----:B------:R0:W-:Y:S04]  /*9ab0*/  STL [R1+0x7e4], R14 ;  /* 0x0007e40e01007387 */ /* 0x0001e80000100800 */
[----:B------:R1:W-:Y:S04]  /*9ac0*/  STL [R1+0x91c], R11 ;  /* 0x00091c0b01007387 */ /* 0x0003e80000100800 */
[----:B------:R2:W-:Y:S01]  /*9ad0*/  STL [R1+0x618], R9 ;  /* 0x0006180901007387 */ /* 0x0005e20000100800 */
[----:B0-----:R-:W-:-:S02]  /*9ae0*/  LEA R14, P6, R17, R4, 0x1 ;  /* 0x00000004110e7211 */ /* 0x001fc400078c08ff */
[----:B-1----:R-:W-:-:S03]  /*9af0*/  LEA.HI.X.SX32 R11, R2, R5, 0x1, P5 ;  /* 0x00000005020b7211 */ /* 0x002fc600028f0eff */
[----:B------:R-:W-:Y:S01]  /*9b00*/  STL [R1+0x7fc], R14 ;  /* 0x0007fc0e01007387 */ /* 0x000fe20000100800 */
[----:B------:R-:W-:Y:S02]  /*9b10*/  LEA.HI.X.SX32 R2, R6, R5, 0x1, P1 ;  /* 0x0000000506027211 */ /* 0x000fe400008f0eff */
[-C--:B--2---:R-:W-:Y:S01]  /*9b20*/  LEA R9, P5, R19, R4.reuse, 0x1 ;  /* 0x0000000413097211 */ /* 0x084fe200078a08ff */
[----:B------:R-:W-:Y:S01]  /*9b30*/  STL [R1+0x7ec], R11 ;  /* 0x0007ec0b01007387 */ /* 0x000fe20000100800 */
[----:B------:R-:W-:-:S03]  /*9b40*/  LEA R6, P1, R21, R4, 0x1 ;  /* 0x0000000415067211 */ /* 0x000fc600078208ff */
[----:B------:R0:W-:Y:S04]  /*9b50*/  STL [R1+0x920], R9 ;  /* 0x0009200901007387 */ /* 0x0001e80000100800 */
[----:B------:R1:W-:Y:S04]  /*9b60*/  STL [R1+0x61c], R2 ;  /* 0x00061c0201007387 */ /* 0x0003e80000100800 */
[----:B------:R2:W-:Y:S01]  /*9b70*/  STL [R1+0x800], R6 ;  /* 0x0008000601007387 */ /* 0x0005e20000100800 */
[----:B0-----:R-:W-:Y:S02]  /*9b80*/  LEA.HI.X.SX32 R9, R10, R5, 0x1, P4 ;  /* 0x000000050a097211 */ /* 0x001fe400020f0eff */
[----:B------:R-:W-:-:S02]  /*9b90*/  LOP3.LUT R10, R12, 0x30, RZ, 0x3c, !PT ;  /* 0x000000300c0a7812 */ /* 0x000fc400078e3cff */
[----:B-1----:R-:W-:Y:S01]  /*9ba0*/  LEA R2, P4, R23, R4, 0x1 ;  /* 0x0000000417027211 */ /* 0x002fe200078808ff */
[----:B------:R0:W-:Y:S01]  /*9bb0*/  STL [R1+0x7f4], R9 ;  /* 0x0007f40901007387 */ /* 0x0001e20000100800 */
[-C--:B------:R-:W-:Y:S02]  /*9bc0*/  LEA.HI.X.SX32 R4, R15, R5.reuse, 0x1, P2 ;  /* 0x000000050f047211 */ /* 0x080fe400010f0eff */
[----:B--2---:R-:W-:Y:S01]  /*9bd0*/  LEA.HI.X.SX32 R6, R13, R5, 0x1, P3 ;  /* 0x000000050d067211 */ /* 0x004fe200018f0eff */
[----:B------:R1:W-:Y:S01]  /*9be0*/  STL [R1+0x850], R2 ;  /* 0x0008500201007387 */ /* 0x0003e20000100800 */
[----:B------:R-:W-:-:S03]  /*9bf0*/  LOP3.LUT R10, R12, 0x60, RZ, 0x3c, !PT ;  /* 0x000000600c0a7812 */ /* 0x000fc600078e3cff */
[----:B------:R2:W-:Y:S01]  /*9c00*/  STL [R1+0x620], R6 ;  /* 0x0006200601007387 */ /* 0x0005e20000100800 */
[----:B0-----:R-:W-:-:S03]  /*9c10*/  LOP3.LUT R9, R12, 0x10, RZ, 0x3c, !PT ;  /* 0x000000100c097812 */ /* 0x001fc600078e3cff */
[----:B------:R0:W-:Y:S01]  /*9c20*/  STL [R1+0x724], R4 ;  /* 0x0007240401007387 */ /* 0x0001e20000100800 */
[C---:B------:R-:W-:Y:S02]  /*9c30*/  LOP3.LUT R9, R12.reuse, 0x40, RZ, 0x3c, !PT ;  /* 0x000000400c097812 */ /* 0x040fe400078e3cff */
[-C--:B-1----:R-:W-:Y:S02]  /*9c40*/  LEA.HI.X.SX32 R2, R17, R5.reuse, 0x1, P6 ;  /* 0x0000000511027211 */ /* 0x082fe400030f0eff */
[----:B------:R-:W-:Y:S02]  /*9c50*/  LOP3.LUT R9, R12, 0x70, RZ, 0x3c, !PT ;  /* 0x000000700c097812 */ /* 0x000fe400078e3cff */
[-C--:B--2---:R-:W-:Y:S01]  /*9c60*/  LEA.HI.X.SX32 R6, R19, R5.reuse, 0x1, P5 ;  /* 0x0000000513067211 */ /* 0x084fe200028f0eff */
[----:B------:R1:W-:Y:S01]  /*9c70*/  STL [R1+0x624], R2 ;  /* 0x0006240201007387 */ /* 0x0003e20000100800 */
[----:B0-----:R-:W-:-:S03]  /*9c80*/  LEA.HI.X.SX32 R4, R21, R5, 0x1, P1 ;  /* 0x0000000515047211 */ /* 0x001fc600008f0eff */
[----:B------:R0:W-:Y:S04]  /*9c90*/  STL [R1+0x728], R6 ;  /* 0x0007280601007387 */ /* 0x0001e80000100800 */
[----:B------:R2:W-:Y:S01]  /*9ca0*/  STL [R1+0x628], R4 ;  /* 0x0006280401007387 */ /* 0x0005e20000100800 */
[----:B-1----:R-:W-:Y:S02]  /*9cb0*/  LEA.HI.X.SX32 R2, R23, R5, 0x1, P4 ;  /* 0x0000000517027211 */ /* 0x002fe400020f0eff */
[C---:B------:R-:W-:Y:S02]  /*9cc0*/  LOP3.LUT R5, R12.reuse, 0x20, RZ, 0x3c, !PT ;  /* 0x000000200c057812 */ /* 0x040fe400078e3cff */
[----:B0-----:R-:W-:Y:S01]  /*9cd0*/  LOP3.LUT R6, R205, 0x1f, RZ, 0xc0, !PT ;  /* 0x0000001fcd067812 */ /* 0x001fe200078ec0ff */
[----:B------:R0:W-:Y:S01]  /*9ce0*/  STL [R1+0x72c], R2 ;  /* 0x00072c0201007387 */ /* 0x0001e20000100800 */
[----:B------:R-:W-:-:S02]  /*9cf0*/  LOP3.LUT R5, R12, 0x50, RZ, 0x3c, !PT ;  /* 0x000000500c057812 */ /* 0x000fc400078e3cff */
[----:B--2---:R-:W-:Y:S01]  /*9d00*/  LEA.HI.X.SX32 R4, R0, UR5, 0x1, P0 ;  /* 0x0000000500047c11 */ /* 0x004fe200080f0eff */
[----:B------:R1:W-:Y:S01]  /*9d10*/  STL [R1+0x400], RZ ;  /* 0x000400ff01007387 */ /* 0x0003e20000100800 */
[----:B------:R-:W-:Y:S01]  /*9d20*/  UMOV UR5, URZ ;  /* 0x0000003f00057c82 */ /* 0x000fe20008000000 */
[----:B------:R-:W-:Y:S01]  /*9d30*/  LOP3.LUT R5, R3, 0x20, RZ, 0x3c, !PT ;  /* 0x0000002003057812 */ /* 0x000fe200078e3cff */
[----:B------:R-:W-:Y:S01]  /*9d40*/  UIADD3.X UR7, UR5, -0x7fffffe0, URZ, UP1, !UPT ;  /* 0x8000002005077890 */ /* 0x000fe20008ffe43f */
[----:B------:R1:W-:Y:S01]  /*9d50*/  STL [R1+0x404], RZ ;  /* 0x000404ff01007387 */ /* 0x0003e20000100800 */
[----:B------:R-:W-:Y:S01]  /*9d60*/  UIADD3.X UR5, UR4, 0x40000040, URZ, UP0, !UPT ;  /* 0x4000004004057890 */ /* 0x000fe200087fe43f */
[----:B0-----:R-:W0:Y:S01]  /*9d70*/  LDC R2, c[0x0][0x23c] ;  /* 0x00008f00ff027b82 */ /* 0x001e220000000800 */
[----:B------:R-:W-:Y:S01]  /*9d80*/  UIADD3.64 UR22, UR6, 0x3fe, URZ ;  /* 0x000003fe06167897 */ /* 0x000fe2000fffe03f */
[----:B------:R1:W-:Y:S01]  /*9d90*/  STL [R1+0x408], RZ ;  /* 0x000408ff01007387 */ /* 0x0003e20000100800 */
[----:B------:R-:W-:Y:S01]  /*9da0*/  UMOV UR4, UR9 ;  /* 0x0000000900047c82 */ /* 0x000fe20008000000 */
[----:B------:R-:W-:-:S02]  /*9db0*/  UIADD3.64 UR26, UR6, 0x400, URZ ;  /* 0x00000400061a7897 */ /* 0x000fc4000fffe03f */
[----:B------:R1:W-:Y:S01]  /*9dc0*/  STL [R1+0x40c], RZ ;  /* 0x00040cff01007387 */ /* 0x0003e20000100800 */
[----:B------:R-:W-:Y:S02]  /*9dd0*/  UIADD3.64 UR12, UR4, 0x80, URZ ;  /* 0x00000080040c7897 */ /* 0x000fe4000fffe03f */
[----:B------:R-:W-:Y:S01]  /*9de0*/  UIADD3.64 UR16, UR4, 0x100, URZ ;  /* 0x0000010004107897 */ /* 0x000fe2000fffe03f */
[----:B------:R1:W-:Y:S01]  /*9df0*/  STL [R1+0x410], RZ ;  /* 0x000410ff01007387 */ /* 0x0003e20000100800 */
[----:B------:R-:W-:-:S03]  /*9e00*/  UMOV UR9, 0x40000040 ;  /* 0x4000004000097882 */ /* 0x000fc60000000000 */
[----:B------:R1:W-:Y:S04]  /*9e10*/  STL [R1+0x414], RZ ;  /* 0x000414ff01007387 */ /* 0x0003e80000100800 */
[----:B------:R1:W-:Y:S04]  /*9e20*/  STL [R1+0x418], RZ ;  /* 0x000418ff01007387 */ /* 0x0003e80000100800 */
[----:B------:R1:W-:Y:S01]  /*9e30*/  STL [R1+0x41c], RZ ;  /* 0x00041cff01007387 */ /* 0x0003e20000100800 */
[----:B0-----:R-:W-:-:S03]  /*9e40*/  IMAD.SHL.U32 R13, R2, 0x20, RZ ;  /* 0x00000020020d7824 */ /* 0x001fc600078e00ff */
[----:B------:R1:W-:Y:S01]  /*9e50*/  STL [R1+0x420], RZ ;  /* 0x000420ff01007387 */ /* 0x0003e20000100800 */
[----:B------:R-:W-:Y:S02]  /*9e60*/  IMAD R2, R6, R2, RZ ;  /* 0x0000000206027224 */ /* 0x000fe400078e02ff */
[----:B------:R-:W-:Y:S01]  /*9e70*/  IMAD.U32 R6, RZ, RZ, UR11 ;  /* 0x0000000bff067e24 */ /* 0x000fe2000f8e00ff */
[----:B------:R1:W-:Y:S01]  /*9e80*/  STL [R1+0x424], RZ ;  /* 0x000424ff01007387 */ /* 0x0003e20000100800 */
[----:B------:R-:W-:Y:S01]  /*9e90*/  UMOV UR11, 0x80000020 ;  /* 0x80000020000b7882 */ /* 0x000fe20000000000 */
[----:B------:R-:W-:Y:S02]  /*9ea0*/  SHF.R.S32.HI R0, RZ, 0x1f, R2 ;  /* 0x0000001fff007819 */ /* 0x000fe40000011402 */
[----:B------:R1:W-:Y:S02]  /*9eb0*/  STL [R1+0x428], RZ ;  /* 0x000428ff01007387 */ /* 0x0003e40000100800 */
[C---:B------:R-:W-:Y:S01]  /*9ec0*/  SHF.L.U64.HI R0, R2.reuse, 0x1, R0 ;  /* 0x0000000102007819 */ /* 0x040fe20000010200 */
[----:B------:R-:W-:Y:S01]  /*9ed0*/  IMAD.SHL.U32 R2, R2, 0x2, RZ ;  /* 0x0000000202027824 */ /* 0x000fe200078e00ff */
        /* <DEDUP_REMOVED lines=245> */
[----:B------:R1:W-:Y:S04]  /*ae30*/  STL [R1], RZ ;  /* 0x000000ff01007387 */ /* 0x0003e80000100800 */
        /* <DEDUP_REMOVED lines=126> */
[----:B------:R1:W-:Y:S02]  /*b620*/  STL [R1+0x1fc], RZ ;  /* 0x0001fcff01007387 */ /* 0x0003e40000100800 */
.L_x_1:
[----:B------:R-:W0:Y:S01]  /*b630*/  LDC R9, c[0x0][0x238] ;  /* 0x00008e00ff097b82 */ /* 0x000e220000000800 */
[C---:B------:R-:W-:Y:S01]  /*b640*/  ISETP.GT.AND P0, PT, R6.reuse, 0x1, PT ;  /* 0x000000010600780c */ /* 0x040fe20003f04270 */
[----:B------:R-:W-:Y:S01]  /*b650*/  IMAD.MOV.U32 R5, RZ, RZ, R4 ;  /* 0x000000ffff057224 */ /* 0x000fe200078e0004 */
[----:B-----5:R-:W-:Y:S01]  /*b660*/  PRMT R16, RZ, 0x7610, R16 ;  /* 0x00007610ff107816 */ /* 0x020fe20000000010 */
[----:B------:R-:W-:Y:S01]  /*b670*/  IMAD.MOV.U32 R4, RZ, RZ, R8 ;  /* 0x000000ffff047224 */ /* 0x000fe200078e0008 */
[C---:B------:R-:W-:Y:S01]  /*b680*/  ISETP.GT.AND P1, PT, R6.reuse, 0x2, PT ;  /* 0x000000020600780c */ /* 0x040fe20003f24270 */
[----:B------:R-:W-:Y:S02]  /*b690*/  STL [R1+0xff8], R232 ;  /* 0x000ff8e801007387 */ /* 0x000fe40000100800 */
[----:B------:R-:W2:Y:S01]  /*b6a0*/  LDC R13, c[0x0][0x238] ;  /* 0x00008e00ff0d7b82 */ /* 0x000ea20000000800 */
[----:B------:R-:W-:Y:S01]  /*b6b0*/  PRMT R20, RZ, 0x7610, R20 ;  /* 0x00007610ff147816 */ /* 0x000fe20000000014 */
[----:B------:R-:W-:Y:S01]  /*b6c0*/  STL [R1+0xff4], R231 ;  /* 0x000ff4e701007387 */ /* 0x000fe20000100800 */
[----:B------:R-:W-:-:S02]  /*b6d0*/  ISETP.GT.AND P2, PT, R6, 0x8, PT ;  /* 0x000000080600780c */ /* 0x000fc40003f44270 */
[----:B------:R-:W-:Y:S01]  /*b6e0*/  PRMT R11, RZ, 0x7610, R11 ;  /* 0x00007610ff0b7816 */ /* 0x000fe2000000000b */
[----:B------:R-:W-:Y:S01]  /*b6f0*/  STL [R1+0xff0], R230 ;  /* 0x000ff0e601007387 */ /* 0x000fe20000100800 */
[----:B------:R-:W-:Y:S02]  /*b700*/  PRMT R152, RZ, 0x7610, R152 ;  /* 0x00007610ff987816 */ /* 0x000fe40000000098 */
[----:B------:R-:W-:Y:S01]  /*b710*/  PRMT R10, RZ, 0x7610, R10 ;  /* 0x00007610ff0a7816 */ /* 0x000fe2000000000a */
[----:B------:R-:W-:Y:S01]  /*b720*/  STL [R1+0xfec], R229 ;  /* 0x000fece501007387 */ /* 0x000fe20000100800 */
[----:B------:R-:W-:-:S03]  /*b730*/  PRMT R14, RZ, 0x7610, R14 ;  /* 0x00007610ff0e7816 */ /* 0x000fc6000000000e */
[----:B------:R-:W-:Y:S01]  /*b740*/  STL [R1+0xfe8], R228 ;  /* 0x000fe8e401007387 */ /* 0x000fe20000100800 */
[----:B0-----:R-:W-:-:S03]  /*b750*/  IMAD.WIDE R8, R9, 0x2, R4 ;  /* 0x0000000209087825 */ /* 0x001fc600078e0204 */
[----:B------:R-:W-:Y:S04]  /*b760*/  STL [R1+0xfe4], R227 ;  /* 0x000fe4e301007387 */ /* 0x000fe80000100800 */
[----:B------:R0:W3:Y:S01]  /*b770*/  @P0 LDG.E.U16 R16, desc[UR30][R8.64] ;  /* 0x0000001e08100981 */ /* 0x0000e2000c1e1500 */
[----:B--2---:R-:W-:-:S03]  /*b780*/  IMAD.SHL.U32 R13, R13, 0x2, RZ ;  /* 0x000000020d0d7824 */ /* 0x004fc600078e00ff */
[----:B------:R-:W-:Y:S01]  /*b790*/  STL [R1+0xfe0], R226 ;  /* 0x000fe0e201007387 */ /* 0x000fe20000100800 */
[----:B------:R-:W-:-:S03]  /*b7a0*/  ISETP.GT.AND P0, PT, R6, RZ, PT ;  /* 0x000000ff0600720c */ /* 0x000fc60003f04270 */
[----:B------:R-:W-:Y:S01]  /*b7b0*/  STL [R1+0xfdc], R225 ;  /* 0x000fdce101007387 */ /* 0x000fe20000100800 */
[----:B0-----:R-:W-:Y:S02]  /*b7c0*/  IMAD.WIDE R8, R13, 0x2, R4 ;  /* 0x000000020d087825 */ /* 0x001fe400078e0204 */
[----:B------:R-:W0:Y:S01]  /*b7d0*/  LDC R13, c[0x0][0x238] ;  /* 0x00008e00ff0d7b82 */ /* 0x000e220000000800 */
[----:B------:R-:W-:Y:S04]  /*b7e0*/  STL [R1+0xfd8], R224 ;  /* 0x000fd8e001007387 */ /* 0x000fe80000100800 */
[----:B------:R2:W4:Y:S04]  /*b7f0*/  @P1 LDG.E.U16 R20, desc[UR30][R8.64] ;  /* 0x0000001e08141981 */ /* 0x000528000c1e1500 */
[----:B------:R-:W3:Y:S01]  /*b800*/  @P0 LDG.E.U16 R10, desc[UR30][R4.64] ;  /* 0x0000001e040a0981 */ /* 0x000ee2000c1e1500 */
[----:B0-----:R-:W-:-:S03]  /*b810*/  IMAD.SHL.U32 R13, R13, 0x8, RZ ;  /* 0x000000080d0d7824 */ /* 0x001fc600078e00ff */
[----:B------:R-:W-:Y:S01]  /*b820*/  STL [R1+0xfd4], R223 ;  /* 0x000fd4df01007387 */ /* 0x000fe20000100800 */
[----:B--2---:R-:W-:Y:S01]  /*b830*/  IMAD.WIDE R8, R13, 0x2, R4 ;  /* 0x000000020d087825 */ /* 0x004fe200078e0204 */
[C---:B------:R-:W-:Y:S01]  /*b840*/  ISETP.GT.AND P1, PT, R6.reuse, 0x3, PT ;  /* 0x000000030600780c */ /* 0x040fe20003f24270 */
[----:B------:R-:W0:Y:S01]  /*b850*/  LDC R13, c[0x0][0x238] ;  /* 0x00008e00ff0d7b82 */ /* 0x000e220000000800 */
[----:B------:R-:W-:Y:S01]  /*b860*/  ISETP.GT.AND P0, PT, R6, 0x10, PT ;  /* 0x000000100600780c */ /* 0x000fe20003f04270 */
[----:B------:R-:W-:Y:S04]  /*b870*/  STL [R1+0xfd0], R222 ;  /* 0x000fd0de01007387 */ /* 0x000fe80000100800 */
[----:B------:R2:W4:Y:S04]  /*b880*/  @P2 LDG.E.U16 R11, desc[UR30][R8.64] ;  /* 0x0000001e080b2981 */ /* 0x000528000c1e1500 */
[----:B------:R-:W-:Y:S01]  /*b890*/  STL [R1+0xfcc], R221 ;  /* 0x000fccdd01007387 */ /* 0x000fe20000100800 */
[----:B------:R-:W-:-:S03]  /*b8a0*/  PRMT R15, RZ, 0x7610, R15 ;  /* 0x00007610ff0f7816 */ /* 0x000fc6000000000f */
[----:B------:R-:W-:Y:S04]  /*b8b0*/  STL [R1+0xfc8], R220 ;  /* 0x000fc8dc01007387 */ /* 0x000fe80000100800 */
[----:B------:R-:W-:Y:S04]  /*b8c0*/  STL [R1+0xfc4], R219 ;  /* 0x000fc4db01007387 */ /* 0x000fe80000100800 */
[----:B------:R-:W-:Y:S01]  /*b8d0*/  STL [R1+0xfc0], R217 ;  /* 0x000fc0d901007387 */ /* 0x000fe20000100800 */
[----:B0-----:R-:W-:-:S03]  /*b8e0*/  IMAD R13, R13, 0x3, RZ ;  /* 0x000000030d0d7824 */ /* 0x001fc600078e02ff */
[----:B------:R-:W-:Y:S01]  /*b8f0*/  STL [R1+0xfbc], R216 ;  /* 0x000fbcd801007387 */ /* 0x000fe20000100800 */
[----:B--2---:R-:W-:Y:S02]  /*b900*/  IMAD.WIDE R8, R13, 0x2, R4 ;  /* 0x000000020d087825 */ /* 0x004fe400078e0204 */
[----:B------:R-:W0:Y:S01]  /*b910*/  LDC R13, c[0x0][0x238] ;  /* 0x00008e00ff0d7b82 */ /* 0x000e220000000800 */
[----:B------:R-:W-:Y:S04]  /*b920*/  STL [R1+0xfb8], R215 ;  /* 0x000fb8d701007387 */ /* 0x000fe80000100800 */
[----:B------:R2:W4:Y:S01]  /*b930*/  @P1 LDG.E.U16 R152, desc[UR30][R8.64] ;  /* 0x0000001e08981981 */ /* 0x000522000c1e1500 */
[----:B0-----:R-:W-:-:S03]  /*b940*/  IMAD.SHL.U32 R13, R13, 0x10, RZ ;  /* 0x000000100d0d7824 */ /* 0x001fc600078e00ff */
[----:B------:R-:W-:Y:S01]  /*b950*/  STL [R1+0xfb4], R214 ;  /* 0x000fb4d601007387 */ /* 0x000fe20000100800 */
[----:B--2---:R-:W-:Y:S01]  /*b960*/  IMAD.WIDE R8, R13, 0x2, R4 ;  /* 0x000000020d087825 */ /* 0x004fe200078e0204 */
[----:B------:R-:W-:Y:S01]  /*b970*/  ISETP.GT.AND P1, PT, R6, 0x18, PT ;  /* 0x000000180600780c */ /* 0x000fe20003f24270 */
[----:B------:R-:W0:Y:S01]  /*b980*/  LDC R13, c[0x0][0x238] ;  /* 0x00008e00ff0d7b82 */ /* 0x000e220000000800 */
[----:B------:R-:W-:Y:S04]  /*b990*/  STL [R1+0xfb0], R213 ;  /* 0x000fb0d501007387 */ /* 0x000fe80000100800 */
[----:B------:R2:W4:Y:S04]  /*b9a0*/  @P0 LDG.E.U16 R14, desc[UR30][R8.64] ;  /* 0x0000001e080e0981 */ /* 0x000528000c1e1500 */
[----:B------:R-:W-:Y:S04]  /*b9b0*/  STL [R1+0xfac], R212 ;  /* 0x000facd401007387 */ /* 0x000fe80000100800 */
[----:B------:R-:W-:Y:S04]  /*b9c0*/  STL [R1+0xfa8], R211 ;  /* 0x000fa8d301007387 */ /* 0x000fe80000100800 */
[----:B------:R-:W-:Y:S04]  /*b9d0*/  STL [R1+0xfa4], R210 ;  /* 0x000fa4d201007387 */ /* 0x000fe80000100800 */
[----:B------:R-:W-:Y:S01]  /*b9e0*/  STL [R1+0xfa0], R209 ;  /* 0x000fa0d101007387 */ /* 0x000fe20000100800 */
[----:B0-----:R-:W-:-:S03]  /*b9f0*/  IMAD R13, R13, 0x18, RZ ;  /* 0x000000180d0d7824 */ /* 0x001fc600078e02ff */
[----:B------:R0:W-:Y:S01]  /*ba00*/  STL [R1+0xcd4], R149 ;  /* 0x000cd49501007387 */ /* 0x0001e20000100800 */
[----:B--2---:R-:W-:-:S03]  /*ba10*/  IMAD.WIDE R8, R13, 0x2, R4 ;  /* 0x000000020d087825 */ /* 0x004fc600078e0204 */
[----:B------:R-:W-:Y:S01]  /*ba20*/  STL [R1+0xcd0], R150 ;  /* 0x000cd09601007387 */ /* 0x000fe20000100800 */
[----:B------:R-:W2:Y:S03]  /*ba30*/  LDC R13, c[0x0][0x238] ;  /* 0x00008e00ff0d7b82 */ /* 0x000ea60000000800 */
[----:B------:R1:W4:Y:S04]  /*ba40*/  @P1 LDG.E.U16 R15, desc[UR30][R8.64] ;  /* 0x0000001e080f1981 */ /* 0x000328000c1e1500 */
[----:B------:R-:W-:Y:S01]  /*ba50*/  STL [R1+0xccc], R151 ;  /* 0x000ccc9701007387 */ /* 0x000fe20000100800 */
[----:B------:R-:W-:Y:S01]  /*ba60*/  ISETP.GT.AND P0, PT, R6, 0x4, PT ;  /* 0x000000040600780c */ /* 0x000fe20003f04270 */
[----:B0-----:R-:W0:Y:S02]  /*ba70*/  LDC R149, c[0x0][0x238] ;  /* 0x00008e00ff957b82 */ /* 0x001e240000000800 */
[----:B------:R-:W-:Y:S04]  /*ba80*/  STL [R1+0xc08], R207 ;  /* 0x000c08cf01007387 */ /* 0x000fe80000100800 */
[----:B------:R1:W-:Y:S01]  /*ba90*/  STL [R1+0xc00], R7 ;  /* 0x000c000701007387 */ /* 0x0003e20000100800 */
[----:B--2---:R-:W-:Y:S01]  /*baa0*/  IMAD.SHL.U32 R13, R13, 0x4, RZ ;  /* 0x000000040d0d7824 */ /* 0x004fe200078e00ff */
[----:B-1----:R-:W1:Y:S03]  /*bab0*/  LDC R7, c[0x0][0x238] ;  /* 0x00008e00ff077b82 */ /* 0x002e660000000800 */
[----:B------:R-:W-:-:S05]  /*bac0*/  IMAD.WIDE R8, R13, 0x2, R4 ;  /* 0x000000020d087825 */ /* 0x000fca00078e0204 */
[----:B------:R-:W2:Y:S01]  /*bad0*/  LDC R13, c[0x0][0x238] ;  /* 0x00008e00ff0d7b82 */ /* 0x000ea20000000800 */
[----:B------:R-:W-:Y:S02]  /*bae0*/  ISETP.GT.AND P1, PT, R6, 0x5, PT ;  /* 0x000000050600780c */ /* 0x000fe40003f24270 */
[----:B------:R-:W-:Y:S02]  /*baf0*/  PRMT R156, RZ, 0x7610, R156 ;  /* 0x00007610ff9c7816 */ /* 0x000fe4000000009c */
[----:B------:R-:W-:-:S04]  /*bb00*/  PRMT R160, RZ, 0x7610, R160 ;  /* 0x00007610ffa07816 */ /* 0x000fc800000000a0 */
[----:B------:R0:W4:Y:S01]  /*bb10*/  @P0 LDG.E.U16 R156, desc[UR30][R8.64] ;  /* 0x0000001e089c0981 */ /* 0x000122000c1e1500 */
[----:B-1----:R-:W-:Y:S02]  /*bb20*/  IMAD R7, R7, 0x9, RZ ;  /* 0x0000000907077824 */ /* 0x002fe400078e02ff */
[----:B--2---:R-:W-:-:S04]  /*bb30*/  IMAD R13, R13, 0x5, RZ ;  /* 0x000000050d0d7824 */ /* 0x004fc800078e02ff */
[----:B0-----:R-:W-:Y:S01]  /*bb40*/  IMAD.WIDE R8, R13, 0x2, R4 ;  /* 0x000000020d087825 */ /* 0x001fe200078e0204 */
[C---:B------:R-:W-:Y:S02]  /*bb50*/  ISETP.GT.AND P2, PT, R6.reuse, 0x9, PT ;  /* 0x000000090600780c */ /* 0x040fe40003f44270 */
[----:B------:R-:W-:Y:S02]  /*bb60*/  PRMT R17, RZ, 0x7610, R17 ;  /* 0x00007610ff117816 */ /* 0x000fe40000000011 */
[----:B------:R-:W-:Y:S01]  /*bb70*/  PRMT R164, RZ, 0x7610, R164 ;  /* 0x00007610ffa47816 */ /* 0x000fe200000000a4 */
[----:B------:R0:W2:Y:S01]  /*bb80*/  @P1 LDG.E.U16 R160, desc[UR30][R8.64] ;  /* 0x0000001e08a01981 */ /* 0x0000a2000c1e1500 */
[----:B------:R-:W-:Y:S02]  /*bb90*/  ISETP.GT.AND P0, PT, R6, 0x6, PT ;  /* 0x000000060600780c */ /* 0x000fe40003f04270 */
[----:B------:R-:W-:Y:S02]  /*bba0*/  PRMT R18, RZ, 0x7610, R18 ;  /* 0x00007610ff127816 */ /* 0x000fe40000000012 */
[----:B------:R-:W-:-:S02]  /*bbb0*/  PRMT R19, RZ, 0x7610, R19 ;  /* 0x00007610ff137816 */ /* 0x000fc40000000013 */
[----:B------:R-:W-:Y:S02]  /*bbc0*/  PRMT R168, RZ, 0x7610, R168 ;  /* 0x00007610ffa87816 */ /* 0x000fe400000000a8 */
[----:B------:R-:W-:Y:S01]  /*bbd0*/  PRMT R21, RZ, 0x7610, R21 ;  /* 0x00007610ff157816 */ /* 0x000fe20000000015 */
[----:B0-----:R-:W-:Y:S01]  /*bbe0*/  IMAD.WIDE R8, R7, 0x2, R4 ;  /* 0x0000000207087825 */ /* 0x001fe200078e0204 */
[----:B------:R-:W-:Y:S01]  /*bbf0*/  PRMT R153, RZ, 0x7610, R153 ;  /* 0x00007610ff997816 */ /* 0x000fe20000000099 */
[----:B------:R-:W0:Y:S01]  /*bc00*/  LDC R7, c[0x0][0x238] ;  /* 0x00008e00ff077b82 */ /* 0x000e220000000800 */
[----:B------:R-:W-:Y:S02]  /*bc10*/  PRMT R157, RZ, 0x7610, R157 ;  /* 0x00007610ff9d7816 */ /* 0x000fe4000000009d */
[----:B------:R-:W-:Y:S01]  /*bc20*/  PRMT R22, RZ, 0x7610, R22 ;  /* 0x00007610ff167816 */ /* 0x000fe20000000016 */
[----:B------:R1:W2:Y:S01]  /*bc30*/  @P2 LDG.E.U16 R17, desc[UR30][R8.64] ;  /* 0x0000001e08112981 */ /* 0x0002a2000c1e1500 */
[----:B------:R-:W-:-:S02]  /*bc40*/  PRMT R23, RZ, 0x7610, R23 ;  /* 0x00007610ff177816 */ /* 0x000fc40000000017 */
[----:B------:R-:W-:Y:S02]  /*bc50*/  PRMT R161, RZ, 0x7610, R161 ;  /* 0x00007610ffa17816 */ /* 0x000fe400000000a1 */
[----:B------:R-:W-:Y:S02]  /*bc60*/  PRMT R165, RZ, 0x7610, R165 ;  /* 0x00007610ffa57816 */ /* 0x000fe400000000a5 */
[----:B------:R-:W-:Y:S02]  /*bc70*/  PRMT R169, RZ, 0x7610, R169 ;  /* 0x00007610ffa97816 */ /* 0x000fe400000000a9 */
[----:B------:R-:W-:Y:S02]  /*bc80*/  PRMT R154, RZ, 0x7610, R154 ;  /* 0x00007610ff9a7816 */ /* 0x000fe4000000009a */
[----:B------:R-:W-:Y:S02]  /*bc90*/  PRMT R158, RZ, 0x7610, R158 ;  /* 0x00007610ff9e7816 */ /* 0x000fe4000000009e */
[----:B------:R-:W-:-:S02]  /*bca0*/  PRMT R155, RZ, 0x7610, R155 ;  /* 0x00007610ff9b7816 */ /* 0x000fc4000000009b */
[----:B------:R-:W-:Y:S02]  /*bcb0*/  PRMT R162, RZ, 0x7610, R162 ;  /* 0x00007610ffa27816 */ /* 0x000fe400000000a2 */
[----:B------:R-:W-:Y:S02]  /*bcc0*/  PRMT R166, RZ, 0x7610, R166 ;  /* 0x00007610ffa67816 */ /* 0x000fe400000000a6 */
[----:B------:R-:W-:Y:S01]  /*bcd0*/  PRMT R170, RZ, 0x7610, R170 ;  /* 0x00007610ffaa7816 */ /* 0x000fe200000000aa */
[----:B0-----:R-:W-:Y:S01]  /*bce0*/  IMAD R7, R7, 0x6, RZ ;  /* 0x0000000607077824 */ /* 0x001fe200078e02ff */
[----:B------:R-:W-:Y:S02]  /*bcf0*/  PRMT R159, RZ, 0x7610, R159 ;  /* 0x00007610ff9f7816 */ /* 0x000fe4000000009f */
[----:B------:R-:W-:Y:S01]  /*bd00*/  PRMT R163, RZ, 0x7610, R163 ;  /* 0x00007610ffa37816 */ /* 0x000fe200000000a3 */
[----:B-1----:R-:W-:Y:S01]  /*bd10*/  IMAD.WIDE R8, R7, 0x2, R4 ;  /* 0x0000000207087825 */ /* 0x002fe200078e0204 */
[----:B------:R-:W0:Y:S01]  /*bd20*/  S2R R232, SR_TID.X ;  /* 0x0000000000e87919 */ /* 0x000e220000002100 */
[----:B------:R-:W1:Y:S03]  /*bd30*/  LDC R7, c[0x0][0x238] ;  /* 0x00008e00ff077b82 */ /* 0x000e660000000800 */
[----:B------:R3:W2:Y:S01]  /*bd40*/  @P0 LDG.E.U16 R164, desc[UR30][R8.64] ;  /* 0x0000001e08a40981 */ /* 0x0006a2000c1e1500 */
[----:B------:R-:W-:-:S03]  /*bd50*/  IMAD R149, R149, 0x1e, RZ ;  /* 0x0000001e95957824 */ /* 0x000fc600078e02ff */
[----:B------:R-:W4:Y:S01]  /*bd60*/  LDL.LU R13, [R1+0x650] ;  /* 0x00065000010d7983 */ /* 0x000f220000300800 */
[----:B-1----:R-:W-:-:S04]  /*bd70*/  IMAD R7, R7, 0x11, RZ ;  /* 0x0000001107077824 */ /* 0x002fc800078e02ff */
[----:B---3--:R-:W-:Y:S02]  /*bd80*/  IMAD.WIDE R8, R7, 0x2, R4 ;  /* 0x0000000207087825 */ /* 0x008fe400078e0204 */
[----:B------:R-:W1:Y:S01]  /*bd90*/  LDC R7, c[0x0][0x238] ;  /* 0x00008e00ff077b82 */ /* 0x000e620000000800 */
[----:B------:R-:W-:-:S13]  /*bda0*/  ISETP.GT.AND P1, PT, R6, 0x11, PT ;  /* 0x000000110600780c */ /* 0x000fda0003f24270 */
[----:B------:R3:W2:Y:S01]  /*bdb0*/  @P1 LDG.E.U16 R18, desc[UR30][R8.64] ;  /* 0x0000001e08121981 */ /* 0x0006a2000c1e1500 */
        /* <DEDUP_REMOVED lines=83> */
[C---:B------:R-:W-:Y:S02]  /*c2f0*/  ISETP.GT.AND P1, PT, R6.reuse, 0x1c, PT ;  /* 0x0000001c0600780c */ /* 0x040fe40003f24270 */
[----:B------:R-:W-:-:S11]  /*c300*/  ISETP.GT.AND P0, PT, R6, 0x1d, PT ;  /* 0x0000001d0600780c */ /* 0x000fd60003f04270 */
[----:B------:R3:W2:Y:S01]  /*c310*/  @P1 LDG.E.U16 R159, desc[UR30][R8.64] ;  /* 0x0000001e089f1981 */ /* 0x0006a2000c1e1500 */
[----:B-1----:R-:W-:-:S04]  /*c320*/  IMAD R7, R7, 0x1d, RZ ;  /* 0x0000001d07077824 */ /* 0x002fc800078e02ff */
[----:B---3--:R-:W-:Y:S01]  /*c330*/  IMAD.WIDE R8, R7, 0x2, R4 ;  /* 0x0000000207087825 */ /* 0x008fe200078e0204 */
[----:B------:R-:W-:Y:S01]  /*c340*/  ISETP.GT.AND P1, PT, R6, 0x1e, PT ;  /* 0x0000001e0600780c */ /* 0x000fe20003f24270 */
[----:B------:R-:W3:Y:S04]  /*c350*/  LDL.LU R7, [R1+0x84c] ;  /* 0x00084c0001077983 */ /* 0x000ee80000300800 */
[----:B------:R1:W2:Y:S01]  /*c360*/  @P0 LDG.E.U16 R163, desc[UR30][R8.64] ;  /* 0x0000001e08a30981 */ /* 0x0002a2000c1e1500 */
[----:B------:R-:W-:-:S03]  /*c370*/  PRMT R167, RZ, 0x7610, R167 ;  /* 0x00007610ffa77816 */ /* 0x000fc600000000a7 */
[----:B------:R-:W2:Y:S01]  /*c380*/  LDL R151, [R1+0x64c] ;  /* 0x00064c0001977983 */ /* 0x000ea20000100800 */
[----:B-1----:R-:W-:Y:S02]  /*c390*/  IMAD.WIDE R8, R149, 0x2, R4 ;  /* 0x0000000295087825 */ /* 0x002fe400078e0204 */
[----:B------:R-:W1:Y:S01]  /*c3a0*/  LDC R149, c[0x0][0x238] ;  /* 0x00008e00ff957b82 */ /* 0x000e620000000800 */
[----:B------:R-:W-:Y:S01]  /*c3b0*/  ISETP.GT.AND P0, PT, R6, 0x1f, PT ;  /* 0x0000001f0600780c */ /* 0x000fe20003f04270 */
[----:B------:R-:W-:Y:S01]  /*c3c0*/  STL [R1+0xc0c], R4 ;  /* 0x000c0c0401007387 */ /* 0x000fe20000100800 */
[----:B------:R-:W-:-:S03]  /*c3d0*/  PRMT R173, RZ, 0x7610, R173 ;  /* 0x00007610ffad7816 */ /* 0x000fc600000000ad */
[----:B------:R0:W2:Y:S04]  /*c3e0*/  @P1 LDG.E.U16 R167, desc[UR30][R8.64] ;  /* 0x0000001e08a71981 */ /* 0x0000a8000c1e1500 */
[----:B------:R4:W-:Y:S01]  /*c3f0*/  STL [R1+0xc04], R5 ;  /* 0x000c040501007387 */ /* 0x0009e20000100800 */
[----:B-1----:R-:W-:-:S04]  /*c400*/  IMAD R149, R149, 0x1f, RZ ;  /* 0x0000001f95957824 */ /* 0x002fc800078e02ff */
[----:B0-----:R-:W-:Y:S02]  /*c410*/  IMAD.WIDE R8, R149, 0x2, R4 ;  /* 0x0000000295087825 */ /* 0x001fe400078e0204 */
[----:B----4-:R-:W4:Y:S01]  /*c420*/  LDL.LU R5, [R1+0x948] ;  /* 0x0009480001057983 */ /* 0x010f220000300800 */
[----:B------:R-:W-:-:S03]  /*c430*/  LOP3.LUT R149, R232, 0x1f, RZ, 0xc0, !PT ;  /* 0x0000001fe8957812 */ /* 0x000fc600078ec0ff */
[----:B------:R0:W2:Y:S01]  /*c440*/  @P0 LDG.E.U16 R173, desc[UR30][R8.64] ;  /* 0x0000001e08ad0981 */ /* 0x0000a2000c1e1500 */
[----:B------:R-:W-:-:S03]  /*c450*/  ISETP.GE.AND P0, PT, R149, R6, PT ;  /* 0x000000069500720c */ /* 0x000fc60003f06270 */
[----:B------:R-:W2:Y:S04]  /*c460*/  LDL R213, [R1+0x648] ;  /* 0x0006480001d57983 */ /* 0x000ea80000100800 */
        /* <DEDUP_REMOVED lines=8> */
[----:B------:R1:W-:Y:S01]  /*c4f0*/  STL [R1+0xc10], R6 ;  /* 0x000c100601007387 */ /* 0x0003e20000100800 */
[----:B------:R-:W-:Y:S06]  /*c500*/  BAR.SYNC.DEFER_BLOCKING 0x0 ;  /* 0x0000000000007b1d */ /* 0x000fec0000010000 */
[----:B-1----:R-:W2:Y:S01]  /*c510*/  LDL.LU R6, [R1+0x844] ;  /* 0x0008440001067983 */ /* 0x002ea20000300800 */
[----:B0-----:R-:W-:-:S02]  /*c520*/  IADD3 R8, P1, R13, R2, RZ ;  /* 0x000000020d087210 */ /* 0x001fc40007f3e0ff */
[----:B------:R-:W-:-:S03]  /*c530*/  PRMT R206, RZ, 0x7610, R206 ;  /* 0x00007610ffce7816 */ /* 0x000fc600000000ce */
[----:B------:R-:W-:Y:S01]  /*c540*/  IMAD.X R9, R208, 0x1, R0, P1 ;  /* 0x00000001d0097824 */ /* 0x000fe200008e0600 */
[----:B------:R-:W-:-:S04]  /*c550*/  PRMT R174, RZ, 0x7610, R174 ;  /* 0x00007610ffae7816 */ /* 0x000fc800000000ae */
[----:B------:R4:W2:Y:S02]  /*c560*/  @!P0 LDG.E.U16 R206, desc[UR30][R8.64] ;  /* 0x0000001e08ce8981 */ /* 0x0008a4000c1e1500 */
[-C--:B----4-:R-:W-:Y:S02]  /*c570*/  IADD3 R8, P1, R5, R2.reuse, RZ ;  /* 0x0000000205087210 */ /* 0x090fe40007f3e0ff */
[----:B------:R-:W-:Y:S03]  /*c580*/  STL [R1+0xc14], R5 ;  /* 0x000c140501007387 */ /* 0x000fe60000100800 */
[----:B---3--:R-:W-:Y:S01]  /*c590*/  IMAD.X R9, R7, 0x1, R0, P1 ;  /* 0x0000000107097824 */ /* 0x008fe200008e0600 */
[----:B------:R-:W-:Y:S04]  /*c5a0*/  STL [R1+0xc18], R7 ;  /* 0x000c180701007387 */ /* 0x000fe80000100800 */
[----:B------:R2:W3:Y:S02]  /*c5b0*/  @!P0 LDG.E.U16 R174, desc[UR30][R8.64] ;  /* 0x0000001e08ae8981 */ /* 0x0004e4000c1e1500 */
[----:B--2---:R-:W-:-:S02]  /*c5c0*/  IADD3 R8, P1, R6, R2, RZ ;  /* 0x0000000206087210 */ /* 0x004fc40007f3e0ff */
[----:B------:R0:W-:Y:S04]  /*c5d0*/  STL [R1+0xc1c], R6 ;  /* 0x000c1c0601007387 */ /* 0x0001e80000100800 */
[----:B0-----:R-:W2:Y:S01]  /*c5e0*/  LDL.LU R6, [R1+0x83c] ;  /* 0x00083c0001067983 */ /* 0x001ea20000300800 */
[----:B------:R-:W-:Y:S01]  /*c5f0*/  PRMT R175, RZ, 0x7610, R175 ;  /* 0x00007610ffaf7816 */ /* 0x000fe200000000af */
[----:B------:R-:W-:Y:S01]  /*c600*/  IMAD.X R9, R151, 0x1, R0, P1 ;  /* 0x0000000197097824 */ /* 0x000fe200008e0600 */
[----:B------:R-:W-:Y:S01]  /*c610*/  PRMT R176, RZ, 0x7610, R176 ;  /* 0x00007610ffb07816 */ /* 0x000fe200000000b0 */
[----:B------:R-:W4:Y:S04]  /*c620*/  LDL R151, [R1+0x814] ;  /* 0x0008140001977983 */ /* 0x000f280000100800 */
[----:B------:R2:W3:Y:S01]  /*c630*/  @!P0 LDG.E.U16 R175, desc[UR30][R8.64] ;  /* 0x0000001e08af8981 */ /* 0x0004e2000c1e1500 */
[----:B------:R-:W-:-:S03]  /*c640*/  PRMT R177, RZ, 0x7610, R177 ;  /* 0x00007610ffb17816 */ /* 0x000fc600000000b1 */
[----:B------:R-:W3:Y:S01]  /*c650*/  LDL R5, [R1+0x634] ;  /* 0x0006340001057983 */ /* 0x000ee20000100800 */
[----:B------:R-:W-:Y:S02]  /*c660*/  PRMT R195, RZ, 0x7610, R195 ;  /* 0x00007610ffc37816 */ /* 0x000fe400000000c3 */
[----:B--2---:R-:W-:-:S05]  /*c670*/  IADD3 R8, P1, R6, R2, RZ ;  /* 0x0000000206087210 */ /* 0x004fca0007f3e0ff */
[----:B------:R-:W-:-:S05]  /*c680*/  IMAD.X R9, R213, 0x1, R0, P1 ;  /* 0x00000001d5097824 */ /* 0x000fca00008e0600 */
[----:B------:R0:W2:Y:S02]  /*c690*/  @!P0 LDG.E.U16 R176, desc[UR30][R8.64] ;  /* 0x0000001e08b08981 */ /* 0x0000a4000c1e1500 */
[----:B0-----:R-:W-:-:S05]  /*c6a0*/  IADD3 R8, P1, R209, R2, RZ ;  /* 0x00000002d1087210 */ /* 0x001fca0007f3e0ff */
[----:B------:R-:W-:Y:S01]  /*c6b0*/  IMAD.X R9, R207, 0x1, R0, P1 ;  /* 0x00000001cf097824 */ /* 0x000fe200008e0600 */
[----:B------:R0:W-:Y:S04]  /*c6c0*/  STL [R1+0xc20], R6 ;  /* 0x000c200601007387 */ /* 0x0001e80000100800 */
[----:B------:R1:W2:Y:S04]  /*c6d0*/  @!P0 LDG.E.U16 R177, desc[UR30][R8.64] ;  /* 0x0000001e08b18981 */ /* 0x0002a8000c1e1500 */
[----:B------:R-:W2:Y:S04]  /*c6e0*/  LDL R209, [R1+0x80c] ;  /* 0x00080c0001d17983 */ /* 0x000ea80000100800 */
[----:B------:R-:W2:Y:S01]  /*c6f0*/  LDL R207, [R1+0x630] ;  /* 0x0006300001cf7983 */ /* 0x000ea20000100800 */
[----:B-1----:R-:W-:-:S02]  /*c700*/  IADD3 R8, P1, R212, R2, RZ ;  /* 0x00000002d4087210 */ /* 0x002fc40007f3e0ff */
[----:B------:R-:W-:Y:S01]  /*c710*/  PRMT R194, RZ, 0x7610, R194 ;  /* 0x00007610ffc27816 */ /* 0x000fe200000000c2 */
[----:B------:R-:W2:Y:S02]  /*c720*/  LDL R7, [R1+0x800] ;  /* 0x0008000001077983 */ /* 0x000ea40000100800 */
[----:B------:R-:W-:Y:S01]  /*c730*/  IMAD.X R9, R211, 0x1, R0, P1 ;  /* 0x00000001d3097824 */ /* 0x000fe200008e0600 */
[----:B------:R-:W-:Y:S01]  /*c740*/  PRMT R193, RZ, 0x7610, R193 ;  /* 0x00007610ffc17816 */ /* 0x000fe200000000c1 */
[----:B0-----:R-:W2:Y:S04]  /*c750*/  LDL R6, [R1+0x7fc] ;  /* 0x0007fc0001067983 */ /* 0x001ea80000100800 */
[----:B------:R0:W2:Y:S02]  /*c760*/  @!P0 LDG.E.U16 R195, desc[UR30][R8.64] ;  /* 0x0000001e08c38981 */ /* 0x0000a4000c1e1500 */
[----:B0-----:R-:W-:-:S02]  /*c770*/  IADD3 R8, P1, R150, R2, RZ ;  /* 0x0000000296087210 */ /* 0x001fc40007f3e0ff */
[----:B------:R-:W2:Y:S03]  /*c780*/  LDL R150, [R1+0x804] ;  /* 0x0008040001967983 */ /* 0x000ea60000100800 */
[----:B------:R-:W-:Y:S02]  /*c790*/  IMAD.X R9, R149, 0x1, R0, P1 ;  /* 0x0000000195097824 */ /* 0x000fe400008e0600 */
[----:B------:R-:W2:Y:S04]  /*c7a0*/  LDL R149, [R1+0x62c] ;  /* 0x00062c0001957983 */ /* 0x000ea80000100800 */
[----:B------:R0:W2:Y:S02]  /*c7b0*/  @!P0 LDG.E.U16 R194, desc[UR30][R8.64] ;  /* 0x0000001e08c28981 */ /* 0x0000a4000c1e1500 */
[----:B0-----:R-:W-:-:S05]  /*c7c0*/  IADD3 R8, P1, R210, R2, RZ ;  /* 0x00000002d2087210 */ /* 0x001fca0007f3e0ff */
[----:B------:R-:W-:Y:S02]  /*c7d0*/  IMAD.X R9, R4, 0x1, R0, P1 ;  /* 0x0000000104097824 */ /* 0x000fe400008e0600 */
[----:B------:R-:W2:Y:S04]  /*c7e0*/  LDL R4, [R1+0x628] ;  /* 0x0006280001047983 */ /* 0x000ea80000100800 */
[----:B------:R4:W2:Y:S01]  /*c7f0*/  @!P0 LDG.E.U16 R193, desc[UR30][R8.64] ;  /* 0x0000001e08c18981 */ /* 0x0008a2000c1e1500 */
[----:B------:R-:W-:Y:S02]  /*c800*/  PRMT R192, RZ, 0x7610, R192 ;  /* 0x00007610ffc07816 */ /* 0x000fe400000000c0 */
[----:B----4-:R-:W-:Y:S02]  /*c810*/  IADD3 R8, P1, R151, R2, RZ ;  /* 0x0000000297087210 */ /* 0x010fe40007f3e0ff */
[----:B------:R-:W-:Y:S01]  /*c820*/  PRMT R191, RZ, 0x7610, R191 ;  /* 0x00007610ffbf7816 */ /* 0x000fe200000000bf */
[----:B------:R-:W4:Y:S02]  /*c830*/  LDL R151, [R1+0x7f8] ;  /* 0x0007f80001977983 */ /* 0x000f240000100800 */
[----:B---3--:R-:W-:-:S02]  /*c840*/  IMAD.X R9, R5, 0x1, R0, P1 ;  /* 0x0000000105097824 */ /* 0x008fc400008e0600 */
[----:B------:R-:W3:Y:S04]  /*c850*/  LDL R5, [R1+0x624] ;  /* 0x0006240001057983 */ /* 0x000ee80000100800 */
[----:B------:R2:W4:Y:S04]  /*c860*/  @!P0 LDG.E.U16 R192, desc[UR30][R8.64] ;  /* 0x0000001e08c08981 */ /* 0x000528000c1e1500 */
[----:B------:R-:W-:Y:S04]  /*c870*/  STL [R1+0xc24], R12 ;  /* 0x000c240c01007387 */ /* 0x000fe80000100800 */
[----:B------:R-:W4:Y:S01]  /*c880*/  LDL R210, [R1+0x620] ;  /* 0x0006200001d27983 */ /* 0x000f220000100800 */
[----:B------:R-:W-:-:S03]  /*c890*/  PRMT R190, RZ, 0x7610, R190 ;  /* 0x00007610ffbe7816 */ /* 0x000fc600000000be */
[----:B------:R-:W-:Y:S04]  /*c8a0*/  STS.U16 [R12+UR28+0x8000], R10 ;  /* 0x0080000a0c007988 */ /* 0x000fe8000800041c */
[----:B------:R-:W-:Y:S04]  /*c8b0*/  STS.U16 [R12+UR28+0x8400], R11 ;  /* 0x0084000b0c007988 */ /* 0x000fe8000800041c */
[----:B------:R-:W-:Y:S04]  /*c8c0*/  STS.U16 [R12+UR28+0x8800], R14 ;  /* 0x0088000e0c007988 */ /* 0x000fe8000800041c */
[----:B------:R0:W-:Y:S01]  /*c8d0*/  STS.U16 [R12+UR28+0x8c00], R15 ;  /* 0x008c000f0c007988 */ /* 0x0001e2000800041c */
[----:B------:R-:W-:-:S02]  /*c8e0*/  PRMT R189, RZ, 0x7610, R189 ;  /* 0x00007610ffbd7816 */ /* 0x000fc400000000bd */
[----:B------:R-:W-:Y:S02]  /*c8f0*/  PRMT R188, RZ, 0x7610, R188 ;  /* 0x00007610ffbc7816 */ /* 0x000fe400000000bc */
[----:B------:R-:W-:Y:S01]  /*c900*/  PRMT R187, RZ, 0x7610, R187 ;  /* 0x00007610ffbb7816 */ /* 0x000fe200000000bb */
[----:B------:R-:W-:Y:S01]  /*c910*/  IMAD.SHL.U32 R211, R232, 0x2, RZ ;  /* 0x00000002e8d37824 */ /* 0x000fe200078e00ff */
[----:B------:R-:W-:Y:S01]  /*c920*/  PRMT R186, RZ, 0x7610, R186 ;  /* 0x00007610ffba7816 */ /* 0x000fe200000000ba */
[----:B------:R-:W4:Y:S04]  /*c930*/  LDL R212, [R1+0x8dc] ;  /* 0x0008dc0001d47983 */ /* 0x000f280000100800 */
[----:B0-----:R-:W4:Y:S01]  /*c940*/  LDL R12, [R1+0x61c] ;  /* 0x00061c00010c7983 */ /* 0x001f220000100800 */
[----:B--2---:R-:W-:-:S05]  /*c950*/  IADD3 R8, P1, R209, R2, RZ ;  /* 0x00000002d1087210 */ /* 0x004fca0007f3e0ff */
[--C-:B------:R-:W-:Y:S02]  /*c960*/  IMAD.X R9, R207, 0x1, R0.reuse, P1 ;  /* 0x00000001cf097824 */ /* 0x100fe400008e0600 */
[----:B------:R-:W2:Y:S04]  /*c970*/  LDL R207, [R1+0x908] ;  /* 0x0009080001cf7983 */ /* 0x000ea80000100800 */
[----:B------:R0:W2:Y:S02]  /*c980*/  @!P0 LDG.E.U16 R191, desc[UR30][R8.64] ;  /* 0x0000001e08bf8981 */ /* 0x0000a4000c1e1500 */
[----:B0-----:R-:W-:Y:S02]  /*c990*/  IADD3 R8, P1, R150, R2, RZ ;  /* 0x0000000296087210 */ /* 0x001fe40007f3e0ff */
[----:B------:R-:W2:Y:S03]  /*c9a0*/  LDL R150, [R1+0x7d8] ;  /* 0x0007d80001967983 */ /* 0x000ea60000100800 */
[----:B------:R-:W-:-:S02]  /*c9b0*/  IMAD.X R9, R149, 0x1, R0, P1 ;  /* 0x0000000195097824 */ /* 0x000fc400008e0600 */
        /* <DEDUP_REMOVED lines=9> */
[----:B---3--:R-:W-:-:S02]  /*ca50*/  IMAD.X R9, R5, 0x1, R0, P1 ;  /* 0x0000000105097824 */ /* 0x008fc400008e0600 */
[----:B------:R-:W3:Y:S04]  /*ca60*/  LDL R5, [R1+0x614] ;  /* 0x0006140001057983 */ /* 0x000ee80000100800 */
[----:B------:R4:W3:Y:S02]  /*ca70*/  @!P0 LDG.E.U16 R188, desc[UR30][R8.64] ;  /* 0x0000001e08bc8981 */ /* 0x0008e4000c1e1500 */
[----:B----4-:R-:W-:-:S05]  /*ca80*/  IADD3 R8, P1, R151, R2, RZ ;  /* 0x0000000297087210 */ /* 0x010fca0007f3e0ff */
[----:B------:R-:W-:Y:S01]  /*ca90*/  IMAD.X R9, R210, 0x1, R0, P1 ;  /* 0x00000001d2097824 */ /* 0x000fe200008e0600 */
[----:B------:R-:W-:Y:S01]  /*caa0*/  LOP3.LUT R211, R211, 0x7e, RZ, 0xc0, !PT ;  /* 0x0000007ed3d37812 */ /* 0x000fe200078ec0ff */
[----:B------:R-:W4:Y:S04]  /*cab0*/  LDL R210, [R1+0x7b8] ;  /* 0x0007b80001d27983 */ /* 0x000f280000100800 */
[----:B------:R2:W4:Y:S01]  /*cac0*/  @!P0 LDG.E.U16 R187, desc[UR30][R8.64] ;  /* 0x0000001e08bb8981 */ /* 0x000522000c1e1500 */
[----:B------:R-:W-:Y:S02]  /*cad0*/  LOP3.LUT R209, R232, 0x40, RZ, 0xc0, !PT ;  /* 0x00000040e8d17812 */ /* 0x000fe400078ec0ff */
[----:B--2---:R-:W-:Y:S02]  /*cae0*/  IADD3 R8, P1, R149, R2, RZ ;  /* 0x0000000295087210 */ /* 0x004fe40007f3e0ff */
[----:B------:R-:W2:Y:S01]  /*caf0*/  LDL R149, [R1+0x904] ;  /* 0x0009040001957983 */ /* 0x000ea20000100800 */
[----:B------:R-:W-:-:S05]  /*cb00*/  IMAD R209, R209, 0x40, R211 ;  /* 0x00000040d1d17824 */ /* 0x000fca00078e02d3 */
[----:B------:R-:W-:-:S05]  /*cb10*/  LOP3.LUT R209, R209, 0x10, RZ, 0x3c, !PT ;  /* 0x00000010d1d17812 */ /* 0x000fca00078e3cff */
[----:B------:R-:W-:Y:S04]  /*cb20*/  STS.U16 [R209+UR28+0x8080], R16 ;  /* 0x00808010d1007988 */ /* 0x000fe8000800041c */
[----:B------:R-:W-:Y:S01]  /*cb30*/  STS.U16 [R209+UR28+0x8480], R17 ;  /* 0x00848011d1007988 */ /* 0x000fe2000800041c */
[----:B------:R-:W-:-:S03]  /*cb40*/  IMAD.X R9, R12, 0x1, R0, P1 ;  /* 0x000000010c097824 */ /* 0x000fc600008e0600 */
[----:B------:R-:W-:Y:S04]  /*cb50*/  STS.U16 [R209+UR28+0x8880], R18 ;  /* 0x00888012d1007988 */ /* 0x000fe8000800041c */
[----:B------:R0:W-:Y:S04]  /*cb60*/  STS.U16 [R209+UR28+0x8c80], R19 ;  /* 0x008c8013d1007988 */ /* 0x0001e8000800041c */
[----:B------:R-:W4:Y:S01]  /*cb70*/  LDL R12, [R1+0x7d0] ;  /* 0x0007d000010c7983 */ /* 0x000f220000100800 */
[----:B0-----:R-:W-:-:S06]  /*cb80*/  PRMT R19, RZ, 0x7610, R19 ;  /* 0x00007610ff137816 */ /* 0x001fcc0000000013 */
[----:B------:R0:W4:Y:S02]  /*cb90*/  @!P0 LDG.E.U16 R19, desc[UR30][R8.64] ;  /* 0x0000001e08138981 */ /* 0x000124000c1e1500 */
[----:B0-----:R-:W-:Y:S02]  /*cba0*/  IADD3 R8, P1, R7, R2, RZ ;  /* 0x0000000207087210 */ /* 0x001fe40007f3e0ff */
[----:B------:R-:W4:Y:S03]  /*cbb0*/  LDL R7, [R1+0x900] ;  /* 0x0009000001077983 */ /* 0x000f260000100800 */
[----:B------:R-:W-:Y:S02]  /*cbc0*/  IMAD.X R9, R4, 0x1, R0, P1 ;  /* 0x0000000104097824 */ /* 0x000fe400008e0600 */
[----:B------:R-:W4:Y:S01]  /*cbd0*/  LDL R4, [R1+0x7c8] ;  /* 0x0007c80001047983 */ /* 0x000f220000100800 */
[----:B------:R-:W-:Y:S01]  /*cbe0*/  IMAD.SHL.U32 R209, R232, 0x2, RZ ;  /* 0x00000002e8d17824 */ /* 0x000fe200078e00ff */
[----:B------:R-:W-:-:S02]  /*cbf0*/  PRMT R18, RZ, 0x7610, R18 ;  /* 0x00007610ff127816 */ /* 0x000fc40000000012 */
[----:B------:R-:W-:Y:S02]  /*cc00*/  LOP3.LUT R151, R232, 0x40, RZ, 0xc0, !PT ;  /* 0x00000040e8977812 */ /* 0x000fe400078ec0ff */
[----:B------:R-:W-:Y:S02]  /*cc10*/  LOP3.LUT R209, R209, 0x7e, RZ, 0xc0, !PT ;  /* 0x0000007ed1d17812 */ /* 0x000fe400078ec0ff */
[----:B------:R0:W4:Y:S03]  /*cc20*/  @!P0 LDG.E.U16 R18, desc[UR30][R8.64] ;  /* 0x0000001e08128981 */ /* 0x000126000c1e1500 */
[----:B------:R-:W-:Y:S01]  /*cc30*/  IMAD R151, R151, 0x40, R209 ;  /* 0x0000004097977824 */ /* 0x000fe200078e02d1 */
[----:B------:R-:W-:Y:S01]  /*cc40*/  PRMT R17, RZ, 0x7610, R17 ;  /* 0x00007610ff117816 */ /* 0x000fe20000000011 */
[----:B------:R-:W4:Y:S01]  /*cc50*/  LDL R209, [R1+0x8ec] ;  /* 0x0008ec0001d17983 */ /* 0x000f220000100800 */
[----:B0-----:R-:W-:-:S03]  /*cc60*/  IADD3 R8, P1, R6, R2, RZ ;  /* 0x0000000206087210 */ /* 0x001fc60007f3e0ff */
[----:B------:R-:W4:Y:S02]  /*cc70*/  LDL R6, [R1+0x8fc] ;  /* 0x0008fc0001067983 */ /* 0x000f240000100800 */
[----:B---3--:R-:W-:Y:S02]  /*cc80*/  IMAD.X R9, R5, 0x1, R0, P1 ;  /* 0x0000000105097824 */ /* 0x008fe400008e0600 */
[----:B------:R-:W3:Y:S01]  /*cc90*/  LDL R5, [R1+0x7c0] ;  /* 0x0007c00001057983 */ /* 0x000ee20000100800 */
[----:B------:R-:W-:-:S03]  /*cca0*/  LOP3.LUT R151, R151, 0x20, RZ, 0x3c, !PT ;  /* 0x0000002097977812 */ /* 0x000fc600078e3cff */
[----:B------:R0:W3:Y:S04]  /*ccb0*/  @!P0 LDG.E.U16 R17, desc[UR30][R8.64] ;  /* 0x0000001e08118981 */ /* 0x0000e8000c1e1500 */
[----:B------:R-:W-:Y:S04]  /*ccc0*/  STS.U16 [R151+UR28+0x8100], R20 ;  /* 0x0081001497007988 */ /* 0x000fe8000800041c */
[----:B------:R-:W-:Y:S01]  /*ccd0*/  STS.U16 [R151+UR28+0x8500], R21 ;  /* 0x0085001597007988 */ /* 0x000fe2000800041c */
[----:B0-----:R-:W-:-:S03]  /*cce0*/  IADD3 R8, P1, R207, R2, RZ ;  /* 0x00000002cf087210 */ /* 0x001fc60007f3e0ff */
[----:B------:R-:W-:Y:S04]  /*ccf0*/  STS.U16 [R151+UR28+0x8900], R22 ;  /* 0x0089001697007988 */ /* 0x000fe8000800041c */
[----:B------:R0:W-:Y:S01]  /*cd00*/  STS.U16 [R151+UR28+0x8d00], R23 ;  /* 0x008d001797007988 */ /* 0x0001e2000800041c */
[----:B------:R-:W-:Y:S01]  /*cd10*/  PRMT R16, RZ, 0x7610, R16 ;  /* 0x00007610ff107816 */ /* 0x000fe20000000010 */
[----:B------:R-:W-:Y:S01]  /*cd20*/  IMAD.X R9, R150, 0x1, R0, P1 ;  /* 0x0000000196097824 */ /* 0x000fe200008e0600 */
[----:B------:R-:W-:Y:S01]  /*cd30*/  PRMT R15, RZ, 0x7610, R15 ;  /* 0x00007610ff0f7816 */ /* 0x000fe2000000000f */
[----:B------:R-:W3:Y:S04]  /*cd40*/  LDL R150, [R1+0x8e8] ;  /* 0x0008e80001967983 */ /* 0x000ee80000100800 */
[----:B------:R2:W3:Y:S04]  /*cd50*/  @!P0 LDG.E.U16 R16, desc[UR30][R8.64] ;  /* 0x0000001e08108981 */ /* 0x0004e8000c1e1500 */
[----:B0-----:R-:W3:Y:S01]  /*cd60*/  LDL R151, [R1+0x8f8] ;  /* 0x0008f80001977983 */ /* 0x001ee20000100800 */
[----:B--2---:R-:W-:-:S03]  /*cd70*/  IADD3 R8, P1, R149, R2, RZ ;  /* 0x0000000295087210 */ /* 0x004fc60007f3e0ff */
[----:B------:R-:W2:Y:S01]  /*cd80*/  LDL R149, [R1+0x8f4] ;  /* 0x0008f40001957983 */ /* 0x000ea20000100800 */
[----:B------:R-:W-:Y:S01]  /*cd90*/  PRMT R14, RZ, 0x7610, R14 ;  /* 0x00007610ff0e7816 */ /* 0x000fe2000000000e */
[----:B----4-:R-:W-:Y:S02]  /*cda0*/  IMAD.X R9, R12, 0x1, R0, P1 ;  /* 0x000000010c097824 */ /* 0x010fe400008e0600 */
[----:B------:R-:W4:Y:S04]  /*cdb0*/  LDL R12, [R1+0x7b0] ;  /* 0x0007b000010c7983 */ /* 0x000f280000100800 */
[----:B------:R0:W4:Y:S02]  /*cdc0*/  @!P0 LDG.E.U16 R15, desc[UR30][R8.64] ;  /* 0x0000001e080f8981 */ /* 0x000124000c1e1500 */
[----:B0-----:R-:W-:-:S02]  /*cdd0*/  IADD3 R8, P1, R7, R2, RZ ;  /* 0x0000000207087210 */ /* 0x001fc40007f3e0ff */
[----:B------:R-:W4:Y:S03]  /*cde0*/  LDL R7, [R1+0x8f0] ;  /* 0x0008f00001077983 */ /* 0x000f260000100800 */
[----:B------:R-:W-:Y:S02]  /*cdf0*/  IMAD.X R9, R4, 0x1, R0, P1 ;  /* 0x0000000104097824 */ /* 0x000fe400008e0600 */
[----:B------:R-:W4:Y:S04]  /*ce00*/  LDL R4, [R1+0x7a8] ;  /* 0x0007a80001047983 */ /* 0x000f280000100800 */
[----:B------:R0:W4:Y:S01]  /*ce10*/  @!P0 LDG.E.U16 R14, desc[UR30][R8.64] ;  /* 0x0000001e080e8981 */ /* 0x000122000c1e1500 */
[----:B------:R-:W-:-:S02]  /*ce20*/  PRMT R11, RZ, 0x7610, R11 ;  /* 0x00007610ff0b7816 */ /* 0x000fc4000000000b */
[-C--:B0-----:R-:W-:Y:S02]  /*ce30*/  IADD3 R8, P1, R6, R2.reuse, RZ ;  /* 0x0000000206087210 */ /* 0x081fe40007f3e0ff */
[----:B------:R-:W-:Y:S01]  /*ce40*/  PRMT R10, RZ, 0x7610, R10 ;  /* 0x00007610ff0a7816 */ /* 0x000fe2000000000a */
[----:B------:R-:W4:Y:S02]  /*ce50*/  LDL R6, [R1+0x798] ;  /* 0x0007980001067983 */ /* 0x000f240000100800 */
[----:B---3--:R-:W-:Y:S02]  /*ce60*/  IMAD.X R9, R5, 0x1, R0, P1 ;  /* 0x0000000105097824 */ /* 0x008fe400008e0600 */
[----:B------:R-:W3:Y:S04]  /*ce70*/  LDL R5, [R1+0x7a0] ;  /* 0x0007a00001057983 */ /* 0x000ee80000100800 */
[----:B------:R0:W3:Y:S02]  /*ce80*/  @!P0 LDG.E.U16 R11, desc[UR30][R8.64] ;  /* 0x0000001e080b8981 */ /* 0x0000e4000c1e1500 */
[----:B0-----:R-:W-:-:S05]  /*ce90*/  IADD3 R8, P1, R151, R2, RZ ;  /* 0x0000000297087210 */ /* 0x001fca0007f3e0ff */
[----:B------:R-:W-:-:S05]  /*cea0*/  IMAD.X R9, R210, 0x1, R0, P1 ;  /* 0x00000001d2097824 */ /* 0x000fca00008e0600 */
[----:B------:R2:W3:Y:S02]  /*ceb0*/  @!P0 LDG.E.U16 R10, desc[UR30][R8.64] ;  /* 0x0000001e080a8981 */ /* 0x0004e4000c1e1500 */
[----:B--2---:R-:W-:Y:S02]  /*cec0*/  IADD3 R8, P1, R149, R2, RZ ;  /* 0x0000000295087210 */ /* 0x004fe40007f3e0ff */
[----:B------:R-:W2:Y:S01]  /*ced0*/  LDL R149, [R1+0x8e4] ;  /* 0x0008e40001957983 */ /* 0x000ea20000100800 */
[C---:B------:R-:W-:Y:S01]  /*cee0*/  IMAD.SHL.U32 R211, R232.reuse, 0x2, RZ ;  /* 0x00000002e8d37824 */ /* 0x040fe200078e00ff */
[----:B------:R-:W-:-:S04]  /*cef0*/  LOP3.LUT R207, R232, 0x40, RZ, 0xc0, !PT ;  /* 0x00000040e8cf7812 */ /* 0x000fc800078ec0ff */
[----:B------:R-:W-:Y:S02]  /*cf00*/  LOP3.LUT R211, R211, 0x7e, RZ, 0xc0, !PT ;  /* 0x0000007ed3d37812 */ /* 0x000fe400078ec0ff */
[----:B------:R-:W-:Y:S01]  /*cf10*/  PRMT R185, RZ, 0x7610, R185 ;  /* 0x00007610ffb97816 */ /* 0x000fe200000000b9 */
[----:B----4-:R-:W-:Y:S02]  /*cf20*/  IMAD.X R9, R12, 0x1, R0, P1 ;  /* 0x000000010c097824 */ /* 0x010fe400008e0600 */
[----:B------:R-:W4:Y:S04]  /*cf30*/  LDL R12, [R1+0x790] ;  /* 0x00079000010c7983 */ /* 0x000f280000100800 */
[----:B------:R0:W4:Y:S01]  /*cf40*/  @!P0 LDG.E.U16 R186, desc[UR30][R8.64] ;  /* 0x0000001e08ba8981 */ /* 0x000122000c1e1500 */
[----:B------:R-:W-:-:S03]  /*cf50*/  IMAD R207, R207, 0x40, R211 ;  /* 0x00000040cfcf7824 */ /* 0x000fc600078e02d3 */
[----:B------:R-:W4:Y:S01]  /*cf60*/  LDL R211, [R1+0x780] ;  /* 0x0007800001d37983 */ /* 0x000f220000100800 */
[----:B0-----:R-:W-:-:S03]  /*cf70*/  IADD3 R8, P1, R7, R2, RZ ;  /* 0x0000000207087210 */ /* 0x001fc60007f3e0ff */
[----:B------:R-:W4:Y:S02]  /*cf80*/  LDL R7, [R1+0x8e0] ;  /* 0x0008e00001077983 */ /* 0x000f240000100800 */
[----:B------:R-:W-:Y:S02]  /*cf90*/  IMAD.X R9, R4, 0x1, R0, P1 ;  /* 0x0000000104097824 */ /* 0x000fe400008e0600 */
[----:B------:R-:W4:Y:S01]  /*cfa0*/  LDL R4, [R1+0x788] ;  /* 0x0007880001047983 */ /* 0x000f220000100800 */
[----:B------:R-:W-:-:S03]  /*cfb0*/  LOP3.LUT R207, R207, 0x30, RZ, 0x3c, !PT ;  /* 0x00000030cfcf7812 */ /* 0x000fc600078e3cff */
[----:B------:R0:W4:Y:S04]  /*cfc0*/  @!P0 LDG.E.U16 R185, desc[UR30][R8.64] ;  /* 0x0000001e08b98981 */ /* 0x000128000c1e1500 */
[----:B------:R-:W-:Y:S01]  /*cfd0*/  STS.U16 [R207+UR28+0x8180], R152 ;  /* 0x00818098cf007988 */ /* 0x000fe2000800041c */
[----:B0-----:R-:W-:-:S03]  /*cfe0*/  IADD3 R8, P1, R209, R2, RZ ;  /* 0x00000002d1087210 */ /* 0x001fc60007f3e0ff */
[----:B------:R-:W-:Y:S04]  /*cff0*/  STS.U16 [R207+UR28+0x8580], R153 ;  /* 0x00858099cf007988 */ /* 0x000fe8000800041c */
[----:B------:R-:W-:Y:S04]  /*d000*/  STS.U16 [R207+UR28+0x8980], R154 ;  /* 0x0089809acf007988 */ /* 0x000fe8000800041c */
[----:B------:R0:W-:Y:S01]  /*d010*/  STS.U16 [R207+UR28+0x8d80], R155 ;  /* 0x008d809bcf007988 */ /* 0x0001e2000800041c */
[----:B---3--:R-:W-:-:S03]  /*d020*/  IMAD.X R9, R5, 0x1, R0, P1 ;  /* 0x0000000105097824 */ /* 0x008fc600008e0600 */
[----:B------:R-:W3:Y:S01]  /*d030*/  LDL R5, [R1+0x8d8] ;  /* 0x0008d80001057983 */ /* 0x000ee20000100800 */
[----:B------:R-:W-:Y:S02]  /*d040*/  PRMT R184, RZ, 0x7610, R184 ;  /* 0x00007610ffb87816 */ /* 0x000fe400000000b8 */
[C---:B------:R-:W-:Y:S01]  /*d050*/  LOP3.LUT R151, R232.reuse, 0x40, RZ, 0xc0, !PT ;  /* 0x00000040e8977812 */ /* 0x040fe200078ec0ff */
[----:B------:R-:W3:Y:S01]  /*d060*/  LDL R209, [R1+0x778] ;  /* 0x0007780001d17983 */ /* 0x000ee20000100800 */
[----:B0-----:R-:W-:-:S03]  /*d070*/  IMAD.SHL.U32 R207, R232, 0x2, RZ ;  /* 0x00000002e8cf7824 */ /* 0x001fc600078e00ff */
[----:B------:R0:W3:Y:S02]  /*d080*/  @!P0 LDG.E.U16 R184, desc[UR30][R8.64] ;  /* 0x0000001e08b88981 */ /* 0x0000e4000c1e1500 */
[----:B------:R-:W-:-:S05]  /*d090*/  LOP3.LUT R207, R207, 0x7e, RZ, 0xc0, !PT ;  /* 0x0000007ecfcf7812 */ /* 0x000fca00078ec0ff */
[----:B------:R-:W-:Y:S01]  /*d0a0*/  IMAD R151, R151, 0x40, R207 ;  /* 0x0000004097977824 */ /* 0x000fe200078e02cf */
[----:B0-----:R-:W-:Y:S01]  /*d0b0*/  IADD3 R8, P1, R150, R2, RZ ;  /* 0x0000000296087210 */ /* 0x001fe20007f3e0ff */
[----:B------:R-:W3:Y:S01]  /*d0c0*/  LDL R207, [R1+0x8d4] ;  /* 0x0008d40001cf7983 */ /* 0x000ee20000100800 */
[----:B------:R-:W-:-:S03]  /*d0d0*/  PRMT R183, RZ, 0x7610, R183 ;  /* 0x00007610ffb77816 */ /* 0x000fc600000000b7 */
[----:B------:R-:W-:Y:S01]  /*d0e0*/  IMAD.X R9, R6, 0x1, R0, P1 ;  /* 0x0000000106097824 */ /* 0x000fe200008e0600 */
[----:B------:R-:W3:Y:S04]  /*d0f0*/  LDL R150, [R1+0x770] ;  /* 0x0007700001967983 */ /* 0x000ee80000100800 */
[----:B------:R2:W3:Y:S01]  /*d100*/  @!P0 LDG.E.U16 R183, desc[UR30][R8.64] ;  /* 0x0000001e08b78981 */ /* 0x0004e2000c1e1500 */
[----:B------:R-:W-:-:S05]  /*d110*/  LOP3.LUT R151, R151, 0x40, RZ, 0x3c, !PT ;  /* 0x0000004097977812 */ /* 0x000fca00078e3cff */
[----:B------:R-:W-:Y:S04]  /*d120*/  STS.U16 [R151+UR28+0x8200], R156 ;  /* 0x0082009c97007988 */ /* 0x000fe8000800041c */
[----:B------:R-:W-:Y:S04]  /*d130*/  STS.U16 [R151+UR28+0x8600], R157 ;  /* 0x0086009d97007988 */ /* 0x000fe8000800041c */
[----:B------:R-:W-:Y:S04]  /*d140*/  STS.U16 [R151+UR28+0x8a00], R158 ;  /* 0x008a009e97007988 */ /* 0x000fe8000800041c */
[----:B------:R0:W-:Y:S04]  /*d150*/  STS.U16 [R151+UR28+0x8e00], R159 ;  /* 0x008e009f97007988 */ /* 0x0001e8000800041c */
[----:B0-----:R-:W3:Y:S01]  /*d160*/  LDL R151, [R1+0x768] ;  /* 0x0007680001977983 */ /* 0x001ee20000100800 */
[----:B--2---:R-:W-:-:S03]  /*d170*/  IADD3 R8, P1, R149, R2, RZ ;  /* 0x0000000295087210 */ /* 0x004fc60007f3e0ff */
[----:B------:R-:W2:Y:S01]  /*d180*/  LDL R149, [R1+0x8d0] ;  /* 0x0008d00001957983 */ /* 0x000ea20000100800 */
[----:B------:R-:W-:Y:S02]  /*d190*/  PRMT R182, RZ, 0x7610, R182 ;  /* 0x00007610ffb67816 */ /* 0x000fe400000000b6 */
[----:B------:R-:W-:Y:S01]  /*d1a0*/  PRMT R181, RZ, 0x7610, R181 ;  /* 0x00007610ffb57816 */ /* 0x000fe200000000b5 */
[----:B----4-:R-:W-:Y:S01]  /*d1b0*/  IMAD.X R9, R12, 0x1, R0, P1 ;  /* 0x000000010c097824 */ /* 0x010fe200008e0600 */
[----:B------:R-:W-:Y:S01]  /*d1c0*/  PRMT R180, RZ, 0x7610, R180 ;  /* 0x00007610ffb47816 */ /* 0x000fe200000000b4 */
[----:B------:R-:W4:Y:S04]  /*d1d0*/  LDL R12, [R1+0x8cc] ;  /* 0x0008cc00010c7983 */ /* 0x000f280000100800 */
[----:B------:R0:W4:Y:S02]  /*d1e0*/  @!P0 LDG.E.U16 R182, desc[UR30][R8.64] ;  /* 0x0000001e08b68981 */ /* 0x000124000c1e1500 */
[----:B0-----:R-:W-:-:S02]  /*d1f0*/  IADD3 R8, P1, R7, R2, RZ ;  /* 0x0000000207087210 */ /* 0x001fc40007f3e0ff */
[----:B------:R-:W4:Y:S03]  /*d200*/  LDL R7, [R1+0x760] ;  /* 0x0007600001077983 */ /* 0x000f260000100800 */
[----:B------:R-:W-:Y:S01]  /*d210*/  IMAD.X R9, R4, 0x1, R0, P1 ;  /* 0x0000000104097824 */ /* 0x000fe200008e0600 */
[----:B------:R-:W-:Y:S01]  /*d220*/  PRMT R179, RZ, 0x7610, R179 ;  /* 0x00007610ffb37816 */ /* 0x000fe200000000b3 */
[----:B------:R-:W4:Y:S04]  /*d230*/  LDL R4, [R1+0x758] ;  /* 0x0007580001047983 */ /* 0x000f280000100800 */
[----:B------:R0:W4:Y:S02]  /*d240*/  @!P0 LDG.E.U16 R181, desc[UR30][R8.64] ;  /* 0x0000001e08b58981 */ /* 0x000124000c1e1500 */
[----:B0-----:R-:W-:-:S05]  /*d250*/  IADD3 R8, P1, R212, R2, RZ ;  /* 0x00000002d4087210 */ /* 0x001fca0007f3e0ff */
[----:B------:R-:W-:-:S05]  /*d260*/  IMAD.X R9, R211, 0x1, R0, P1 ;  /* 0x00000001d3097824 */ /* 0x000fca00008e0600 */
[----:B------:R3:W4:Y:S02]  /*d270*/  @!P0 LDG.E.U16 R180, desc[UR30][R8.64] ;  /* 0x0000001e08b48981 */ /* 0x000724000c1e1500 */
[----:B---3--:R-:W-:-:S05]  /*d280*/  IADD3 R8, P1, R5, R2, RZ ;  /* 0x0000000205087210 */ /* 0x008fca0007f3e0ff */
[----:B------:R-:W-:-:S05]  /*d290*/  IMAD.X R9, R209, 0x1, R0, P1 ;  /* 0x00000001d1097824 */ /* 0x000fca00008e0600 */
[----:B------:R0:W3:Y:S01]  /*d2a0*/  @!P0 LDG.E.U16 R179, desc[UR30][R8.64] ;  /* 0x0000001e08b38981 */ /* 0x0000e2000c1e1500 */
[----:B------:R-:W-:Y:S02]  /*d2b0*/  PRMT R178, RZ, 0x7610, R178 ;  /* 0x00007610ffb27816 */ /* 0x000fe400000000b2 */
[----:B0-----:R-:W-:-:S05]  /*d2c0*/  IADD3 R8, P1, R207, R2, RZ ;  /* 0x00000002cf087210 */ /* 0x001fca0007f3e0ff */
[----:B------:R-:W-:Y:S02]  /*d2d0*/  IMAD.X R9, R150, 0x1, R0, P1 ;  /* 0x0000000196097824 */ /* 0x000fe400008e0600 */
[----:B------:R-:W3:Y:S04]  /*d2e0*/  LDL.LU R150, [R1+0x8c8] ;  /* 0x0008c80001967983 */ /* 0x000ee80000300800 */
[----:B------:R2:W3:Y:S01]  /*d2f0*/  @!P0 LDG.E.U16 R178, desc[UR30][R8.64] ;  /* 0x0000001e08b28981 */ /* 0x0004e2000c1e1500 */
[C---:B------:R-:W-:Y:S01]  /*d300*/  IMAD.SHL.U32 R210, R232.reuse, 0x2, RZ ;  /* 0x00000002e8d27824 */ /* 0x040fe200078e00ff */
[----:B------:R-:W-:-:S04]  /*d310*/  LOP3.LUT R6, R232, 0x40, RZ, 0xc0, !PT ;  /* 0x00000040e8067812 */ /* 0x000fc800078ec0ff */
[----:B------:R-:W-:-:S05]  /*d320*/  LOP3.LUT R210, R210, 0x7e, RZ, 0xc0, !PT ;  /* 0x0000007ed2d27812 */ /* 0x000fca00078ec0ff */
[----:B------:R-:W-:Y:S01]  /*d330*/  IMAD R6, R6, 0x40, R210 ;  /* 0x0000004006067824 */ /* 0x000fe200078e02d2 */
[----:B--2---:R-:W-:Y:S02]  /*d340*/  IADD3 R8, P1, R149, R2, RZ ;  /* 0x0000000295087210 */ /* 0x004fe40007f3e0ff */
[----:B------:R-:W2:Y:S04]  /*d350*/  LDL.LU R149, [R1+0x750] ;  /* 0x0007500001957983 */ /* 0x000ea80000300800 */
[----:B------:R-:W2:Y:S01]  /*d360*/  LDL.LU R231, [R1+0x8c4] ;  /* 0x0008c40001e77983 */ /* 0x000ea20000300800 */
[----:B------:R-:W-:-:S03]  /*d370*/  IMAD.X R9, R151, 0x1, R0, P1 ;  /* 0x0000000197097824 */ /* 0x000fc600008e0600 */
[----:B------:R-:W2:Y:S04]  /*d380*/  LDL.LU R230, [R1+0x748] ;  /* 0x0007480001e67983 */ /* 0x000ea80000300800 */
[----:B------:R-:W2:Y:S04]  /*d390*/  LDL R217, [R1+0x8bc] ;  /* 0x0008bc0001d97983 */ /* 0x000ea80000100800 */
[----:B------:R-:W2:Y:S04]  /*d3a0*/  LDL R210, [R1+0x738] ;  /* 0x0007380001d27983 */ /* 0x000ea80000100800 */
[----:B------:R-:W2:Y:S04]  /*d3b0*/  LDL R216, [R1+0x8b8] ;  /* 0x0008b80001d87983 */ /* 0x000ea80000100800 */
[----:B------:R-:W2:Y:S04]  /*d3c0*/  LDL R209, [R1+0x730] ;  /* 0x0007300001d17983 */ /* 0x000ea80000100800 */
[----:B------:R-:W2:Y:S04]  /*d3d0*/  LDL R215, [R1+0x8b4] ;  /* 0x0008b40001d77983 */ /* 0x000ea80000100800 */
[----:B------:R-:W2:Y:S04]  /*d3e0*/  LDL R151, [R1+0x71c] ;  /* 0x00071c0001977983 */ /* 0x000ea80000100800 */
[----:B------:R-:W2:Y:S04]  /*d3f0*/  LDL.LU R229, [R1+0x740] ;  /* 0x0007400001e57983 */ /* 0x000ea80000300800 */
[----:B------:R-:W2:Y:S01]  /*d400*/  LDL.LU R228, [R1+0x8c0] ;  /* 0x0008c00001e47983 */ /* 0x000ea20000300800 */
[----:B------:R-:W-:-:S05]  /*d410*/  LOP3.LUT R6, R6, 0x50, RZ, 0x3c, !PT ;  /* 0x0000005006067812 */ /* 0x000fca00078e3cff */
[----:B------:R-:W-:Y:S04]  /*d420*/  STS.U16 [R6+UR28+0x8280], R160 ;  /* 0x008280a006007988 */ /* 0x000fe8000800041c */
[----:B------:R-:W-:Y:S04]  /*d430*/  STS.U16 [R6+UR28+0x8680], R161 ;  /* 0x008680a106007988 */ /* 0x000fe8000800041c */
[----:B------:R-:W-:Y:S01]  /*d440*/  STS.U16 [R6+UR28+0x8a80], R162 ;  /* 0x008a80a206007988 */ /* 0x000fe2000800041c */
[----:B------:R-:W-:-:S03]  /*d450*/  PRMT R172, RZ, 0x7610, R172 ;  /* 0x00007610ffac7816 */ /* 0x000fc600000000ac */
[----:B------:R0:W-:Y:S01]  /*d460*/  STS.U16 [R6+UR28+0x8e80], R163 ;  /* 0x008e80a306007988 */ /* 0x0001e2000800041c */
[----:B------:R-:W-:-:S03]  /*d470*/  LOP3.LUT R5, R232, 0x40, RZ, 0xc0, !PT ;  /* 0x00000040e8057812 */ /* 0x000fc600078ec0ff */
[----:B------:R4:W2:Y:S01]  /*d480*/  @!P0 LDG.E.U16 R172, desc[UR30][R8.64] ;  /* 0x0000001e08ac8981 */ /* 0x0008a2000c1e1500 */
[----:B0-----:R-:W-:-:S05]  /*d490*/  IMAD.SHL.U32 R6, R232, 0x2, RZ ;  /* 0x00000002e8067824 */ /* 0x001fca00078e00ff */
[----:B------:R-:W-:Y:S02]  /*d4a0*/  LOP3.LUT R6, R6, 0x7e, RZ, 0xc0, !PT ;  /* 0x0000007e06067812 */ /* 0x000fe400078ec0ff */
[----:B----4-:R-:W-:-:S03]  /*d4b0*/  IADD3 R8, P1, R12, R2, RZ ;  /* 0x000000020c087210 */ /* 0x010fc60007f3e0ff */
[----:B------:R-:W-:Y:S01]  /*d4c0*/  IMAD R5, R5, 0x40, R6 ;  /* 0x0000004005057824 */ /* 0x000fe200078e0206 */
[----:B------:R-:W-:Y:S01]  /*d4d0*/  PRMT R171, RZ, 0x7610, R171 ;  /* 0x00007610ffab7816 */ /* 0x000fe200000000ab */
[----:B------:R-:W-:-:S03]  /*d4e0*/  IMAD.X R9, R7, 0x1, R0, P1 ;  /* 0x0000000107097824 */ /* 0x000fc600008e0600 */
[----:B------:R-:W-:Y:S02]  /*d4f0*/  LOP3.LUT R5, R5, 0x60, RZ, 0x3c, !PT ;  /* 0x0000006005057812 */ /* 0x000fe400078e3cff */
[----:B------:R0:W4:Y:S04]  /*d500*/  @!P0 LDG.E.U16 R171, desc[UR30][R8.64] ;  /* 0x0000001e08ab8981 */ /* 0x000128000c1e1500 */
[----:B------:R-:W-:Y:S04]  /*d510*/  STS.U16 [R5+UR28+0x8300], R164 ;  /* 0x008300a405007988 */ /* 0x000fe8000800041c */
[----:B------:R-:W-:Y:S01]  /*d520*/  STS.U16 [R5+UR28+0x8700], R165 ;  /* 0x008700a505007988 */ /* 0x000fe2000800041c */
[----:B0-----:R-:W-:-:S03]  /*d530*/  IADD3 R8, P1, R4, R2, RZ ;  /* 0x0000000204087210 */ /* 0x001fc60007f3e0ff */
[----:B------:R-:W-:Y:S04]  /*d540*/  STS.U16 [R5+UR28+0x8b00], R166 ;  /* 0x008b00a605007988 */ /* 0x000fe8000800041c */
[----:B------:R0:W-:Y:S01]  /*d550*/  STS.U16 [R5+UR28+0x8f00], R167 ;  /* 0x008f00a705007988 */ /* 0x0001e2000800041c */
[----:B------:R-:W-:Y:S01]  /*d560*/  IMAD.X R9, R241, 0x1, R0, P1 ;  /* 0x00000001f1097824 */ /* 0x000fe200008e0600 */
[----:B0-----:R-:W-:-:S06]  /*d570*/  PRMT R167, RZ, 0x7610, R167 ;  /* 0x00007610ffa77816 */ /* 0x001fcc00000000a7 */
[----:B------:R3:W4:Y:S01]  /*d580*/  @!P0 LDG.E.U16 R167, desc[UR30][R8.64] ;  /* 0x0000001e08a78981 */ /* 0x000722000c1e1500 */
[----:B------:R-:W-:Y:S02]  /*d590*/  PRMT R164, RZ, 0x7610, R164 ;  /* 0x00007610ffa47816 */ /* 0x000fe400000000a4 */
[----:B---3--:R-:W-:Y:S01]  /*d5a0*/  IADD3 R8, P1, R150, R2, RZ ;  /* 0x0000000296087210 */ /* 0x008fe20007f3e0ff */
[C---:B------:R-:W-:Y:S01]  /*d5b0*/  IMAD.SHL.U32 R5, R232.reuse, 0x2, RZ ;  /* 0x00000002e8057824 */ /* 0x040fe200078e00ff */
[----:B------:R-:W-:Y:S01]  /*d5c0*/  PRMT R163, RZ, 0x7610, R163 ;  /* 0x00007610ffa37816 */ /* 0x000fe200000000a3 */
[----:B------:R-:W-:Y:S01]  /*d5d0*/  STL [R1+0xed8], R241 ;  /* 0x000ed8f101007387 */ /* 0x000fe20000100800 */
[----:B------:R-:W-:Y:S02]  /*d5e0*/  LOP3.LUT R4, R232, 0x40, RZ, 0xc0, !PT ;  /* 0x00000040e8047812 */ /* 0x000fe400078ec0ff */
[----:B------:R-:W-:Y:S01]  /*d5f0*/  LOP3.LUT R5, R5, 0x7e, RZ, 0xc0, !PT ;  /* 0x0000007e05057812 */ /* 0x000fe200078ec0ff */
[----:B------:R-:W3:Y:S04]  /*d600*/  LDL R214, [R1+0x8b0] ;  /* 0x0008b00001d67983 */ /* 0x000ee80000100800 */
[----:B------:R-:W4:Y:S01]  /*d610*/  LDL R213, [R1+0x714] ;  /* 0x0007140001d57983 */ /* 0x000f220000100800 */
[----:B------:R-:W-:Y:S01]  /*d620*/  IMAD R4, R4, 0x40, R5 ;  /* 0x0000004004047824 */ /* 0x000fe200078e0205 */
[----:B------:R-:W-:-:S02]  /*d630*/  PRMT R162, RZ, 0x7610, R162 ;  /* 0x00007610ffa27816 */ /* 0x000fc400000000a2 */
[----:B------:R-:W4:Y:S02]  /*d640*/  LDL R212, [R1+0x8ac] ;  /* 0x0008ac0001d47983 */ /* 0x000f240000100800 */
[----:B------:R-:W-:Y:S02]  /*d650*/  LOP3.LUT R4, R4, 0x70, RZ, 0x3c, !PT ;  /* 0x0000007004047812 */ /* 0x000fe400078e3cff */
[----:B------:R-:W4:Y:S04]  /*d660*/  LDL R211, [R1+0x70c] ;  /* 0x00070c0001d37983 */ /* 0x000f280000100800 */
[----:B------:R-:W-:Y:S04]  /*d670*/  STS.U16 [R4+UR28+0x8380], R168 ;  /* 0x008380a804007988 */ /* 0x000fe8000800041c */
[----:B------:R-:W4:Y:S01]  /*d680*/  LDL.LU R12, [R1+0x838] ;  /* 0x00083800010c7983 */ /* 0x000f220000300800 */
[----:B------:R-:W-:-:S03]  /*d690*/  PRMT R161, RZ, 0x7610, R161 ;  /* 0x00007610ffa17816 */ /* 0x000fc600000000a1 */
[----:B------:R-:W-:Y:S04]  /*d6a0*/  STS.U16 [R4+UR28+0x8780], R169 ;  /* 0x008780a904007988 */ /* 0x000fe8000800041c */
[----:B------:R-:W4:Y:S04]  /*d6b0*/  LDL.LU R6, [R1+0x93c] ;  /* 0x00093c0001067983 */ /* 0x000f280000300800 */
[----:B------:R-:W-:Y:S04]  /*d6c0*/  STS.U16 [R4+UR28+0x8b80], R170 ;  /* 0x008b80aa04007988 */ /* 0x000fe8000800041c */
[----:B------:R-:W4:Y:S04]  /*d6d0*/  LDL.LU R7, [R1+0x840] ;  /* 0x0008400001077983 */ /* 0x000f280000300800 */
[----:B------:R0:W-:Y:S04]  /*d6e0*/  STS.U16 [R4+UR28+0x8f80], R173 ;  /* 0x008f80ad04007988 */ /* 0x0001e8000800041c */
[----:B------:R-:W4:Y:S04]  /*d6f0*/  LDL.LU R5, [R1+0x940] ;  /* 0x0009400001057983 */ /* 0x000f280000300800 */
[----:B0-----:R-:W4:Y:S04]  /*d700*/  LDL.LU R4, [R1+0x848] ;  /* 0x0008480001047983 */ /* 0x001f280000300800 */
[----:B------:R-:W4:Y:S01]  /*d710*/  LDL.LU R207, [R1+0x944] ;  /* 0x0009440001cf7983 */ /* 0x000f220000300800 */
[----:B------:R-:W-:-:S02]  /*d720*/  PRMT R160, RZ, 0x7610, R160 ;  /* 0x00007610ffa07816 */ /* 0x000fc400000000a0 */
[----:B------:R-:W-:Y:S01]  /*d730*/  PRMT R159, RZ, 0x7610, R159 ;  /* 0x00007610ff9f7816 */ /* 0x000fe2000000009f */
[----:B------:R-:W4:Y:S01]  /*d740*/  LDL R221, [R1+0x6d4] ;  /* 0x0006d40001dd7983 */ /* 0x000f220000100800 */
[----:B------:R-:W-:Y:S02]  /*d750*/  PRMT R158, RZ, 0x7610, R158 ;  /* 0x00007610ff9e7816 */ /* 0x000fe4000000009e */
[----:B------:R-:W-:Y:S01]  /*d760*/  PRMT R157, RZ, 0x7610, R157 ;  /* 0x00007610ff9d7816 */ /* 0x000fe2000000009d */
[----:B------:R-:W4:Y:S01]  /*d770*/  LDL R220, [R1+0x88c] ;  /* 0x00088c0001dc7983 */ /* 0x000f220000100800 */
[----:B------:R-:W-:Y:S02]  /*d780*/  PRMT R156, RZ, 0x7610, R156 ;  /* 0x00007610ff9c7816 */ /* 0x000fe4000000009c */
[----:B------:R-:W-:Y:S01]  /*d790*/  PRMT R155, RZ, 0x7610, R155 ;  /* 0x00007610ff9b7816 */ /* 0x000fe2000000009b */
[----:B------:R-:W4:Y:S01]  /*d7a0*/  LDL R219, [R1+0x6cc] ;  /* 0x0006cc0001db7983 */ /* 0x000f220000100800 */
[----:B--2---:R-:W-:Y:S01]  /*d7b0*/  IMAD.X R9, R149, 0x1, R0, P1 ;  /* 0x0000000195097824 */ /* 0x004fe200008e0600 */
[----:B------:R-:W-:-:S02]  /*d7c0*/  PRMT R154, RZ, 0x7610, R154 ;  /* 0x00007610ff9a7816 */ /* 0x000fc4000000009a */
[----:B------:R-:W-:Y:S02]  /*d7d0*/  PRMT R153, RZ, 0x7610, R153 ;  /* 0x00007610ff997816 */ /* 0x000fe40000000099 */
[----:B------:R-:W-:Y:S01]  /*d7e0*/  PRMT R152, RZ, 0x7610, R152 ;  /* 0x00007610ff987816 */ /* 0x000fe20000000098 */
[----:B------:R0:W2:Y:S01]  /*d7f0*/  @!P0 LDG.E.U16 R164, desc[UR30][R8.64] ;  /* 0x0000001e08a48981 */ /* 0x0000a2000c1e1500 */
[----:B------:R-:W-:Y:S02]  /*d800*/  PRMT R23, RZ, 0x7610, R23 ;  /* 0x00007610ff177816 */ /* 0x000fe40000000017 */
[----:B------:R-:W-:Y:S02]  /*d810*/  PRMT R22, RZ, 0x7610, R22 ;  /* 0x00007610ff167816 */ /* 0x000fe40000000016 */
[----:B------:R-:W-:Y:S02]  /*d820*/  PRMT R21, RZ, 0x7610, R21 ;  /* 0x00007610ff157816 */ /* 0x000fe40000000015 */
[----:B------:R-:W-:Y:S01]  /*d830*/  PRMT R20, RZ, 0x7610, R20 ;  /* 0x00007610ff147816 */ /* 0x000fe20000000014 */
[----:B------:R1:W-:Y:S01]  /*d840*/  STS.U16 [R3+UR28+0x1a00], R19 ;  /* 0x001a001303007988 */ /* 0x0003e2000800041c */
[----:B0-----:R-:W-:-:S03]  /*d850*/  IADD3 R8, P1, R231, R2, RZ ;  /* 0x00000002e7087210 */ /* 0x001fc60007f3e0ff */
[----:B------:R0:W-:Y:S02]  /*d860*/  STS.U16 [R3+UR28+0x1c00], R18 ;  /* 0x001c001203007988 */ /* 0x0001e4000800041c */
[----:B------:R-:W-:Y:S02]  /*d870*/  IMAD.X R9, R230, 0x1, R0, P1 ;  /* 0x00000001e6097824 */ /* 0x000fe400008e0600 */
[----:B------:R0:W-:Y:S04]  /*d880*/  STS.U16 [R3+UR28+0x1e00], R17 ;  /* 0x001e001103007988 */ /* 0x0001e8000800041c */
[----:B------:R1:W2:Y:S04]  /*d890*/  @!P0 LDG.E.U16 R163, desc[UR30][R8.64] ;  /* 0x0000001e08a38981 */ /* 0x0002a8000c1e1500 */
[----:B------:R-:W2:Y:S01]  /*d8a0*/  LDL R241, [R1+0x938] ;  /* 0x0009380001f17983 */ /* 0x000ea20000100800 */
[----:B-1----:R-:W-:-:S05]  /*d8b0*/  IADD3 R8, P1, R228, R2, RZ ;  /* 0x00000002e4087210 */ /* 0x002fca0007f3e0ff */
[----:B------:R-:W-:-:S05]  /*d8c0*/  IMAD.X R9, R229, 0x1, R0, P1 ;  /* 0x00000001e5097824 */ /* 0x000fca00008e0600 */
[----:B------:R1:W2:Y:S02]  /*d8d0*/  @!P0 LDG.E.U16 R162, desc[UR30][R8.64] ;  /* 0x0000001e08a28981 */ /* 0x0002a4000c1e1500 */
[-C--:B-1----:R-:W-:Y:S02]  /*d8e0*/  IADD3 R8, P1, R217, R2.reuse, RZ ;  /* 0x00000002d9087210 */ /* 0x082fe40007f3e0ff */
[----:B------:R-:W2:Y:S03]  /*d8f0*/  LDL R217, [R1+0x8a8] ;  /* 0x0008a80001d97983 */ /* 0x000ea60000100800 */
[----:B------:R-:W-:Y:S02]  /*d900*/  IMAD.X R9, R210, 0x1, R0, P1 ;  /* 0x00000001d2097824 */ /* 0x000fe400008e0600 */
[----:B------:R-:W2:Y:S04]  /*d910*/  LDL R210, [R1+0x704] ;  /* 0x0007040001d27983 */ /* 0x000ea80000100800 */
[----:B------:R1:W2:Y:S02]  /*d920*/  @!P0 LDG.E.U16 R161, desc[UR30][R8.64] ;  /* 0x0000001e08a18981 */ /* 0x0002a4000c1e1500 */
[----:B-1----:R-:W-:-:S02]  /*d930*/  IADD3 R8, P1, R216, R2, RZ ;  /* 0x00000002d8087210 */ /* 0x002fc40007f3e0ff */
        /* <DEDUP_REMOVED lines=9> */
[----:B---3--:R-:W-:-:S02]  /*d9d0*/  IADD3 R8, P1, R214, R2, RZ ;  /* 0x00000002d6087210 */ /* 0x008fc40007f3e0ff */
[----:B------:R-:W3:Y:S03]  /*d9e0*/  LDL R214, [R1+0x89c] ;  /* 0x00089c0001d67983 */ /* 0x000ee60000100800 */
[----:B----4-:R-:W-:Y:S02]  /*d9f0*/  IMAD.X R9, R213, 0x1, R0, P1 ;  /* 0x00000001d5097824 */ /* 0x010fe400008e0600 */
[----:B------:R-:W4:Y:S04]  /*da00*/  LDL R213, [R1+0x6ec] ;  /* 0x0006ec0001d57983 */ /* 0x000f280000100800 */
[----:B------:R1:W4:Y:S02]  /*da10*/  @!P0 LDG.E.U16 R158, desc[UR30][R8.64] ;  /* 0x0000001e089e8981 */ /* 0x000324000c1e1500 */
[----:B-1----:R-:W-:-:S02]  /*da20*/  IADD3 R8, P1, R212, R2, RZ ;  /* 0x00000002d4087210 */ /* 0x002fc40007f3e0ff */
[----:B------:R-:W4:Y:S03]  /*da30*/  LDL R212, [R1+0x898] ;  /* 0x0008980001d47983 */ /* 0x000f260000100800 */
[----:B------:R-:W-:Y:S02]  /*da40*/  IMAD.X R9, R211, 0x1, R0, P1 ;  /* 0x00000001d3097824 */ /* 0x000fe400008e0600 */
[----:B------:R-:W4:Y:S04]  /*da50*/  LDL R211, [R1+0x6e4] ;  /* 0x0006e40001d37983 */ /* 0x000f280000100800 */
[----:B------:R2:W4:Y:S02]  /*da60*/  @!P0 LDG.E.U16 R157, desc[UR30][R8.64] ;  /* 0x0000001e089d8981 */ /* 0x000524000c1e1500 */
[----:B--2---:R-:W-:-:S02]  /*da70*/  IADD3 R8, P1, R217, R2, RZ ;  /* 0x00000002d9087210 */ /* 0x004fc40007f3e0ff */
        /* <DEDUP_REMOVED lines=31> */
[----:B------:R-:W-:-:S05]  /*dc70*/  IMAD.X R9, R221, 0x1, R0, P1 ;  /* 0x00000001dd097824 */ /* 0x000fca00008e0600 */
[----:B------:R1:W2:Y:S02]  /*dc80*/  @!P0 LDG.E.U16 R22, desc[UR30][R8.64] ;  /* 0x0000001e08168981 */ /* 0x0002a4000c1e1500 */
[----:B-1----:R-:W-:-:S05]  /*dc90*/  IADD3 R8, P1, R220, R2, RZ ;  /* 0x00000002dc087210 */ /* 0x002fca0007f3e0ff */
[----:B------:R-:W-:-:S05]  /*dca0*/  IMAD.X R9, R219, 0x1, R0, P1 ;  /* 0x00000001db097824 */ /* 0x000fca00008e0600 */
[----:B------:R1:W2:Y:S02]  /*dcb0*/  @!P0 LDG.E.U16 R21, desc[UR30][R8.64] ;  /* 0x0000001e08158981 */ /* 0x0002a4000c1e1500 */
[----:B-1----:R-:W-:-:S05]  /*dcc0*/  IADD3 R8, P1, R217, R2, RZ ;  /* 0x00000002d9087210 */ /* 0x002fca0007f3e0ff */
[----:B------:R-:W-:-:S05]  /*dcd0*/  IMAD.X R9, R216, 0x1, R0, P1 ;  /* 0x00000001d8097824 */ /* 0x000fca00008e0600 */
[----:B------:R1:W2:Y:S01]  /*dce0*/  @!P0 LDG.E.U16 R20, desc[UR30][R8.64] ;  /* 0x0000001e08148981 */ /* 0x0002a2000c1e1500 */
[----:B------:R-:W-:Y:S02]  /*dcf0*/  PRMT R19, RZ, 0x7610, R19 ;  /* 0x00007610ff137816 */ /* 0x000fe40000000013 */
[----:B-1----:R-:W-:-:S05]  /*dd00*/  IADD3 R8, P1, R215, R2, RZ ;  /* 0x00000002d7087210 */ /* 0x002fca0007f3e0ff */
[----:B---3--:R-:W-:-:S05]  /*dd10*/  IMAD.X R9, R214, 0x1, R0, P1 ;  /* 0x00000001d6097824 */ /* 0x008fca00008e0600 */
[----:B------:R4:W3:Y:S01]  /*dd20*/  @!P0 LDG.E.U16 R19, desc[UR30][R8.64] ;  /* 0x0000001e08138981 */ /* 0x0008e2000c1e1500 */
[----:B0-----:R-:W-:Y:S02]  /*dd30*/  PRMT R18, RZ, 0x7610, R18 ;  /* 0x00007610ff127816 */ /* 0x001fe40000000012 */
[----:B----4-:R-:W-:-:S05]  /*dd40*/  IADD3 R8, P1, R213, R2, RZ ;  /* 0x00000002d5087210 */ /* 0x010fca0007f3e0ff */
[----:B------:R-:W-:-:S05]  /*dd50*/  IMAD.X R9, R212, 0x1, R0, P1 ;  /* 0x00000001d4097824 */ /* 0x000fca00008e0600 */
[----:B------:R0:W4:Y:S01]  /*dd60*/  @!P0 LDG.E.U16 R18, desc[UR30][R8.64] ;  /* 0x0000001e08128981 */ /* 0x000122000c1e1500 */
[----:B------:R-:W-:Y:S02]  /*dd70*/  PRMT R17, RZ, 0x7610, R17 ;  /* 0x00007610ff117816 */ /* 0x000fe40000000011 */
[----:B0-----:R-:W-:-:S05]  /*dd80*/  IADD3 R8, P1, R211, R2, RZ ;  /* 0x00000002d3087210 */ /* 0x001fca0007f3e0ff */
[----:B--2---:R-:W-:-:S05]  /*dd90*/  IMAD.X R9, R210, 0x1, R0, P1 ;  /* 0x00000001d2097824 */ /* 0x004fca00008e0600 */
[----:B------:R0:W2:Y:S02]  /*dda0*/  @!P0 LDG.E.U16 R17, desc[UR30][R8.64] ;  /* 0x0000001e08118981 */ /* 0x0000a4000c1e1500 */
[----:B0-----:R-:W-:-:S05]  /*ddb0*/  IADD3 R8, P1, R209, R2, RZ ;  /* 0x00000002d1087210 */ /* 0x001fca0007f3e0ff */
[----:B------:R-:W-:Y:S02]  /*ddc0*/  IMAD.X R9, R151, 0x1, R0, P1 ;  /* 0x0000000197097824 */ /* 0x000fe400008e0600 */
[----:B------:R-:W3:Y:S04]  /*ddd0*/  LDL R151, [R1+0x818] ;  /* 0x0008180001977983 */ /* 0x000ee80000100800 */
[----:B------:R-:W4:Y:S04]  /*dde0*/  LDL.LU R232, [R1+0x864] ;  /* 0x0008640001e87983 */ /* 0x000f280000300800 */
[----:B------:R-:W2:Y:S04]  /*ddf0*/  LDL.LU R227, [R1+0x69c] ;  /* 0x00069c0001e37983 */ /* 0x000ea80000300800 */
[----:B------:R-:W3:Y:S04]  /*de00*/  LDL.LU R226, [R1+0x654] ;  /* 0x0006540001e27983 */ /* 0x000ee80000300800 */
[----:B------:R-:W3:Y:S04]  /*de10*/  LDL.LU R225, [R1+0x854] ;  /* 0x0008540001e17983 */ /* 0x000ee80000300800 */
[----:B------:R-:W3:Y:S04]  /*de20*/  LDL.LU R224, [R1+0x85c] ;  /* 0x00085c0001e07983 */ /* 0x000ee80000300800 */
[----:B------:R-:W3:Y:S04]  /*de30*/  LDL.LU R223, [R1+0x664] ;  /* 0x0006640001df7983 */ /* 0x000ee80000300800 */
[----:B------:R-:W4:Y:S04]  /*de40*/  LDL.LU R222, [R1+0x694] ;  /* 0x0006940001de7983 */ /* 0x000f280000300800 */
[----:B------:R-:W3:Y:S04]  /*de50*/  LDL.LU R221, [R1+0x874] ;  /* 0x0008740001dd7983 */ /* 0x000ee80000300800 */
[----:B------:R-:W4:Y:S04]  /*de60*/  LDL.LU R220, [R1+0x860] ;  /* 0x0008600001dc7983 */ /* 0x000f280000300800 */
        /* <DEDUP_REMOVED lines=10> */
[----:B------:R0:W-:Y:S02]  /*df10*/  STS.U16 [R3+UR28+0x2000], R16 ;  /* 0x0020001003007988 */ /* 0x0001e4000800041c */
[----:B0-----:R-:W-:-:S02]  /*df20*/  PRMT R16, RZ, 0x7610, R16 ;  /* 0x00007610ff107816 */ /* 0x001fc40000000010 */
[----:B------:R0:W-:Y:S04]  /*df30*/  STS.U16 [R3+UR28+0x2200], R15 ;  /* 0x0022000f03007988 */ /* 0x0001e8000800041c */
[----:B------:R2:W4:Y:S01]  /*df40*/  @!P0 LDG.E.U16 R16, desc[UR30][R8.64] ;  /* 0x0000001e08108981 */ /* 0x000522000c1e1500 */
[----:B0-----:R-:W-:-:S03]  /*df50*/  PRMT R15, RZ, 0x7610, R15 ;  /* 0x00007610ff0f7816 */ /* 0x001fc6000000000f */
[----:B------:R0:W-:Y:S02]  /*df60*/  STS.U16 [R3+UR28+0x2400], R14 ;  /* 0x0024000e03007988 */ /* 0x0001e4000800041c */
[----:B0-----:R-:W-:Y:S02]  /*df70*/  PRMT R14, RZ, 0x7610, R14 ;  /* 0x00007610ff0e7816 */ /* 0x001fe4000000000e */
[----:B------:R0:W-:Y:S02]  /*df80*/  STS.U16 [R3+UR28+0x2600], R11 ;  /* 0x0026000b03007988 */ /* 0x0001e4000800041c */
[----:B0-----:R-:W-:Y:S02]  /*df90*/  PRMT R11, RZ, 0x7610, R11 ;  /* 0x00007610ff0b7816 */ /* 0x001fe4000000000b */
[----:B------:R0:W-:Y:S02]  /*dfa0*/  STS.U16 [R3+UR28+0x2800], R10 ;  /* 0x0028000a03007988 */ /* 0x0001e4000800041c */
[----:B0-----:R-:W-:-:S02]  /*dfb0*/  PRMT R10, RZ, 0x7610, R10 ;  /* 0x00007610ff0a7816 */ /* 0x001fc4000000000a */
[----:B------:R-:W-:Y:S02]  /*dfc0*/  PRMT R165, RZ, 0x7610, R165 ;  /* 0x00007610ffa57816 */ /* 0x000fe400000000a5 */
[----:B------:R-:W-:Y:S02]  /*dfd0*/  PRMT R166, RZ, 0x7610, R166 ;  /* 0x00007610ffa67816 */ /* 0x000fe400000000a6 */
[----:B------:R-:W-:Y:S01]  /*dfe0*/  PRMT R168, RZ, 0x7610, R168 ;  /* 0x00007610ffa87816 */ /* 0x000fe200000000a8 */
[----:B------:R0:W-:Y:S02]  /*dff0*/  STS.U16 [R3+UR28+0x200], R175 ;  /* 0x000200af03007988 */ /* 0x0001e4000800041c */
[----:B0-----:R-:W-:Y:S02]  /*e000*/  PRMT R175, RZ, 0x7610, R175 ;  /* 0x00007610ffaf7816 */ /* 0x001fe400000000af */
[----:B------:R0:W-:Y:S02]  /*e010*/  STS.U16 [R3+UR28+0x400], R176 ;  /* 0x000400b003007988 */ /* 0x0001e4000800041c */
[----:B0-----:R-:W-:-:S02]  /*e020*/  PRMT R176, RZ, 0x7610, R176 ;  /* 0x00007610ffb07816 */ /* 0x001fc400000000b0 */
[----:B------:R0:W-:Y:S02]  /*e030*/  STS.U16 [R3+UR28+0x600], R177 ;  /* 0x000600b103007988 */ /* 0x0001e4000800041c */
[----:B0-----:R-:W-:Y:S02]  /*e040*/  PRMT R177, RZ, 0x7610, R177 ;  /* 0x00007610ffb17816 */ /* 0x001fe400000000b1 */
[----:B------:R0:W-:Y:S01]  /*e050*/  STL [R1+0xc28], R207 ;  /* 0x000c28cf01007387 */ /* 0x0001e20000100800 */
[----:B------:R-:W-:Y:S02]  /*e060*/  PRMT R205, RZ, 0x7610, R205 ;  /* 0x00007610ffcd7816 */ /* 0x000fe400000000cd */
[----:B------:R-:W-:Y:S02]  /*e070*/  PRMT R204, RZ, 0x7610, R204 ;  /* 0x00007610ffcc7816 */ /* 0x000fe400000000cc */
[----:B--2---:R-:W-:-:S05]  /*e080*/  IADD3 R8, P1, R227, R2, RZ ;  /* 0x00000002e3087210 */ /* 0x004fca0007f3e0ff */
[----:B------:R-:W-:-:S05]  /*e090*/  IMAD.X R9, R218, 0x1, R0, P1 ;  /* 0x00000001da097824 */ /* 0x000fca00008e0600 */
[----:B------:R3:W2:Y:S02]  /*e0a0*/  @!P0 LDG.E.U16 R15, desc[UR30][R8.64] ;  /* 0x0000001e080f8981 */ /* 0x0006a4000c1e1500 */
[----:B---3--:R-:W-:-:S05]  /*e0b0*/  IADD3 R8, P1, R221, R2, RZ ;  /* 0x00000002dd087210 */ /* 0x008fca0007f3e0ff */
[----:B----4-:R-:W-:-:S05]  /*e0c0*/  IMAD.X R9, R222, 0x1, R0, P1 ;  /* 0x00000001de097824 */ /* 0x010fca00008e0600 */
[----:B------:R1:W3:Y:S02]  /*e0d0*/  @!P0 LDG.E.U16 R14, desc[UR30][R8.64] ;  /* 0x0000001e080e8981 */ /* 0x0002e4000c1e1500 */
[----:B-1----:R-:W-:-:S05]  /*e0e0*/  IADD3 R8, P1, R211, R2, RZ ;  /* 0x00000002d3087210 */ /* 0x002fca0007f3e0ff */
[----:B------:R-:W-:-:S05]  /*e0f0*/  IMAD.X R9, R210, 0x1, R0, P1 ;  /* 0x00000001d2097824 */ /* 0x000fca00008e0600 */
[----:B------:R1:W4:Y:S02]  /*e100*/  @!P0 LDG.E.U16 R11, desc[UR30][R8.64] ;  /* 0x0000001e080b8981 */ /* 0x000324000c1e1500 */
        /* <DEDUP_REMOVED lines=20> */
[----:B------:R1:W2:Y:S02]  /*e250*/  @!P0 LDG.E.U16 R177, desc[UR30][R8.64] ;  /* 0x0000001e08b18981 */ /* 0x0002a4000c1e1500 */
[-C--:B-1----:R-:W-:Y:S02]  /*e260*/  IADD3 R8, P1, R207, R2.reuse, RZ ;  /* 0x00000002cf087210 */ /* 0x082fe40007f3e0ff */
[----:B0-----:R-:W3:Y:S03]  /*e270*/  LDL.LU R207, [R1+0x830] ;  /* 0x0008300001cf7983 */ /* 0x001ee60000300800 */
[----:B------:R-:W-:Y:S01]  /*e280*/  IMAD.X R9, R4, 0x1, R0, P1 ;  /* 0x0000000104097824 */ /* 0x000fe200008e0600 */
[----:B------:R0:W-:Y:S04]  /*e290*/  STL [R1+0xc2c], R4 ;  /* 0x000c2c0401007387 */ /* 0x0001e80000100800 */
[----:B------:R1:W4:Y:S04]  /*e2a0*/  @!P0 LDG.E.U16 R205, desc[UR30][R8.64] ;  /* 0x0000001e08cd8981 */ /* 0x000328000c1e1500 */
[----:B0-----:R-:W2:Y:S01]  /*e2b0*/  LDL.LU R4, [R1+0x934] ;  /* 0x0009340001047983 */ /* 0x001ea20000300800 */
[----:B-1----:R-:W-:-:S03]  /*e2c0*/  IADD3 R8, P1, R5, R2, RZ ;  /* 0x0000000205087210 */ /* 0x002fc60007f3e0ff */
[----:B------:R0:W-:Y:S02]  /*e2d0*/  STL [R1+0xc30], R5 ;  /* 0x000c300501007387 */ /* 0x0001e40000100800 */
[----:B------:R-:W-:-:S05]  /*e2e0*/  IMAD.X R9, R7, 0x1, R0, P1 ;  /* 0x0000000107097824 */ /* 0x000fca00008e0600 */
[----:B------:R1:W4:Y:S04]  /*e2f0*/  @!P0 LDG.E.U16 R204, desc[UR30][R8.64] ;  /* 0x0000001e08cc8981 */ /* 0x000328000c1e1500 */
[----:B0-----:R-:W4:Y:S04]  /*e300*/  LDL.LU R5, [R1+0x828] ;  /* 0x0008280001057983 */ /* 0x001f280000300800 */
[----:B------:R0:W-:Y:S01]  /*e310*/  STL [R1+0xc34], R7 ;  /* 0x000c340701007387 */ /* 0x0001e20000100800 */
[----:B-1----:R-:W-:-:S03]  /*e320*/  IADD3 R8, P1, R6, R2, RZ ;  /* 0x0000000206087210 */ /* 0x002fc60007f3e0ff */
[----:B0-----:R-:W4:Y:S04]  /*e330*/  LDL.LU R7, [R1+0x930] ;  /* 0x0009300001077983 */ /* 0x001f280000300800 */
[----:B------:R0:W-:Y:S01]  /*e340*/  STL [R1+0xc38], R6 ;  /* 0x000c380601007387 */ /* 0x0001e20000100800 */
[----:B------:R-:W-:-:S03]  /*e350*/  IMAD.X R9, R12, 0x1, R0, P1 ;  /* 0x000000010c097824 */ /* 0x000fc600008e0600 */
[----:B0-----:R-:W4:Y:S04]  /*e360*/  LDL.LU R6, [R1+0x820] ;  /* 0x0008200001067983 */ /* 0x001f280000300800 */
[----:B------:R0:W-:Y:S04]  /*e370*/  STL [R1+0xc3c], R12 ;  /* 0x000c3c0c01007387 */ /* 0x0001e80000100800 */
[----:B0-----:R-:W4:Y:S01]  /*e380*/  LDL.LU R12, [R1+0x92c] ;  /* 0x00092c00010c7983 */ /* 0x001f220000300800 */
[----:B------:R-:W-:-:S06]  /*e390*/  PRMT R203, RZ, 0x7610, R203 ;  /* 0x00007610ffcb7816 */ /* 0x000fcc00000000cb */
[----:B------:R0:W4:Y:S01]  /*e3a0*/  @!P0 LDG.E.U16 R203, desc[UR30][R8.64] ;  /* 0x0000001e08cb8981 */ /* 0x000122000c1e1500 */
[----:B------:R-:W-:Y:S02]  /*e3b0*/  PRMT R202, RZ, 0x7610, R202 ;  /* 0x00007610ffca7816 */ /* 0x000fe400000000ca */
[-C--:B0-----:R-:W-:Y:S02]  /*e3c0*/  IADD3 R8, P1, R241, R2.reuse, RZ ;  /* 0x00000002f1087210 */ /* 0x081fe40007f3e0ff */
[----:B------:R-:W-:Y:S02]  /*e3d0*/  PRMT R201, RZ, 0x7610, R201 ;  /* 0x00007610ffc97816 */ /* 0x000fe400000000c9 */
[----:B------:R-:W-:Y:S01]  /*e3e0*/  PRMT R200, RZ, 0x7610, R200 ;  /* 0x00007610ffc87816 */ /* 0x000fe200000000c8 */
[----:B---3--:R-:W-:Y:S01]  /*e3f0*/  IMAD.X R9, R207, 0x1, R0, P1 ;  /* 0x00000001cf097824 */ /* 0x008fe200008e0600 */
[----:B------:R0:W-:Y:S04]  /*e400*/  STL [R1+0xc40], R207 ;  /* 0x000c40cf01007387 */ /* 0x0001e80000100800 */
[----:B------:R2:W3:Y:S04]  /*e410*/  @!P0 LDG.E.U16 R202, desc[UR30][R8.64] ;  /* 0x0000001e08ca8981 */ /* 0x0004e8000c1e1500 */
[----:B0-----:R-:W3:Y:S01]  /*e420*/  LDL.LU R207, [R1+0x928] ;  /* 0x0009280001cf7983 */ /* 0x001ee20000300800 */
[----:B--2---:R-:W-:-:S03]  /*e430*/  IADD3 R8, P1, R4, R2, RZ ;  /* 0x0000000204087210 */ /* 0x004fc60007f3e0ff */
[----:B------:R0:W-:Y:S04]  /*e440*/  STL [R1+0xc44], R4 ;  /* 0x000c440401007387 */ /* 0x0001e80000100800 */
[----:B0-----:R-:W2:Y:S01]  /*e450*/  LDL.LU R4, [R1+0x810] ;  /* 0x0008100001047983 */ /* 0x001ea20000300800 */
[----:B----4-:R-:W-:-:S03]  /*e460*/  IMAD.X R9, R5, 0x1, R0, P1 ;  /* 0x0000000105097824 */ /* 0x010fc600008e0600 */
[----:B------:R0:W-:Y:S04]  /*e470*/  STL [R1+0xc48], R5 ;  /* 0x000c480501007387 */ /* 0x0001e80000100800 */
[----:B------:R1:W4:Y:S04]  /*e480*/  @!P0 LDG.E.U16 R201, desc[UR30][R8.64] ;  /* 0x0000001e08c98981 */ /* 0x000328000c1e1500 */
[----:B0-----:R-:W4:Y:S01]  /*e490*/  LDL.LU R5, [R1+0x924] ;  /* 0x0009240001057983 */ /* 0x001f220000300800 */
[----:B-1----:R-:W-:-:S03]  /*e4a0*/  IADD3 R8, P1, R7, R2, RZ ;  /* 0x0000000207087210 */ /* 0x002fc60007f3e0ff */
[----:B------:R0:W-:Y:S04]  /*e4b0*/  STL [R1+0xc4c], R7 ;  /* 0x000c4c0701007387 */ /* 0x0001e80000100800 */
[----:B0-----:R-:W4:Y:S01]  /*e4c0*/  LDL.LU R7, [R1+0x808] ;  /* 0x0008080001077983 */ /* 0x001f220000300800 */
[----:B------:R-:W-:-:S03]  /*e4d0*/  IMAD.X R9, R6, 0x1, R0, P1 ;  /* 0x0000000106097824 */ /* 0x000fc600008e0600 */
[----:B------:R0:W-:Y:S04]  /*e4e0*/  STL [R1+0xc50], R6 ;  /* 0x000c500601007387 */ /* 0x0001e80000100800 */
[----:B------:R1:W4:Y:S04]  /*e4f0*/  @!P0 LDG.E.U16 R200, desc[UR30][R8.64] ;  /* 0x0000001e08c88981 */ /* 0x000328000c1e1500 */
[----:B0-----:R-:W4:Y:S01]  /*e500*/  LDL.LU R6, [R1+0x850] ;  /* 0x0008500001067983 */ /* 0x001f220000300800 */
[----:B-1----:R-:W-:-:S03]  /*e510*/  IADD3 R8, P1, R12, R2, RZ ;  /* 0x000000020c087210 */ /* 0x002fc60007f3e0ff */
[----:B------:R0:W-:Y:S04]  /*e520*/  STL [R1+0xc54], R12 ;  /* 0x000c540c01007387 */ /* 0x0001e80000100800 */
[----:B0-----:R-:W4:Y:S01]  /*e530*/  LDL.LU R12, [R1+0x72c] ;  /* 0x00072c00010c7983 */ /* 0x001f220000300800 */
[----:B------:R-:W-:Y:S01]  /*e540*/  PRMT R199, RZ, 0x7610, R199 ;  /* 0x00007610ffc77816 */ /* 0x000fe200000000c7 */
[----:B------:R-:W-:Y:S02]  /*e550*/  IMAD.X R9, R151, 0x1, R0, P1 ;  /* 0x0000000197097824 */ /* 0x000fe400008e0600 */
[----:B------:R-:W4:Y:S04]  /*e560*/  LDL R241, [R1+0x920] ;  /* 0x0009200001f17983 */ /* 0x000f280000100800 */
[----:B------:R-:W4:Y:S04]  /*e570*/  LDL R151, [R1+0x7ec] ;  /* 0x0007ec0001977983 */ /* 0x000f280000100800 */
[----:B------:R3:W4:Y:S01]  /*e580*/  @!P0 LDG.E.U16 R199, desc[UR30][R8.64] ;  /* 0x0000001e08c78981 */ /* 0x000722000c1e1500 */
[----:B------:R-:W-:-:S02]  /*e590*/  PRMT R198, RZ, 0x7610, R198 ;  /* 0x00007610ffc67816 */ /* 0x000fc400000000c6 */
[----:B------:R-:W-:Y:S02]  /*e5a0*/  PRMT R197, RZ, 0x7610, R197 ;  /* 0x00007610ffc57816 */ /* 0x000fe400000000c5 */
[----:B---3--:R-:W-:Y:S01]  /*e5b0*/  IADD3 R8, P1, R207, R2, RZ ;  /* 0x00000002cf087210 */ /* 0x008fe20007f3e0ff */
[----:B------:R0:W-:Y:S04]  /*e5c0*/  STL [R1+0xc58], R207 ;  /* 0x000c58cf01007387 */ /* 0x0001e80000100800 */
[----:B0-----:R-:W3:Y:S01]  /*e5d0*/  LDL.LU R207, [R1+0x728] ;  /* 0x0007280001cf7983 */ /* 0x001ee20000300800 */
[----:B--2---:R-:W-:-:S03]  /*e5e0*/  IMAD.X R9, R4, 0x1, R0, P1 ;  /* 0x0000000104097824 */ /* 0x004fc600008e0600 */
[----:B------:R0:W-:Y:S04]  /*e5f0*/  STL [R1+0xc5c], R4 ;  /* 0x000c5c0401007387 */ /* 0x0001e80000100800 */
[----:B------:R4:W2:Y:S04]  /*e600*/  @!P0 LDG.E.U16 R198, desc[UR30][R8.64] ;  /* 0x0000001e08c68981 */ /* 0x0008a8000c1e1500 */
[----:B0-----:R-:W2:Y:S01]  /*e610*/  LDL.LU R4, [R1+0x91c] ;  /* 0x00091c0001047983 */ /* 0x001ea20000300800 */
[----:B----4-:R-:W-:-:S03]  /*e620*/  IADD3 R8, P1, R5, R2, RZ ;  /* 0x0000000205087210 */ /* 0x010fc60007f3e0ff */
        /* <DEDUP_REMOVED lines=11> */
[----:B0-----:R-:W4:Y:S01]  /*e6e0*/  LDL.LU R12, [R1+0x914] ;  /* 0x00091400010c7983 */ /* 0x001f220000300800 */
[----:B------:R-:W-:-:S06]  /*e6f0*/  PRMT R196, RZ, 0x7610, R196 ;  /* 0x00007610ffc47816 */ /* 0x000fcc00000000c4 */
[----:B------:R0:W4:Y:S04]  /*e700*/  @!P0 LDG.E.U16 R196, desc[UR30][R8.64] ;  /* 0x0000001e08c48981 */ /* 0x000128000c1e1500 */
[----:B------:R1:W-:Y:S01]  /*e710*/  STS.U16 [R3+UR28+0x800], R195 ;  /* 0x000800c303007988 */ /* 0x0003e2000800041c */
[----:B0-----:R-:W-:Y:S02]  /*e720*/  IADD3 R8, P1, R241, R2, RZ ;  /* 0x00000002f1087210 */ /* 0x001fe40007f3e0ff */
[----:B-1----:R-:W-:Y:S01]  /*e730*/  PRMT R195, RZ, 0x7610, R195 ;  /* 0x00007610ffc37816 */ /* 0x002fe200000000c3 */
[----:B------:R0:W-:Y:S02]  /*e740*/  STS.U16 [R3+UR28+0xa00], R194 ;  /* 0x000a00c203007988 */ /* 0x0001e4000800041c */
[----:B0-----:R-:W-:-:S02]  /*e750*/  PRMT R194, RZ, 0x7610, R194 ;  /* 0x00007610ffc27816 */ /* 0x001fc400000000c2 */
[----:B------:R0:W-:Y:S02]  /*e760*/  STS.U16 [R3+UR28+0xc00], R193 ;  /* 0x000c00c103007988 */ /* 0x0001e4000800041c */
[----:B0-----:R-:W-:Y:S01]  /*e770*/  PRMT R193, RZ, 0x7610, R193 ;  /* 0x00007610ffc17816 */ /* 0x001fe200000000c1 */
        /* <DEDUP_REMOVED lines=22> */
[----:B------:R0:W-:Y:S04]  /*e8e0*/  STS.U16 [R3+UR28+0xe00], R192 ;  /* 0x000e00c003007988 */ /* 0x0001e8000800041c */
[----:B------:R-:W4:Y:S04]  /*e8f0*/  LDL R241, [R1+0x7cc] ;  /* 0x0007cc0001f17983 */ /* 0x000f280000100800 */
[----:B------:R-:W4:Y:S01]  /*e900*/  LDL R151, [R1+0x600] ;  /* 0x0006000001977983 */ /* 0x000f220000100800 */
[----:B0-----:R-:W-:-:S03]  /*e910*/  PRMT R192, RZ, 0x7610, R192 ;  /* 0x00007610ffc07816 */ /* 0x001fc600000000c0 */
[----:B------:R0:W-:Y:S04]  /*e920*/  STS.U16 [R3+UR28+0x1000], R191 ;  /* 0x001000bf03007988 */ /* 0x0001e8000800041c */
[----:B------:R3:W4:Y:S01]  /*e930*/  @!P0 LDG.E.U16 R192, desc[UR30][R8.64] ;  /* 0x0000001e08c08981 */ /* 0x000722000c1e1500 */
[----:B0-----:R-:W-:-:S03]  /*e940*/  PRMT R191, RZ, 0x7610, R191 ;  /* 0x00007610ffbf7816 */ /* 0x001fc600000000bf */
[----:B------:R0:W-:Y:S02]  /*e950*/  STS.U16 [R3+UR28+0x1200], R190 ;  /* 0x001200be03007988 */ /* 0x0001e4000800041c */
[----:B0-----:R-:W-:Y:S02]  /*e960*/  PRMT R190, RZ, 0x7610, R190 ;  /* 0x00007610ffbe7816 */ /* 0x001fe400000000be */
        /* <DEDUP_REMOVED lines=19> */
[----:B0-----:R-:W4:Y:S04]  /*eaa0*/  LDL.LU R12, [R1+0x7b4] ;  /* 0x0007b400010c7983 */ /* 0x001f280000300800 */
[----:B------:R0:W-:Y:S02]  /*eab0*/  STS.U16 [R3+UR28+0x1400], R189 ;  /* 0x001400bd03007988 */ /* 0x0001e4000800041c */
[----:B0-----:R-:W-:-:S02]  /*eac0*/  PRMT R189, RZ, 0x7610, R189 ;  /* 0x00007610ffbd7816 */ /* 0x001fc400000000bd */
[----:B------:R0:W-:Y:S04]  /*ead0*/  STS.U16 [R3+UR28+0x1600], R188 ;  /* 0x001600bc03007988 */ /* 0x0001e8000800041c */
[----:B------:R1:W4:Y:S01]  /*eae0*/  @!P0 LDG.E.U16 R189, desc[UR30][R8.64] ;  /* 0x0000001e08bd8981 */ /* 0x000322000c1e1500 */
[----:B0-----:R-:W-:Y:S02]  /*eaf0*/  PRMT R188, RZ, 0x7610, R188 ;  /* 0x00007610ffbc7816 */ /* 0x001fe400000000bc */
[----:B-1----:R-:W-:Y:S01]  /*eb00*/  IADD3 R8, P1, R241, R2, RZ ;  /* 0x00000002f1087210 */ /* 0x002fe20007f3e0ff */
        /* <DEDUP_REMOVED lines=11> */
[----:B----4-:R-:W-:-:S05]  /*ebc0*/  IMAD.X R9, R5, 0x1, R0, P1 ;  /* 0x0000000105097824 */ /* 0x010fca00008e0600 */
[----:B------:R0:W4:Y:S02]  /*ebd0*/  @!P0 LDG.E.U16 R187, desc[UR30][R8.64] ;  /* 0x0000001e08bb8981 */ /* 0x000124000c1e1500 */
[----:B0-----:R-:W-:Y:S02]  /*ebe0*/  IADD3 R8, P1, R7, R2, RZ ;  /* 0x0000000207087210 */ /* 0x001fe40007f3e0ff */
[----:B------:R0:W-:Y:S04]  /*ebf0*/  STL [R1+0xca8], R5 ;  /* 0x000ca80501007387 */ /* 0x0001e80000100800 */
[----:B0-----:R-:W4:Y:S01]  /*ec00*/  LDL.LU R5, [R1+0x79c] ;  /* 0x00079c0001057983 */ /* 0x001f220000300800 */
[----:B------:R-:W-:-:S03]  /*ec10*/  IMAD.X R9, R6, 0x1, R0, P1 ;  /* 0x0000000106097824 */ /* 0x000fc600008e0600 */
[----:B------:R-:W-:Y:S04]  /*ec20*/  STL [R1+0xcac], R7 ;  /* 0x000cac0701007387 */ /* 0x000fe80000100800 */
[----:B------:R0:W4:Y:S04]  /*ec30*/  @!P0 LDG.E.U16 R186, desc[UR30][R8.64] ;  /* 0x0000001e08ba8981 */ /* 0x000128000c1e1500 */
[----:B------:R-:W-:Y:S01]  /*ec40*/  STL [R1+0xcb0], R6 ;  /* 0x000cb00601007387 */ /* 0x000fe20000100800 */
[----:B0-----:R-:W-:-:S03]  /*ec50*/  IADD3 R8, P1, R12, R2, RZ ;  /* 0x000000020c087210 */ /* 0x001fc60007f3e0ff */
[----:B------:R0:W-:Y:S02]  /*ec60*/  STL [R1+0xcb4], R12 ;  /* 0x000cb40c01007387 */ /* 0x0001e40000100800 */
[----:B------:R-:W-:Y:S02]  /*ec70*/  IMAD.X R9, R151, 0x1, R0, P1 ;  /* 0x0000000197097824 */ /* 0x000fe400008e0600 */
[----:B------:R-:W4:Y:S04]  /*ec80*/  LDL R151, [R1+0x77c] ;  /* 0x00077c0001977983 */ /* 0x000f280000100800 */
[----:B0-----:R-:W4:Y:S04]  /*ec90*/  LDL.LU R12, [R1+0x784] ;  /* 0x00078400010c7983 */ /* 0x001f280000300800 */
        /* <DEDUP_REMOVED lines=13> */
[----:B------:R0:W-:Y:S02]  /*ed70*/  STS.U16 [R3+UR28+0x3600], R180 ;  /* 0x003600b403007988 */ /* 0x0001e4000800041c */
[----:B0-----:R-:W-:Y:S02]  /*ed80*/  PRMT R180, RZ, 0x7610, R180 ;  /* 0x00007610ffb47816 */ /* 0x001fe400000000b4 */
[----:B------:R0:W-:Y:S02]  /*ed90*/  STS.U16 [R3+UR28+0x3800], R179 ;  /* 0x003800b303007988 */ /* 0x0001e4000800041c */
[----:B0-----:R-:W-:Y:S02]  /*eda0*/  PRMT R179, RZ, 0x7610, R179 ;  /* 0x00007610ffb37816 */ /* 0x001fe400000000b3 */
[----:B---3--:R-:W-:-:S05]  /*edb0*/  IADD3 R8, P1, R207, R2, RZ ;  /* 0x00000002cf087210 */ /* 0x008fca0007f3e0ff */
[----:B------:R-:W-:-:S05]  /*edc0*/  IMAD.X R9, R252, 0x1, R0, P1 ;  /* 0x00000001fc097824 */ /* 0x000fca00008e0600 */
[----:B------:R2:W3:Y:S02]  /*edd0*/  @!P0 LDG.E.U16 R184, desc[UR30][R8.64] ;  /* 0x0000001e08b88981 */ /* 0x0004e4000c1e1500 */
[----:B--2---:R-:W-:-:S05]  /*ede0*/  IADD3 R8, P1, R4, R2, RZ ;  /* 0x0000000204087210 */ /* 0x004fca0007f3e0ff */
[----:B------:R-:W-:-:S05]  /*edf0*/  IMAD.X R9, R251, 0x1, R0, P1 ;  /* 0x00000001fb097824 */ /* 0x000fca00008e0600 */
[----:B------:R4:W2:Y:S02]  /*ee00*/  @!P0 LDG.E.U16 R183, desc[UR30][R8.64] ;  /* 0x0000001e08b78981 */ /* 0x0008a4000c1e1500 */
[----:B----4-:R-:W-:-:S05]  /*ee10*/  IADD3 R8, P1, R5, R2, RZ ;  /* 0x0000000205087210 */ /* 0x010fca0007f3e0ff */
[----:B------:R-:W-:-:S05]  /*ee20*/  IMAD.X R9, R250, 0x1, R0, P1 ;  /* 0x00000001fa097824 */ /* 0x000fca00008e0600 */
[----:B------:R0:W4:Y:S04]  /*ee30*/  @!P0 LDG.E.U16 R182, desc[UR30][R8.64] ;  /* 0x0000001e08b68981 */ /* 0x000128000c1e1500 */
[----:B------:R1:W-:Y:S04]  /*ee40*/  STL [R1+0xcb8], R207 ;  /* 0x000cb8cf01007387 */ /* 0x0003e80000100800 */
[----:B-1----:R-:W3:Y:S01]  /*ee50*/  LDL.LU R207, [R1+0x774] ;  /* 0x0007740001cf7983 */ /* 0x002ee20000300800 */
[----:B0-----:R-:W-:-:S05]  /*ee60*/  IADD3 R8, P1, R7, R2, RZ ;  /* 0x0000000207087210 */ /* 0x001fca0007f3e0ff */
[----:B------:R-:W-:-:S05]  /*ee70*/  IMAD.X R9, R249, 0x1, R0, P1 ;  /* 0x00000001f9097824 */ /* 0x000fca00008e0600 */
[----:B------:R0:W4:Y:S04]  /*ee80*/  @!P0 LDG.E.U16 R181, desc[UR30][R8.64] ;  /* 0x0000001e08b58981 */ /* 0x000128000c1e1500 */
[----:B------:R1:W-:Y:S01]  /*ee90*/  STL [R1+0xcbc], R252 ;  /* 0x000cbcfc01007387 */ /* 0x0003e20000100800 */
[----:B0-----:R-:W-:-:S03]  /*eea0*/  IADD3 R8, P1, R6, R2, RZ ;  /* 0x0000000206087210 */ /* 0x001fc60007f3e0ff */
[----:B-1----:R-:W2:Y:S02]  /*eeb0*/  LDL.LU R252, [R1+0x76c] ;  /* 0x00076c0001fc7983 */ /* 0x002ea40000300800 */
[----:B------:R-:W-:Y:S02]  /*eec0*/  IMAD.X R9, R248, 0x1, R0, P1 ;  /* 0x00000001f8097824 */ /* 0x000fe400008e0600 */
[----:B------:R0:W-:Y:S04]  /*eed0*/  STL [R1+0xcc0], R4 ;  /* 0x000cc00401007387 */ /* 0x0001e80000100800 */
[----:B------:R1:W4:Y:S04]  /*eee0*/  @!P0 LDG.E.U16 R180, desc[UR30][R8.64] ;  /* 0x0000001e08b48981 */ /* 0x000328000c1e1500 */
[----:B0-----:R-:W4:Y:S04]  /*eef0*/  LDL.LU R4, [R1+0x764] ;  /* 0x0007640001047983 */ /* 0x001f280000300800 */
[----:B------:R-:W-:Y:S01]  /*ef00*/  STL [R1+0xcc4], R251 ;  /* 0x000cc4fb01007387 */ /* 0x000fe20000100800 */
[----:B-1----:R-:W-:-:S03]  /*ef10*/  IADD3 R8, P1, R12, R2, RZ ;  /* 0x000000020c087210 */ /* 0x002fc60007f3e0ff */
[----:B------:R-:W-:Y:S04]  /*ef20*/  STL [R1+0xcc8], R5 ;  /* 0x000cc80501007387 */ /* 0x000fe80000100800 */
[----:B------:R-:W-:Y:S04]  /*ef30*/  STL [R1+0xedc], R250 ;  /* 0x000edcfa01007387 */ /* 0x000fe80000100800 */
[----:B------:R-:W-:Y:S04]  /*ef40*/  STL [R1+0xee0], R7 ;  /* 0x000ee00701007387 */ /* 0x000fe80000100800 */
[----:B------:R-:W-:Y:S01]  /*ef50*/  STL [R1+0xee4], R249 ;  /* 0x000ee4f901007387 */ /* 0x000fe20000100800 */
[----:B------:R-:W-:-:S03]  /*ef60*/  IMAD.X R9, R247, 0x1, R0, P1 ;  /* 0x00000001f7097824 */ /* 0x000fc600008e0600 */
[----:B------:R-:W-:Y:S04]  /*ef70*/  STL [R1+0xee8], R6 ;  /* 0x000ee80601007387 */ /* 0x000fe80000100800 */
[----:B------:R-:W-:Y:S04]  /*ef80*/  STL [R1+0xeec], R248 ;  /* 0x000eecf801007387 */ /* 0x000fe80000100800 */
[----:B------:R-:W-:Y:S04]  /*ef90*/  STL [R1+0xef0], R12 ;  /* 0x000ef00c01007387 */ /* 0x000fe80000100800 */
[----:B------:R0:W-:Y:S04]  /*efa0*/  STL [R1+0xef4], R247 ;  /* 0x000ef4f701007387 */ /* 0x0001e80000100800 */
[----:B------:R1:W4:Y:S04]  /*efb0*/  @!P0 LDG.E.U16 R179, desc[UR30][R8.64] ;  /* 0x0000001e08b38981 */ /* 0x000328000c1e1500 */
[----:B0-----:R-:W4:Y:S04]  /*efc0*/  LDL.LU R247, [R1+0x6f0] ;  /* 0x0006f00001f77983 */ /* 0x001f280000300800 */
[----:B------:R-:W4:Y:S04]  /*efd0*/  LDL.LU R12, [R1+0x6f8] ;  /* 0x0006f800010c7983 */ /* 0x000f280000300800 */
[----:B------:R-:W4:Y:S04]  /*efe0*/  LDL.LU R248, [R1+0x700] ;  /* 0x0007000001f87983 */ /* 0x000f280000300800 */
[----:B------:R-:W4:Y:S01]  /*eff0*/  LDL.LU R6, [R1+0x708] ;  /* 0x0007080001067983 */ /* 0x000f220000300800 */
[----:B-1----:R-:W-:-:S03]  /*f000*/  IADD3 R8, P1, R151, R2, RZ ;  /* 0x0000000297087210 */ /* 0x002fc60007f3e0ff */
[----:B------:R-:W4:Y:S04]  /*f010*/  LDL.LU R249, [R1+0x710] ;  /* 0x0007100001f97983 */ /* 0x000f280000300800 */
[----:B------:R-:W4:Y:S04]  /*f020*/  LDL.LU R7, [R1+0x718] ;  /* 0x0007180001077983 */ /* 0x000f280000300800 */
[----:B------:R-:W4:Y:S04]  /*f030*/  LDL.LU R250, [R1+0x720] ;  /* 0x0007200001fa7983 */ /* 0x000f280000300800 */
[----:B------:R-:W4:Y:S04]  /*f040*/  LDL.LU R241, [R1+0x734] ;  /* 0x0007340001f17983 */ /* 0x000f280000300800 */
[----:B------:R-:W4:Y:S04]  /*f050*/  LDL.LU R151, [R1+0x74c] ;  /* 0x00074c0001977983 */ /* 0x000f280000300800 */
[----:B------:R-:W4:Y:S04]  /*f060*/  LDL.LU R5, [R1+0x754] ;  /* 0x0007540001057983 */ /* 0x000f280000300800 */
[----:B------:R-:W4:Y:S01]  /*f070*/  LDL.LU R251, [R1+0x75c] ;  /* 0x00075c0001fb7983 */ /* 0x000f220000300800 */
[----:B------:R-:W-:-:S03]  /*f080*/  IMAD.X R9, R246, 0x1, R0, P1 ;  /* 0x00000001f6097824 */ /* 0x000fc600008e0600 */
[----:B------:R0:W-:Y:S02]  /*f090*/  STS.U16 [R3+UR28+0x3a00], R178 ;  /* 0x003a00b203007988 */ /* 0x0001e4000800041c */
[----:B0-----:R-:W-:Y:S02]  /*f0a0*/  PRMT R178, RZ, 0x7610, R178 ;  /* 0x00007610ffb27816 */ /* 0x001fe400000000b2 */
[----:B------:R0:W-:Y:S04]  /*f0b0*/  STS.U16 [R3+UR28], R174 ;  /* 0x000000ae03007988 */ /* 0x0001e8000800041c */
[----:B------:R3:W4:Y:S01]  /*f0c0*/  @!P0 LDG.E.U16 R178, desc[UR30][R8.64] ;  /* 0x0000001e08b28981 */ /* 0x000722000c1e1500 */
[----:B0-----:R-:W-:Y:S02]  /*f0d0*/  PRMT R174, RZ, 0x7610, R174 ;  /* 0x00007610ffae7816 */ /* 0x001fe400000000ae */
[----:B------:R-:W-:Y:S01]  /*f0e0*/  PRMT R173, RZ, 0x7610, R173 ;  /* 0x00007610ffad7816 */ /* 0x000fe200000000ad */
[----:B------:R0:W-:Y:S02]  /*f0f0*/  STS.U16 [R3+UR28+0x3c00], R172 ;  /* 0x003c00ac03007988 */ /* 0x0001e4000800041c */
[----:B0-----:R-:W-:-:S02]  /*f100*/  PRMT R172, RZ, 0x7610, R172 ;  /* 0x00007610ffac7816 */ /* 0x001fc400000000ac */
[----:B------:R0:W-:Y:S04]  /*f110*/  STS.U16 [R3+UR28+0x3e00], R171 ;  /* 0x003e00ab03007988 */ /* 0x0001e8000800041c */
[----:B------:R1:W-:Y:S01]  /*f120*/  STL [R1+0xef8], R246 ;  /* 0x000ef8f601007387 */ /* 0x0003e20000100800 */
[----:B0-----:R-:W-:-:S03]  /*f130*/  PRMT R171, RZ, 0x7610, R171 ;  /* 0x00007610ffab7816 */ /* 0x001fc600000000ab */
[----:B-1----:R-:W4:Y:S01]  /*f140*/  LDL.LU R246, [R1+0x6e8] ;  /* 0x0006e80001f67983 */ /* 0x002f220000300800 */
[----:B------:R-:W-:Y:S02]  /*f150*/  PRMT R170, RZ, 0x7610, R170 ;  /* 0x00007610ffaa7816 */ /* 0x000fe400000000aa */
        /* <DEDUP_REMOVED lines=10> */
[----:B-1----:R-:W3:Y:S04]  /*f200*/  LDL.LU R207, [R1+0x6e0] ;  /* 0x0006e00001cf7983 */ /* 0x002ee80000300800 */
[----:B------:R1:W-:Y:S04]  /*f210*/  STL [R1+0xf00], R245 ;  /* 0x000f00f501007387 */ /* 0x0003e80000100800 */
[----:B-1----:R-:W2:Y:S04]  /*f220*/  LDL.LU R245, [R1+0x6d8] ;  /* 0x0006d80001f57983 */ /* 0x002ea80000300800 */
[----:B------:R1:W-:Y:S04]  /*f230*/  STL [R1+0xf04], R252 ;  /* 0x000f04fc01007387 */ /* 0x0003e80000100800 */
[----:B-1----:R-:W4:Y:S04]  /*f240*/  LDL.LU R252, [R1+0x6d0] ;  /* 0x0006d00001fc7983 */ /* 0x002f280000300800 */
[----:B------:R1:W-:Y:S04]  /*f250*/  STL [R1+0xf08], R244 ;  /* 0x000f08f401007387 */ /* 0x0003e80000100800 */
[----:B-1----:R-:W4:Y:S01]  /*f260*/  LDL.LU R244, [R1+0x6c8] ;  /* 0x0006c80001f47983 */ /* 0x002f220000300800 */
[----:B0-----:R-:W-:-:S05]  /*f270*/  IADD3 R8, P1, R251, R2, RZ ;  /* 0x00000002fb087210 */ /* 0x001fca0007f3e0ff */
[----:B------:R-:W-:Y:S01]  /*f280*/  IMAD.X R9, R242, 0x1, R0, P1 ;  /* 0x00000001f2097824 */ /* 0x000fe200008e0600 */
[----:B------:R0:W-:Y:S04]  /*f290*/  STL [R1+0xf0c], R4 ;  /* 0x000f0c0401007387 */ /* 0x0001e80000100800 */
[----:B------:R1:W4:Y:S04]  /*f2a0*/  @!P0 LDG.E.U16 R171, desc[UR30][R8.64] ;  /* 0x0000001e08ab8981 */ /* 0x000328000c1e1500 */
[----:B0-----:R-:W4:Y:S01]  /*f2b0*/  LDL.LU R4, [R1+0x6c0] ;  /* 0x0006c00001047983 */ /* 0x001f220000300800 */
[----:B-1----:R-:W-:-:S03]  /*f2c0*/  IADD3 R8, P1, R5, R2, RZ ;  /* 0x0000000205087210 */ /* 0x002fc60007f3e0ff */
[----:B------:R0:W-:Y:S02]  /*f2d0*/  STL [R1+0xf10], R243 ;  /* 0x000f10f301007387 */ /* 0x0001e40000100800 */
[----:B------:R-:W-:-:S05]  /*f2e0*/  IMAD.X R9, R240, 0x1, R0, P1 ;  /* 0x00000001f0097824 */ /* 0x000fca00008e0600 */
[----:B------:R1:W4:Y:S04]  /*f2f0*/  @!P0 LDG.E.U16 R170, desc[UR30][R8.64] ;  /* 0x0000001e08aa8981 */ /* 0x000328000c1e1500 */
[----:B0-----:R-:W4:Y:S04]  /*f300*/  LDL.LU R243, [R1+0x6b8] ;  /* 0x0006b80001f37983 */ /* 0x001f280000300800 */
[----:B------:R0:W-:Y:S01]  /*f310*/  STL [R1+0xf14], R251 ;  /* 0x000f14fb01007387 */ /* 0x0001e20000100800 */
[----:B-1----:R-:W-:Y:S01]  /*f320*/  IMAD.MOV.U32 R9, RZ, RZ, R232 ;  /* 0x000000ffff097224 */ /* 0x002fe200078e00e8 */
[----:B------:R-:W-:-:S02]  /*f330*/  IADD3 R8, P1, R151, R2, RZ ;  /* 0x0000000297087210 */ /* 0x000fc40007f3e0ff */
[----:B0-----:R-:W4:Y:S04]  /*f340*/  LDL.LU R251, [R1+0x6b0] ;  /* 0x0006b00001fb7983 */ /* 0x001f280000300800 */
[----:B------:R0:W-:Y:S04]  /*f350*/  STL [R1+0xf18], R242 ;  /* 0x000f18f201007387 */ /* 0x0001e80000100800 */
[----:B0-----:R-:W4:Y:S04]  /*f360*/  LDL.LU R242, [R1+0x6a8] ;  /* 0x0006a80001f27983 */ /* 0x001f280000300800 */
[----:B------:R0:W-:Y:S04]  /*f370*/  STL [R1+0xf1c], R5 ;  /* 0x000f1c0501007387 */ /* 0x0001e80000100800 */
[----:B0-----:R-:W4:Y:S04]  /*f380*/  LDL.LU R5, [R1+0x6a0] ;  /* 0x0006a00001057983 */ /* 0x001f280000300800 */
[----:B------:R-:W3:Y:S04]  /*f390*/  LDL.LU R232, [R1+0xff8] ;  /* 0x000ff80001e87983 */ /* 0x000ee80000300800 */
[----:B------:R0:W-:Y:S02]  /*f3a0*/  STL.64 [R1+0xed0], R150 ;  /* 0x000ed09601007387 */ /* 0x0001e40000100a00 */
[----:B0-----:R-:W-:-:S02]  /*f3b0*/  IMAD.MOV.U32 R150, RZ, RZ, R231 ;  /* 0x000000ffff967224 */ /* 0x001fc400078e00e7 */
[----:B------:R-:W2:Y:S01]  /*f3c0*/  LDL.LU R231, [R1+0xff4] ;  /* 0x000ff40001e77983 */ /* 0x000ea20000300800 */
[----:B------:R-:W-:-:S03]  /*f3d0*/  IMAD.MOV.U32 R151, RZ, RZ, R230 ;  /* 0x000000ffff977224 */ /* 0x000fc600078e00e6 */
[----:B------:R-:W4:Y:S04]  /*f3e0*/  LDL.LU R230, [R1+0xff0] ;  /* 0x000ff00001e67983 */ /* 0x000f280000300800 */
[----:B------:R0:W-:Y:S04]  /*f3f0*/  STL.64 [R1+0xec8], R148 ;  /* 0x000ec89401007387 */ /* 0x0001e80000100a00 */
[----:B0-----:R-:W3:Y:S04]  /*f400*/  LDL.LU R148, [R1+0x73c] ;  /* 0x00073c0001947983 */ /* 0x001ee80000300800 */
[----:B------:R-:W2:Y:S04]  /*f410*/  LDL.LU R149, [R1+0x744] ;  /* 0x0007440001957983 */ /* 0x000ea80000300800 */
[----:B------:R0:W-:Y:S02]  /*f420*/  STL.64 [R1+0xec0], R146 ;  /* 0x000ec09201007387 */ /* 0x0001e40000100a00 */
[----:B0-----:R-:W-:-:S02]  /*f430*/  IMAD.MOV.U32 R146, RZ, RZ, R229 ;  /* 0x000000ffff927224 */ /* 0x001fc400078e00e5 */
[----:B------:R-:W4:Y:S01]  /*f440*/  LDL.LU R229, [R1+0xfec] ;  /* 0x000fec0001e57983 */ /* 0x000f220000300800 */
[----:B------:R-:W-:-:S03]  /*f450*/  IMAD.MOV.U32 R147, RZ, RZ, R228 ;  /* 0x000000ffff937224 */ /* 0x000fc600078e00e4 */
[----:B------:R-:W4:Y:S04]  /*f460*/  LDL.LU R228, [R1+0xfe8] ;  /* 0x000fe80001e47983 */ /* 0x000f280000300800 */
[----:B------:R0:W-:Y:S02]  /*f470*/  STL.64 [R1+0xeb8], R144 ;  /* 0x000eb89001007387 */ /* 0x0001e40000100a00 */
[----:B0-----:R-:W-:Y:S02]  /*f480*/  IMAD.MOV.U32 R145, RZ, RZ, R227 ;  /* 0x000000ffff917224 */ /* 0x001fe400078e00e3 */
[----:B------:R-:W4:Y:S04]  /*f490*/  LDL.LU R227, [R1+0xfe4] ;  /* 0x000fe40001e37983 */ /* 0x000f280000300800 */
[----:B------:R-:W4:Y:S04]  /*f4a0*/  LDL.LU R144, [R1+0x698] ;  /* 0x0006980001907983 */ /* 0x000f280000300800 */
[----:B------:R0:W-:Y:S02]  /*f4b0*/  STL.64 [R1+0xeb0], R142 ;  /* 0x000eb08e01007387 */ /* 0x0001e40000100a00 */
[----:B0-----:R-:W-:-:S02]  /*f4c0*/  IMAD.MOV.U32 R142, RZ, RZ, R226 ;  /* 0x000000ffff8e7224 */ /* 0x001fc400078e00e2 */
[----:B------:R-:W4:Y:S04]  /*f4d0*/  LDL.LU R226, [R1+0xfe0] ;  /* 0x000fe00001e27983 */ /* 0x000f280000300800 */
[----:B------:R0:W-:Y:S02]  /*f4e0*/  STL.64 [R1+0xea8], R140 ;  /* 0x000ea88c01007387 */ /* 0x0001e40000100a00 */
[----:B0-----:R-:W-:Y:S02]  /*f4f0*/  IMAD.MOV.U32 R141, RZ, RZ, R225 ;  /* 0x000000ffff8d7224 */ /* 0x001fe400078e00e1 */
[----:B------:R-:W4:Y:S01]  /*f500*/  LDL.LU R225, [R1+0xfdc] ;  /* 0x000fdc0001e17983 */ /* 0x000f220000300800 */
[----:B------:R-:W-:-:S03]  /*f510*/  IMAD.MOV.U32 R140, RZ, RZ, R224 ;  /* 0x000000ffff8c7224 */ /* 0x000fc600078e00e0 */
        /* <DEDUP_REMOVED lines=33> */
[----:B------:R-:W4:Y:S04]  /*f730*/  LDL.LU R210, [R1+0xfa4] ;  /* 0x000fa40001d27983 */ /* 0x000f280000300800 */
[----:B------:R0:W-:Y:S02]  /*f740*/  STL.64 [R1+0xe68], R124 ;  /* 0x000e687c01007387 */ /* 0x0001e40000100a00 */
[----:B0-----:R-:W-:-:S02]  /*f750*/  IMAD.MOV.U32 R125, RZ, RZ, R209 ;  /* 0x000000ffff7d7224 */ /* 0x001fc400078e00d1 */
[----:B------:R-:W4:Y:S04]  /*f760*/  LDL.LU R209, [R1+0xfa0] ;  /* 0x000fa00001d17983 */ /* 0x000f280000300800 */
[----:B------:R-:W-:Y:S04]  /*f770*/  STL.64 [R1+0xe60], R122 ;  /* 0x000e607a01007387 */ /* 0x000fe80000100a00 */
        /* <DEDUP_REMOVED lines=49> */
[----:B------:R0:W-:Y:S01]  /*fa90*/  STS.U16 [R3+UR28+0x7e00], R177 ;  /* 0x007e00b103007988 */ /* 0x0001e2000800041c */
[----:B------:R-:W-:-:S03]  /*faa0*/  LOP3.LUT R124, R3, 0x20, RZ, 0x3c, !PT ;  /* 0x00000020037c7812 */ /* 0x000fc600078e3cff */
[----:B0-----:R-:W4:Y:S04]  /*fab0*/  LDL.LU R177, [R1+0x690] ;  /* 0x0006900001b17983 */ /* 0x001f280000300800 */
[----:B------:R-:W-:Y:S04]  /*fac0*/  STS.U16 [R3+UR28+0x4000], R167 ;  /* 0x004000a703007988 */ /* 0x000fe8000800041c */
        /* <DEDUP_REMOVED lines=32> */
[----:B------:R0:W-:Y:S04]  /*fcd0*/  STS.U16 [R124+UR28+0x500], R203 ;  /* 0x000500cb7c007988 */ /* 0x0001e8000800041c */
[----:B0-----:R-:W4:Y:S04]  /*fce0*/  LDL.LU R203, [R1+0x688] ;  /* 0x0006880001cb7983 */ /* 0x001f280000300800 */
        /* <DEDUP_REMOVED lines=14> */
[----:B------:R0:W-:Y:S01]  /*fdd0*/  STS.U16 [R124+UR28+0x1d00], R191 ;  /* 0x001d00bf7c007988 */ /* 0x0001e2000800041c */
[----:B------:R-:W-:Y:S01]  /*fde0*/  IMAD.MOV.U32 R126, RZ, RZ, R9 ;  /* 0x000000ffff7e7224 */ /* 0x000fe200078e0009 */
[----:B------:R-:W-:-:S02]  /*fdf0*/  PRMT R169, RZ, 0x7610, R169 ;  /* 0x00007610ffa97816 */ /* 0x000fc400000000a9 */
[----:B0-----:R-:W4:Y:S01]  /*fe00*/  LDL.LU R191, [R1+0x668] ;  /* 0x0006680001bf7983 */ /* 0x001f220000300800 */
[----:B------:R-:W-:-:S03]  /*fe10*/  IMAD.X R9, R239, 0x1, R0, P1 ;  /* 0x00000001ef097824 */ /* 0x000fc600008e0600 */
[----:B------:R-:W-:Y:S04]  /*fe20*/  STS.U16 [R124+UR28+0x1f00], R190 ;  /* 0x001f00be7c007988 */ /* 0x000fe8000800041c */
[----:B------:R-:W-:Y:S04]  /*fe30*/  STS.U16 [R124+UR28+0x2100], R189 ;  /* 0x002100bd7c007988 */ /* 0x000fe8000800041c */
[----:B------:R0:W-:Y:S04]  /*fe40*/  STS.U16 [R124+UR28+0x2300], R188 ;  /* 0x002300bc7c007988 */ /* 0x0001e8000800041c */
[----:B------:R2:W4:Y:S04]  /*fe50*/  @!P0 LDG.E.U16 R169, desc[UR30][R8.64] ;  /* 0x0000001e08a98981 */ /* 0x000528000c1e1500 */
[----:B0-----:R-:W4:Y:S01]  /*fe60*/  LDL.LU R188, [R1+0x660] ;  /* 0x0006600001bc7983 */ /* 0x001f220000300800 */
[----:B--2---:R-:W-:-:S03]  /*fe70*/  IADD3 R8, P1, R149, R2, RZ ;  /* 0x0000000295087210 */ /* 0x004fc60007f3e0ff */
[----:B------:R-:W-:Y:S01]  /*fe80*/  STS.U16 [R124+UR28+0x2500], R187 ;  /* 0x002500bb7c007988 */ /* 0x000fe2000800041c */
[----:B------:R-:W-:Y:S01]  /*fe90*/  PRMT R168, RZ, 0x7610, R168 ;  /* 0x00007610ffa87816 */ /* 0x000fe200000000a8 */
[----:B------:R-:W-:Y:S02]  /*fea0*/  IMAD.X R9, R238, 0x1, R0, P1 ;  /* 0x00000001ee097824 */ /* 0x000fe400008e0600 */
[----:B------:R-:W-:Y:S04]  /*feb0*/  STS.U16 [R124+UR28+0x2700], R186 ;  /* 0x002700ba7c007988 */ /* 0x000fe8000800041c */
[----:B------:R0:W-:Y:S04]  /*fec0*/  STS.U16 [R124+UR28+0x2900], R185 ;  /* 0x002900b97c007988 */ /* 0x0001e8000800041c */
[----:B------:R3:W2:Y:S04]  /*fed0*/  @!P0 LDG.E.U16 R168, desc[UR30][R8.64] ;  /* 0x0000001e08a88981 */ /* 0x0006a8000c1e1500 */
[----:B0-----:R-:W2:Y:S01]  /*fee0*/  LDL.LU R185, [R1+0x658] ;  /* 0x0006580001b97983 */ /* 0x001ea20000300800 */
[----:B---3--:R-:W-:-:S02]  /*fef0*/  IADD3 R8, P1, R148, R2, RZ ;  /* 0x0000000294087210 */ /* 0x008fc40007f3e0ff */
[----:B------:R-:W-:-:S03]  /*ff00*/  PRMT R167, RZ, 0x7610, R167 ;  /* 0x00007610ffa77816 */ /* 0x000fc600000000a7 */
[----:B------:R-:W-:-:S05]  /*ff10*/  IMAD.X R9, R237, 0x1, R0, P1 ;  /* 0x00000001ed097824 */ /* 0x000fca00008e0600 */
[----:B------:R0:W3:Y:S01]  /*ff20*/  @!P0 LDG.E.U16 R167, desc[UR30][R8.64] ;  /* 0x0000001e08a78981 */ /* 0x0000e2000c1e1500 */
[----:B------:R-:W-:Y:S02]  /*ff30*/  PRMT R166, RZ, 0x7610, R166 ;  /* 0x00007610ffa67816 */ /* 0x000fe400000000a6 */
[----:B0-----:R-:W-:-:S05]  /*ff40*/  IADD3 R8, P1, R241, R2, RZ ;  /* 0x00000002f1087210 */ /* 0x001fca0007f3e0ff */
        /* <DEDUP_REMOVED lines=24> */
[----:B----4-:R-:W-:-:S05]  /*100d0*/  IMAD.X R9, R230, 0x1, R0, P1 ;  /* 0x00000001e6097824 */ /* 0x010fca00008e0600 */
[----:B------:R0:W4:Y:S01]  /*100e0*/  @!P0 LDG.E.U16 R160, desc[UR30][R8.64] ;  /* 0x0000001e08a08981 */ /* 0x000122000c1e1500 */
[----:B------:R-:W-:Y:S02]  /*100f0*/  PRMT R159, RZ, 0x7610, R159 ;  /* 0x00007610ff9f7816 */ /* 0x000fe4000000009f */
[----:B0-----:R-:W-:-:S05]  /*10100*/  IADD3 R8, P1, R247, R2, RZ ;  /* 0x00000002f7087210 */ /* 0x001fca0007f3e0ff */
[----:B------:R-:W-:-:S05]  /*10110*/  IMAD.X R9, R229, 0x1, R0, P1 ;  /* 0x00000001e5097824 */ /* 0x000fca00008e0600 */
        /* <DEDUP_REMOVED lines=74> */
[----:B--2---:R-:W-:-:S05]  /*105c0*/  IADD3 R8, P1, R185, R2, RZ ;  /* 0x00000002b9087210 */ /* 0x004fca0007f3e0ff */
[----:B------:R-:W-:-:S05]  /*105d0*/  IMAD.X R9, R209, 0x1, R0, P1 ;  /* 0x00000001d1097824 */ /* 0x000fca00008e0600 */
[----:B------:R-:W2:Y:S01]  /*105e0*/  @!P0 LDG.E.U16 R10, desc[UR30][R8.64] ;  /* 0x0000001e080a8981 */ /* 0x000ea2000c1e1500 */
[----:B------:R-:W-:Y:S01]  /*105f0*/  IMAD.MOV.U32 R143, RZ, RZ, R13 ;  /* 0x000000ffff8f7224 */ /* 0x000fe200078e000d */
[----:B------:R-:W-:Y:S01]  /*10600*/  UMOV UR20, UR8 ;  /* 0x0000000800147c82 */ /* 0x000fe20008000000 */
[----:B------:R-:W-:Y:S01]  /*10610*/  UMOV UR21, UR9 ;  /* 0x0000000900157c82 */ /* 0x000fe20008000000 */
[----:B------:R-:W-:Y:S01]  /*10620*/  STL.64 [R1+0xf98], R150 ;  /* 0x000f989601007387 */ /* 0x000fe20000100a00 */
[----:B------:R-:W-:Y:S01]  /*10630*/  UMOV UR24, UR4 ;  /* 0x0000000400187c82 */ /* 0x000fe20008000000 */
[----:B------:R-:W-:Y:S01]  /*10640*/  UMOV UR25, UR5 ;  /* 0x0000000500197c82 */ /* 0x000fe20008000000 */
[----:B------:R-:W0:Y:S01]  /*10650*/  LDC R13, c[0x0][0x23c] ;  /* 0x00008f00ff0d7b82 */ /* 0x000e220000000800 */
        /* <DEDUP_REMOVED lines=12> */
[----:B------:R-:W-:Y:S04]  /*10720*/  STL [R1+0xf30], R125 ;  /* 0x000f307d01007387 */ /* 0x000fe80000100800 */
[----:B------:R-:W2:Y:S04]  /*10730*/  LDL.LU.64 R24, [R1+0x400] ;  /* 0x0004000001187983 */ /* 0x000ea80000300a00 */
[----:B------:R-:W2:Y:S04]  /*10740*/  LDL.LU.64 R26, [R1+0x408] ;  /* 0x00040800011a7983 */ /* 0x000ea80000300a00 */
[----:B------:R-:W2:Y:S04]  /*10750*/  LDL.LU.64 R28, [R1+0x410] ;  /* 0x00041000011c7983 */ /* 0x000ea80000300a00 */
[----:B------:R-:W2:Y:S04]  /*10760*/  LDL.LU.64 R30, [R1+0x418] ;  /* 0x00041800011e7983 */ /* 0x000ea80000300a00 */
[----:B------:R-:W2:Y:S04]  /*10770*/  LDL.LU.64 R32, [R1+0x420] ;  /* 0x0004200001207983 */ /* 0x000ea80000300a00 */
[----:B------:R-:W2:Y:S04]  /*10780*/  LDL.LU.64 R34, [R1+0x428] ;  /* 0x0004280001227983 */ /* 0x000ea80000300a00 */
[----:B------:R-:W2:Y:S04]  /*10790*/  LDL.LU.64 R36, [R1+0x430] ;  /* 0x0004300001247983 */ /* 0x000ea80000300a00 */
[----:B------:R-:W-:Y:S04]  /*107a0*/  STS.U16 [R124+UR28+0x2b00], R184 ;  /* 0x002b00b87c007988 */ /* 0x000fe8000800041c */
        /* <DEDUP_REMOVED lines=29> */
[----:B---3--:R-:W-:Y:S04]  /*10980*/  STS.U16 [R124+UR28+0x4700], R167 ;  /* 0x004700a77c007988 */ /* 0x008fe8000800041c */
[----:B------:R-:W3:Y:S04]  /*10990*/  LDL.LU.64 R68, [R1+0x4b0] ;  /* 0x0004b00001447983 */ /* 0x000ee80000300a00 */
[----:B------:R-:W-:Y:S04]  /*109a0*/  STS.U16 [R124+UR28+0x4900], R166 ;  /* 0x004900a67c007988 */ /* 0x000fe8000800041c */
        /* <DEDUP_REMOVED lines=11> */
[----:B----4-:R-:W-:Y:S04]  /*10a60*/  STS.U16 [R124+UR28+0x5500], R160 ;  /* 0x005500a07c007988 */ /* 0x010fe8000800041c */
        /* <DEDUP_REMOVED lines=39> */
[----:B--2---:R1:W-:Y:S04]  /*10ce0*/  STS.U16 [R124+UR28+0x7d00], R10 ;  /* 0x007d000a7c007988 */ /* 0x0043e8000800041c */
[----:B------:R-:W3:Y:S01]  /*10cf0*/  LDL.LU.64 R122, [R1+0x588] ;  /* 0x00058800017a7983 */ /* 0x000ee20000300a00 */
[----:B------:R2:W-:Y:S06]  /*10d00*/  MEMBAR.ALL.CTA ;  /* 0x0000000000007992 */ /* 0x0005ec0000008000 */
[----:B--2---:R-:W2:Y:S04]  /*10d10*/  FENCE.VIEW.ASYNC.S ;  /* 0x00000000000073c6 */ /* 0x004ea80000000000 */
[----:B-1----:R-:W3:Y:S04]  /*10d20*/  LDL.LU.64 R124, [R1+0x590] ;  /* 0x00059000017c7983 */ /* 0x002ee80000300a00 */
[----:B------:R-:W3:Y:S04]  /*10d30*/  LDL.LU.64 R126, [R1+0x598] ;  /* 0x00059800017e7983 */ /* 0x000ee80000300a00 */
        /* <DEDUP_REMOVED lines=11> */
[----:B------:R-:W3:Y:S01]  /*10df0*/  LDL.LU.64 R150, [R1+0x5f8] ;  /* 0x0005f80001967983 */ /* 0x000ee20000300a00 */
[----:B--2---:R-:W-:Y:S06]  /*10e00*/  BAR.SYNC.DEFER_BLOCKING 0x0 ;  /* 0x0000000000007b1d */ /* 0x004fec0000010000 */
[----:B---3--:R-:W-:-:S06]  /*10e10*/  WARPGROUP.ARRIVE ;  /* 0x00000000000079c5 */ /* 0x008fcc0000000000 */
[----:B------:R-:W-:Y:S03]  /*10e20*/  HGMMA.64x256x16.F32.BF16 R24, gdesc[UR8].tnspA, R24, gsb0 ;  /* 0x23e00000081879f0 */ /* 0x000fe60008001818 */
[----:B------:R-:W-:Y:S02]  /*10e30*/  WARPGROUP.DEPBAR.LE gsb0, 0x0 ;  /* 0x00008000000079c5 */ /* 0x000fe40000010000 */
[----:B------:R-:W-:-:S15]  /*10e40*/  WARPGROUP.ARRIVE ;  /* 0x00000000000079c5 */ /* 0x000fde0000000000 */
[----:B------:R-:W-:-:S08]  /*10e50*/  NOP ;  /* 0x0000000000007918 */ /* 0x000fd00000000000 */
[----:B------:R-:W-:Y:S03]  /*10e60*/  HGMMA.64x256x16.F32.BF16 R24, gdesc[UR4].tnspA, R24, gsb0 ;  /* 0x23e00000041879f0 */ /* 0x000fe60008001818 */
[----:B------:R-:W-:Y:S02]  /*10e70*/  WARPGROUP.DEPBAR.LE gsb0, 0x0 ;  /* 0x00008000000079c5 */ /* 0x000fe40000010000 */
        /* <DEDUP_REMOVED lines=63> */
[----:B------:R1:W-:Y:S01]  /*11270*/  STL.64 [R1+0x5f8], R150 ;  /* 0x0005f89601007387 */ /* 0x0003e20000100a00 */
[----:B------:R-:W-:-:S03]  /*11280*/  IMAD.MOV.U32 R17, RZ, RZ, R130 ;  /* 0x000000ffff117224 */ /* 0x000fc600078e0082 */
[----:B-1----:R-:W2:Y:S04]  /*11290*/  LDL.LU.64 R150, [R1+0xf98] ;  /* 0x000f980001967983 */ /* 0x002ea80000300a00 */
[----:B------:R-:W3:Y:S04]  /*112a0*/  LDL.LU.64 R148, [R1+0xf90] ;  /* 0x000f900001947983 */ /* 0x000ee80000300a00 */
[----:B------:R-:W4:Y:S04]  /*112b0*/  LDL.LU.64 R146, [R1+0xf88] ;  /* 0x000f880001927983 */ /* 0x000f280000300a00 */
[----:B------:R-:W2:Y:S04]  /*112c0*/  LDL.LU.64 R144, [R1+0xf80] ;  /* 0x000f800001907983 */ /* 0x000ea80000300a00 */
[----:B------:R-:W3:Y:S04]  /*112d0*/  LDL.LU.64 R142, [R1+0xf78] ;  /* 0x000f7800018e7983 */ /* 0x000ee80000300a00 */
[----:B------:R-:W4:Y:S04]  /*112e0*/  LDL.LU.64 R140, [R1+0xf70] ;  /* 0x000f7000018c7983 */ /* 0x000f280000300a00 */
[----:B------:R-:W2:Y:S01]  /*112f0*/  LDL.LU.64 R138, [R1+0xf68] ;  /* 0x000f6800018a7983 */ /* 0x000ea20000300a00 */
[----:B------:R-:W-:-:S03]  /*11300*/  IMAD.MOV.U32 R16, RZ, RZ, R128 ;  /* 0x000000ffff107224 */ /* 0x000fc600078e0080 */
[----:B------:R-:W2:Y:S01]  /*11310*/  LDL.LU.64 R136, [R1+0xf60] ;  /* 0x000f600001887983 */ /* 0x000ea20000300a00 */
[----:B------:R-:W-:-:S03]  /*11320*/  IMAD.MOV.U32 R21, RZ, RZ, R126 ;  /* 0x000000ffff157224 */ /* 0x000fc600078e007e */
[----:B------:R-:W2:Y:S04]  /*11330*/  LDL.LU.64 R134, [R1+0xf58] ;  /* 0x000f580001867983 */ /* 0x000ea80000300a00 */
[----:B------:R-:W2:Y:S04]  /*11340*/  LDL.LU.64 R132, [R1+0xf50] ;  /* 0x000f500001847983 */ /* 0x000ea80000300a00 */
[----:B------:R-:W2:Y:S04]  /*11350*/  LDL.LU.64 R130, [R1+0xf48] ;  /* 0x000f480001827983 */ /* 0x000ea80000300a00 */
[----:B------:R-:W2:Y:S04]  /*11360*/  LDL.LU.64 R128, [R1+0xf40] ;  /* 0x000f400001807983 */ /* 0x000ea80000300a00 */
[----:B------:R-:W2:Y:S04]  /*11370*/  LDL.LU.64 R126, [R1+0xf38] ;  /* 0x000f3800017e7983 */ /* 0x000ea80000300a00 */
[----:B------:R-:W2:Y:S01]  /*11380*/  LDL.LU R125, [R1+0xf30] ;  /* 0x000f3000017d7983 */ /* 0x000ea20000300800 */
[----:B------:R-:W-:-:S05]  /*11390*/  IMAD.MOV.U32 R20, RZ, RZ, R124 ;  /* 0x000000ffff147224 */ /* 0x000fca00078e007c */
[----:B------:R-:W-:Y:S04]  /*113a0*/  STL.64 [R1+0xf28], R20 ;  /* 0x000f281401007387 */ /* 0x000fe80000100a00 */
[----:B------:R1:W-:Y:S04]  /*113b0*/  STL.64 [R1+0xf20], R16 ;  /* 0x000f201001007387 */ /* 0x0003e80000100a00 */
[----:B-1----:R-:W2:Y:S04]  /*113c0*/  LDL.LU.64 R16, [R1+0x200] ;  /* 0x0002000001107983 */ /* 0x002ea80000300a00 */
[----:B------:R-:W2:Y:S04]  /*113d0*/  LDL.LU.64 R18, [R1+0x208] ;  /* 0x0002080001127983 */ /* 0x000ea80000300a00 */
        /* <DEDUP_REMOVED lines=51> */
[----:B------:R-:W2:Y:S01]  /*11710*/  LDL.LU.64 R122, [R1+0x3a8] ;  /* 0x0003a800017a7983 */ /* 0x000ea20000300a00 */
[----:B---3--:R-:W-:-:S02]  /*11720*/  IMAD.MOV.U32 R183, RZ, RZ, R142 ;  /* 0x000000ffffb77224 */ /* 0x008fc400078e008e */
[----:B------:R-:W-:Y:S02]  /*11730*/  IMAD.MOV.U32 R182, RZ, RZ, R143 ;  /* 0x000000ffffb67224 */ /* 0x000fe400078e008f */
[----:B----4-:R-:W-:Y:S02]  /*11740*/  IMAD.MOV.U32 R190, RZ, RZ, R140 ;  /* 0x000000ffffbe7224 */ /* 0x010fe400078e008c */
[----:B------:R-:W-:Y:S02]  /*11750*/  IMAD.MOV.U32 R184, RZ, RZ, R141 ;  /* 0x000000ffffb87224 */ /* 0x000fe400078e008d */
[----:B--2---:R-:W-:Y:S02]  /*11760*/  IMAD.MOV.U32 R176, RZ, RZ, R138 ;  /* 0x000000ffffb07224 */ /* 0x004fe400078e008a */
[----:B------:R-:W-:Y:S02]  /*11770*/  IMAD.MOV.U32 R189, RZ, RZ, R139 ;  /* 0x000000ffffbd7224 */ /* 0x000fe400078e008b */
[----:B------:R-:W-:-:S02]  /*11780*/  IMAD.MOV.U32 R193, RZ, RZ, R136 ;  /* 0x000000ffffc17224 */ /* 0x000fc400078e0088 */
[----:B------:R-:W-:Y:S02]  /*11790*/  IMAD.MOV.U32 R175, RZ, RZ, R137 ;  /* 0x000000ffffaf7224 */ /* 0x000fe400078e0089 */
[----:B------:R-:W-:Y:S02]  /*117a0*/  IMAD.MOV.U32 R198, RZ, RZ, R134 ;  /* 0x000000ffffc67224 */ /* 0x000fe400078e0086 */
[----:B------:R-:W-:Y:S02]  /*117b0*/  IMAD.MOV.U32 R199, RZ, RZ, R135 ;  /* 0x000000ffffc77224 */ /* 0x000fe400078e0087 */
[----:B------:R-:W-:Y:S02]  /*117c0*/  IMAD.MOV.U32 R186, RZ, RZ, R132 ;  /* 0x000000ffffba7224 */ /* 0x000fe400078e0084 */
        /* <DEDUP_REMOVED lines=18> */
[----:B0-----:R-:W-:-:S02]  /*118f0*/  IMAD.SHL.U32 R13, R13, 0x20, RZ ;  /* 0x000000200d0d7824 */ /* 0x001fc400078e00ff */
[----:B------:R-:W-:Y:S02]  /*11900*/  IMAD.MOV.U32 R10, RZ, RZ, R182 ;  /* 0x000000ffff0a7224 */ /* 0x000fe400078e00b6 */
[----:B------:R-:W-:Y:S02]  /*11910*/  IMAD.MOV.U32 R11, RZ, RZ, R208 ;  /* 0x000000ffff0b7224 */ /* 0x000fe400078e00d0 */
[----:B------:R-:W-:Y:S02]  /*11920*/  IMAD.MOV.U32 R8, RZ, RZ, R184 ;  /* 0x000000ffff087224 */ /* 0x000fe400078e00b8 */
[----:B------:R-:W-:Y:S02]  /*11930*/  IMAD.MOV.U32 R9, RZ, RZ, R183 ;  /* 0x000000ffff097224 */ /* 0x000fe400078e00b7 */
[----:B------:R-:W-:-:S04]  /*11940*/  IMAD.WIDE R10, R13, 0x2, R10 ;  /* 0x000000020d0a7825 */ /* 0x000fc800078e020a */
[----:B------:R-:W-:Y:S01]  /*11950*/  IMAD.WIDE R8, R13, 0x2, R8 ;  /* 0x000000020d087825 */ /* 0x000fe200078e0208 */
[----:B------:R0:W-:Y:S03]  /*11960*/  STL [R1+0x650], R10 ;  /* 0x0006500a01007387 */ /* 0x0001e60000100800 */
[----:B------:R-:W-:Y:S01]  /*11970*/  IMAD.MOV.U32 R208, RZ, RZ, R11 ;  /* 0x000000ffffd07224 */ /* 0x000fe200078e000b */
[----:B------:R1:W-:Y:S04]  /*11980*/  STL [R1+0x854], R8 ;  /* 0x0008540801007387 */ /* 0x0003e80000100800 */
[----:B------:R3:W-:Y:S01]  /*11990*/  STL [R1+0x654], R9 ;  /* 0x0006540901007387 */ /* 0x0007e20000100800 */
[----:B0-----:R-:W-:-:S02]  /*119a0*/  IMAD.MOV.U32 R10, RZ, RZ, R185 ;  /* 0x000000ffff0a7224 */ /* 0x001fc400078e00b9 */
[----:B------:R-:W-:Y:S01]  /*119b0*/  IMAD.MOV.U32 R11, RZ, RZ, R209 ;  /* 0x000000ffff0b7224 */ /* 0x000fe200078e00d1 */
[----:B--2---:R-:W-:-:S06]  /*119c0*/  WARPGROUP.ARRIVE ;  /* 0x00000000000079c5 */ /* 0x004fcc0000000000 */
[----:B------:R-:W-:Y:S01]  /*119d0*/  HGMMA.64x256x16.F32.BF16 R16, gdesc[UR20].tnspA, R16, gsb0 ;  /* 0x23e00000141079f0 */ /* 0x000fe20008001810 */
[----:B-1----:R-:W-:Y:S02]  /*119e0*/  IMAD.MOV.U32 R8, RZ, RZ, R187 ;  /* 0x000000ffff087224 */ /* 0x002fe400078e00bb */
[----:B---3--:R-:W-:Y:S02]  /*119f0*/  IMAD.MOV.U32 R9, RZ, RZ, R186 ;  /* 0x000000ffff097224 */ /* 0x008fe400078e00ba */
[----:B------:R-:W-:-:S04]  /*11a00*/  IMAD.WIDE R10, R13, 0x2, R10 ;  /* 0x000000020d0a7825 */ /* 0x000fc800078e020a */
[----:B------:R-:W-:Y:S01]  /*11a10*/  IMAD.WIDE R8, R13, 0x2, R8 ;  /* 0x000000020d087825 */ /* 0x000fe200078e0208 */
[----:B------:R0:W-:Y:S03]  /*11a20*/  STL [R1+0x658], R10 ;  /* 0x0006580a01007387 */ /* 0x0001e60000100800 */
[----:B------:R-:W-:Y:S01]  /*11a30*/  IMAD.MOV.U32 R209, RZ, RZ, R11 ;  /* 0x000000ffffd17224 */ /* 0x000fe200078e000b */
[----:B------:R1:W-:Y:S04]  /*11a40*/  STL [R1+0x858], R8 ;  /* 0x0008580801007387 */ /* 0x0003e80000100800 */
[----:B------:R2:W-:Y:S01]  /*11a50*/  STL [R1+0x65c], R9 ;  /* 0x00065c0901007387 */ /* 0x0005e20000100800 */
[----:B0-----:R-:W-:-:S02]  /*11a60*/  IMAD.MOV.U32 R10, RZ, RZ, R188 ;  /* 0x000000ffff0a7224 */ /* 0x001fc400078e00bc */
[----:B------:R-:W-:Y:S02]  /*11a70*/  IMAD.MOV.U32 R11, RZ, RZ, R210 ;  /* 0x000000ffff0b7224 */ /* 0x000fe400078e00d2 */
[----:B-1----:R-:W-:Y:S02]  /*11a80*/  IMAD.MOV.U32 R8, RZ, RZ, R190 ;  /* 0x000000ffff087224 */ /* 0x002fe400078e00be */
[----:B--2---:R-:W-:Y:S02]  /*11a90*/  IMAD.MOV.U32 R9, RZ, RZ, R189 ;  /* 0x000000ffff097224 */ /* 0x004fe400078e00bd */
        /* <DEDUP_REMOVED lines=34> */
[----:B------:R1:W-:Y:S01]  /*11cc0*/  STL [R1+0x868], R8 ;  /* 0x0008680801007387 */ /* 0x0003e20000100800 */
[----:B------:R-:W-:Y:S02]  /*11cd0*/  WARPGROUP.DEPBAR.LE gsb0, 0x0 ;  /* 0x00008000000079c5 */ /* 0x000fe40000010000 */
[----:B------:R-:W-:-:S06]  /*11ce0*/  WARPGROUP.ARRIVE ;  /* 0x00000000000079c5 */ /* 0x000fcc0000000000 */
[----:B------:R-:W-:Y:S01]  /*11cf0*/  HGMMA.64x256x16.F32.BF16 R16, gdesc[UR24].tnspA, R16, gsb0 ;  /* 0x23e00000181079f0 */ /* 0x000fe20008001810 */
[----:B------:R2:W-:Y:S01]  /*11d00*/  STL [R1+0x67c], R9 ;  /* 0x00067c0901007387 */ /* 0x0005e20000100800 */
[----:B0-----:R-:W-:Y:S02]  /*11d10*/  IMAD.MOV.U32 R10, RZ, RZ, R200 ;  /* 0x000000ffff0a7224 */ /* 0x001fe400078e00c8 */
[----:B------:R-:W-:Y:S02]  /*11d20*/  IMAD.MOV.U32 R11, RZ, RZ, R214 ;  /* 0x000000ffff0b7224 */ /* 0x000fe400078e00d6 */
[----:B-1----:R-:W-:Y:S02]  /*11d30*/  IMAD.MOV.U32 R8, RZ, RZ, R202 ;  /* 0x000000ffff087224 */ /* 0x002fe400078e00ca */
[----:B------:R-:W-:-:S04]  /*11d40*/  IMAD.WIDE R10, R13, 0x2, R10 ;  /* 0x000000020d0a7825 */ /* 0x000fc800078e020a */
[----:B--2---:R-:W-:Y:S02]  /*11d50*/  IMAD.MOV.U32 R9, RZ, RZ, R201 ;  /* 0x000000ffff097224 */ /* 0x004fe400078e00c9 */
        /* <DEDUP_REMOVED lines=21> */
[----:B------:R0:W-:Y:S04]  /*11eb0*/  STL [R1+0x690], R10 ;  /* 0x0006900a01007387 */ /* 0x0001e80000100800 */
[----:B------:R1:W-:Y:S04]  /*11ec0*/  STL [R1+0x874], R8 ;  /* 0x0008740801007387 */ /* 0x0003e80000100800 */
[----:B------:R2:W-:Y:S01]  /*11ed0*/  STL [R1+0x694], R9 ;  /* 0x0006940901007387 */ /* 0x0005e20000100800 */
[----:B------:R-:W-:-:S02]  /*11ee0*/  IMAD.MOV.U32 R216, RZ, RZ, R11 ;  /* 0x000000ffffd87224 */ /* 0x000fc400078e000b */
[----:B0-----:R-:W-:Y:S02]  /*11ef0*/  IMAD.MOV.U32 R10, RZ, RZ, R144 ;  /* 0x000000ffff0a7224 */ /* 0x001fe400078e0090 */
[----:B------:R-:W-:Y:S02]  /*11f00*/  IMAD.MOV.U32 R11, RZ, RZ, R217 ;  /* 0x000000ffff0b7224 */ /* 0x000fe400078e00d9 */
[----:B-1----:R-:W-:Y:S02]  /*11f10*/  IMAD.MOV.U32 R8, RZ, RZ, R145 ;  /* 0x000000ffff087224 */ /* 0x002fe400078e0091 */
[----:B--2---:R-:W-:Y:S02]  /*11f20*/  IMAD.MOV.U32 R9, RZ, RZ, R218 ;  /* 0x000000ffff097224 */ /* 0x004fe400078e00da */
[----:B------:R-:W-:-:S04]  /*11f30*/  IMAD.WIDE R10, R13, 0x2, R10 ;  /* 0x000000020d0a7825 */ /* 0x000fc800078e020a */
[----:B------:R-:W-:-:S04]  /*11f40*/  IMAD.WIDE R8, R13, 0x2, R8 ;  /* 0x000000020d087825 */ /* 0x000fc800078e0208 */
[----:B------:R-:W-:Y:S02]  /*11f50*/  IMAD.MOV.U32 R15, RZ, RZ, R146 ;  /* 0x000000ffff0f7224 */ /* 0x000fe400078e0092 */
[----:B------:R-:W-:Y:S02]  /*11f60*/  IMAD.MOV.U32 R14, RZ, RZ, R148 ;  /* 0x000000ffff0e7224 */ /* 0x000fe400078e0094 */
[----:B------:R-:W-:Y:S01]  /*11f70*/  IMAD.MOV.U32 R218, RZ, RZ, R9 ;  /* 0x000000ffffda7224 */ /* 0x000fe200078e0009 */
[----:B------:R-:W-:Y:S02]  /*11f80*/  WARPGROUP.DEPBAR.LE gsb0, 0x0 ;  /* 0x00008000000079c5 */ /* 0x000fe40000010000 */
[----:B------:R-:W-:Y:S04]  /*11f90*/  STL.64 [R1+0x200], R16 ;  /* 0x0002001001007387 */ /* 0x000fe80000100a00 */
[----:B------:R-:W-:Y:S04]  /*11fa0*/  STL.64 [R1+0x208], R18 ;  /* 0x0002081201007387 */ /* 0x000fe80000100a00 */
[----:B------:R0:W-:Y:S04]  /*11fb0*/  STL.64 [R1+0x210], R20 ;  /* 0x0002101401007387 */ /* 0x0001e80000100a00 */
[----:B------:R-:W-:Y:S04]  /*11fc0*/  STL.64 [R1+0x218], R22 ;  /* 0x0002181601007387 */ /* 0x000fe80000100a00 */
[----:B------:R1:W-:Y:S04]  /*11fd0*/  STL.64 [R1+0x220], R24 ;  /* 0x0002201801007387 */ /* 0x0003e80000100a00 */
        /* <DEDUP_REMOVED lines=59> */
[----:B0-----:R0:W5:Y:S04]  /*12390*/  LDL.LU.64 R20, [R1+0xf28] ;  /* 0x000f280001147983 */ /* 0x0011680000300a00 */
[----:B------:R0:W5:Y:S04]  /*123a0*/  LDL.LU.64 R16, [R1+0xf20] ;  /* 0x000f200001107983 */ /* 0x0001680000300a00 */
[----:B-1----:R-:W4:Y:S04]  /*123b0*/  LDL.LU.64 R24, [R1] ;  /* 0x0000000001187983 */ /* 0x002f280000300a00 */
[----:B--2---:R-:W2:Y:S04]  /*123c0*/  LDL.LU.64 R26, [R1+0x8] ;  /* 0x00000800011a7983 */ /* 0x004ea80000300a00 */
[----:B---3--:R-:W2:Y:S04]  /*123d0*/  LDL.LU.64 R28, [R1+0x10] ;  /* 0x00001000011c7983 */ /* 0x008ea80000300a00 */
[----:B----4-:R-:W2:Y:S04]  /*123e0*/  LDL.LU.64 R30, [R1+0x18] ;  /* 0x00001800011e7983 */ /* 0x010ea80000300a00 */
[----:B------:R-:W2:Y:S04]  /*123f0*/  LDL.LU.64 R32, [R1+0x20] ;  /* 0x0000200001207983 */ /* 0x000ea80000300a00 */
[----:B------:R-:W2:Y:S01]  /*12400*/  LDL.LU.64 R34, [R1+0x28] ;  /* 0x0000280001227983 */ /* 0x000ea20000300a00 */
[----:B------:R-:W-:-:S03]  /*12410*/  IMAD.MOV.U32 R152, RZ, RZ, R44 ;  /* 0x000000ffff987224 */ /* 0x000fc600078e002c */
        /* <DEDUP_REMOVED lines=11> */
[----:B------:R-:W-:Y:S02]  /*124d0*/  IMAD.MOV.U32 R159, RZ, RZ, R53 ;  /* 0x000000ffff9f7224 */ /* 0x000fe400078e0035 */
[----:B------:R-:W-:Y:S01]  /*124e0*/  IMAD.MOV.U32 R158, RZ, RZ, R52 ;  /* 0x000000ffff9e7224 */ /* 0x000fe200078e0034 */
[----:B------:R-:W2:Y:S01]  /*124f0*/  LDL.LU.64 R48, [R1+0x60] ;  /* 0x0000600001307983 */ /* 0x000ea20000300a00 */
[----:B------:R-:W-:Y:S02]  /*12500*/  IMAD.MOV.U32 R161, RZ, RZ, R55 ;  /* 0x000000ffffa17224 */ /* 0x000fe400078e0037 */
[----:B------:R-:W-:Y:S01]  /*12510*/  IMAD.MOV.U32 R160, RZ, RZ, R54 ;  /* 0x000000ffffa07224 */ /* 0x000fe200078e0036 */
[----:B------:R-:W2:Y:S01]  /*12520*/  LDL.LU.64 R50, [R1+0x68] ;  /* 0x0000680001327983 */ /* 0x000ea20000300a00 */
[----:B------:R-:W-:Y:S02]  /*12530*/  IMAD.MOV.U32 R163, RZ, RZ, R57 ;  /* 0x000000ffffa37224 */ /* 0x000fe400078e0039 */
[----:B------:R-:W-:Y:S01]  /*12540*/  IMAD.MOV.U32 R162, RZ, RZ, R56 ;  /* 0x000000ffffa27224 */ /* 0x000fe200078e0038 */
[----:B------:R-:W2:Y:S01]  /*12550*/  LDL.LU.64 R52, [R1+0x70] ;  /* 0x0000700001347983 */ /* 0x000ea20000300a00 */
[----:B------:R-:W-:-:S02]  /*12560*/  IMAD.MOV.U32 R165, RZ, RZ, R59 ;  /* 0x000000ffffa57224 */ /* 0x000fc400078e003b */
        /* <DEDUP_REMOVED lines=62> */
[----:B------:R-:W-:-:S03]  /*12950*/  IMAD.MOV.U32 R206, RZ, RZ, R100 ;  /* 0x000000ffffce7224 */ /* 0x000fc600078e0064 */
        /* <DEDUP_REMOVED lines=32> */
[----:B------:R-:W-:Y:S04]  /*12b60*/  STL [R1+0x698], R10 ;  /* 0x0006980a01007387 */ /* 0x000fe80000100800 */
[----:B------:R1:W-:Y:S04]  /*12b70*/  STL [R1+0x69c], R8 ;  /* 0x00069c0801007387 */ /* 0x0003e80000100800 */
[----:B-1----:R-:W3:Y:S04]  /*12b80*/  LDL.LU R8, [R1+0x6a4] ;  /* 0x0006a40001087983 */ /* 0x002ee80000300800 */
[----:B------:R-:W3:Y:S01]  /*12b90*/  LDL.LU R9, [R1+0x878] ;  /* 0x0008780001097983 */ /* 0x000ee20000300800 */
[----:B------:R-:W-:-:S02]  /*12ba0*/  IMAD.MOV.U32 R217, RZ, RZ, R11 ;  /* 0x000000ffffd97224 */ /* 0x000fc400078e000b */
[----:B------:R-:W-:Y:S02]  /*12bb0*/  IMAD.MOV.U32 R10, RZ, RZ, R5 ;  /* 0x000000ffff0a7224 */ /* 0x000fe400078e0005 */
[----:B------:R-:W-:Y:S01]  /*12bc0*/  IMAD.MOV.U32 R11, RZ, RZ, R219 ;  /* 0x000000ffff0b7224 */ /* 0x000fe200078e00db */
[----:B------:R-:W4:Y:S01]  /*12bd0*/  LDL.LU R5, [R1+0xf1c] ;  /* 0x000f1c0001057983 */ /* 0x000f220000300800 */
[----:B------:R-:W-:-:S05]  /*12be0*/  IMAD.WIDE R10, R13, 0x2, R10 ;  /* 0x000000020d0a7825 */ /* 0x000fca00078e020a */
[----:B------:R-:W-:Y:S01]  /*12bf0*/  STL [R1+0x6a0], R10 ;  /* 0x0006a00a01007387 */ /* 0x000fe20000100800 */
[----:B---3--:R-:W-:-:S04]  /*12c00*/  LOP3.LUT R9, R9, R8, RZ, 0x3c, !PT ;  /* 0x0000000809097212 */ /* 0x008fc800078e3cff */
[----:B------:R-:W-:-:S04]  /*12c10*/  LOP3.LUT R8, R9, R8, RZ, 0x3c, !PT ;  /* 0x0000000809087212 */ /* 0x000fc800078e3cff */
[----:B------:R-:W-:-:S03]  /*12c20*/  LOP3.LUT R9, R9, R8, RZ, 0x3c, !PT ;  /* 0x0000000809097212 */ /* 0x000fc600078e3cff */
[----:B------:R-:W-:-:S05]  /*12c30*/  IMAD.WIDE R8, R13, 0x2, R8 ;  /* 0x000000020d087825 */ /* 0x000fca00078e0208 */
[----:B------:R1:W-:Y:S04]  /*12c40*/  STL [R1+0x878], R8 ;  /* 0x0008780801007387 */ /* 0x0003e80000100800 */
[----:B------:R3:W-:Y:S04]  /*12c50*/  STL [R1+0x6a4], R9 ;  /* 0x0006a40901007387 */ /* 0x0007e80000100800 */
[----:B-1----:R-:W2:Y:S04]  /*12c60*/  LDL.LU R8, [R1+0x6ac] ;  /* 0x0006ac0001087983 */ /* 0x002ea80000300800 */
[----:B---3--:R-:W2:Y:S01]  /*12c70*/  LDL.LU R9, [R1+0x87c] ;  /* 0x00087c0001097983 */ /* 0x008ea20000300800 */
[----:B------:R-:W-:-:S02]  /*12c80*/  IMAD.MOV.U32 R219, RZ, RZ, R11 ;  /* 0x000000ffffdb7224 */ /* 0x000fc400078e000b */
[----:B------:R-:W-:Y:S02]  /*12c90*/  IMAD.MOV.U32 R10, RZ, RZ, R242 ;  /* 0x000000ffff0a7224 */ /* 0x000fe400078e00f2 */
[----:B------:R-:W-:Y:S01]  /*12ca0*/  IMAD.MOV.U32 R11, RZ, RZ, R220 ;  /* 0x000000ffff0b7224 */ /* 0x000fe200078e00dc */
[----:B------:R-:W3:Y:S01]  /*12cb0*/  LDL.LU R242, [R1+0xf18] ;  /* 0x000f180001f27983 */ /* 0x000ee20000300800 */
[----:B------:R-:W-:-:S05]  /*12cc0*/  IMAD.WIDE R10, R13, 0x2, R10 ;  /* 0x000000020d0a7825 */ /* 0x000fca00078e020a */
[----:B------:R-:W-:Y:S01]  /*12cd0*/  STL [R1+0x6a8], R10 ;  /* 0x0006a80a01007387 */ /* 0x000fe20000100800 */
[----:B--2---:R-:W-:-:S04]  /*12ce0*/  LOP3.LUT R9, R9, R8, RZ, 0x3c, !PT ;  /* 0x0000000809097212 */ /* 0x004fc800078e3cff */
[----:B------:R-:W-:-:S04]  /*12cf0*/  LOP3.LUT R8, R9, R8, RZ, 0x3c, !PT ;  /* 0x0000000809087212 */ /* 0x000fc800078e3cff */
[----:B------:R-:W-:-:S03]  /*12d00*/  LOP3.LUT R9, R9, R8, RZ, 0x3c, !PT ;  /* 0x0000000809097212 */ /* 0x000fc600078e3cff */
[----:B------:R-:W-:-:S05]  /*12d10*/  IMAD.WIDE R8, R13, 0x2, R8 ;  /* 0x000000020d087825 */ /* 0x000fca00078e0208 */
[----:B------:R1:W-:Y:S04]  /*12d20*/  STL [R1+0x87c], R8 ;  /* 0x00087c0801007387 */ /* 0x0003e80000100800 */
[----:B------:R2:W-:Y:S04]  /*12d30*/  STL [R1+0x6ac], R9 ;  /* 0x0006ac0901007387 */ /* 0x0005e80000100800 */
[----:B-1----:R-:W4:Y:S04]  /*12d40*/  LDL.LU R8, [R1+0x6b4] ;  /* 0x0006b40001087983 */ /* 0x002f280000300800 */
[----:B--2---:R-:W4:Y:S01]  /*12d50*/  LDL.LU R9, [R1+0x880] ;  /* 0x0008800001097983 */ /* 0x004f220000300800 */
[----:B------:R-:W-:-:S02]  /*12d60*/  IMAD.MOV.U32 R220, RZ, RZ, R11 ;  /* 0x000000ffffdc7224 */ /* 0x000fc400078e000b */
[----:B------:R-:W-:Y:S02]  /*12d70*/  IMAD.MOV.U32 R10, RZ, RZ, R251 ;  /* 0x000000ffff0a7224 */ /* 0x000fe400078e00fb */
[----:B------:R-:W-:Y:S01]  /*12d80*/  IMAD.MOV.U32 R11, RZ, RZ, R221 ;  /* 0x000000ffff0b7224 */ /* 0x000fe200078e00dd */
[----:B------:R-:W2:Y:S01]  /*12d90*/  LDL.LU R251, [R1+0xf14] ;  /* 0x000f140001fb7983 */ /* 0x000ea20000300800 */
[----:B------:R-:W-:-:S05]  /*12da0*/  IMAD.WIDE R10, R13, 0x2, R10 ;  /* 0x000000020d0a7825 */ /* 0x000fca00078e020a */
[----:B------:R-:W-:Y:S01]  /*12db0*/  STL [R1+0x6b0], R10 ;  /* 0x0006b00a01007387 */ /* 0x000fe20000100800 */
[----:B----4-:R-:W-:-:S04]  /*12dc0*/  LOP3.LUT R9, R9, R8, RZ, 0x3c, !PT ;  /* 0x0000000809097212 */ /* 0x010fc800078e3cff */
[----:B------:R-:W-:-:S04]  /*12dd0*/  LOP3.LUT R8, R9, R8, RZ, 0x3c, !PT ;  /* 0x0000000809087212 */ /* 0x000fc800078e3cff */
[----:B------:R-:W-:-:S03]  /*12de0*/  LOP3.LUT R9, R9, R8, RZ, 0x3c, !PT ;  /* 0x0000000809097212 */ /* 0x000fc600078e3cff */
[----:B------:R-:W-:-:S05]  /*12df0*/  IMAD.WIDE R8, R13, 0x2, R8 ;  /* 0x000000020d087825 */ /* 0x000fca00078e0208 */
[----:B------:R1:W-:Y:S04]  /*12e00*/  STL [R1+0x880], R8 ;  /* 0x0008800801007387 */ /* 0x0003e80000100800 */
[----:B------:R4:W-:Y:S04]  /*12e10*/  STL [R1+0x6b4], R9 ;  /* 0x0006b40901007387 */ /* 0x0009e80000100800 */
[----:B-1----:R-:W3:Y:S04]  /*12e20*/  LDL.LU R8, [R1+0x6bc] ;  /* 0x0006bc0001087983 */ /* 0x002ee80000300800 */
[----:B----4-:R-:W3:Y:S01]  /*12e30*/  LDL.LU R9, [R1+0x884] ;  /* 0x0008840001097983 */ /* 0x010ee20000300800 */
        /* <DEDUP_REMOVED lines=182> */
[----:B------:R-:W-:Y:S01]  /*139a0*/  WARPGROUP.ARRIVE ;  /* 0x00000000000079c5 */ /* 0x000fe20000000000 */
[----:B------:R-:W-:Y:S01]  /*139b0*/  UMOV UR14, UR10 ;  /* 0x0000000a000e7c82 */ /* 0x000fe20008000000 */
[----:B------:R-:W-:-:S04]  /*139c0*/  UMOV UR15, UR11 ;  /* 0x0000000b000f7c82 */ /* 0x000fc80008000000 */
[----:B------:R-:W-:Y:S01]  /*139d0*/  HGMMA.64x256x16.F32.BF16 R24, gdesc[UR12].tnspA, R24, gsb0 ;  /* 0x23e000000c1879f0 */ /* 0x000fe20008001818 */
[----:B------:R-:W-:Y:S02]  /*139e0*/  IMAD.MOV.U32 R234, RZ, RZ, R11 ;  /* 0x000000ffffea7224 */ /* 0x000fe400078e000b */
[----:B------:R-:W-:Y:S02]  /*139f0*/  IMAD.MOV.U32 R10, RZ, RZ, R250 ;  /* 0x000000ffff0a7224 */ /* 0x000fe400078e00fa */
[----:B------:R-:W-:Y:S01]  /*13a00*/  IMAD.MOV.U32 R11, RZ, RZ, R235 ;  /* 0x000000ffff0b7224 */ /* 0x000fe200078e00eb */
[----:B------:R-:W3:Y:S01]  /*13a10*/  LDL.LU R250, [R1+0xedc] ;  /* 0x000edc0001fa7983 */ /* 0x000ee20000300800 */
[----:B------:R-:W-:-:S05]  /*13a20*/  IMAD.WIDE R10, R13, 0x2, R10 ;  /* 0x000000020d0a7825 */ /* 0x000fca00078e020a */
[----:B------:R-:W-:Y:S01]  /*13a30*/  STL [R1+0x720], R10 ;  /* 0x0007200a01007387 */ /* 0x000fe20000100800 */
[----:B------:R-:W-:Y:S01]  /*13a40*/  UMOV UR18, UR6 ;  /* 0x0000000600127c82 */ /* 0x000fe20008000000 */
[----:B------:R-:W-:Y:S01]  /*13a50*/  UMOV UR19, UR7 ;  /* 0x0000000700137c82 */ /* 0x000fe20008000000 */
        /* <DEDUP_REMOVED lines=8> */
[----:B------:R-:W-:-:S02]  /*13ae0*/  WARPGROUP.DEPBAR.LE gsb0, 0x0 ;  /* 0x00008000000079c5 */ /* 0x000fc40000010000 */
[----:B------:R-:W-:-:S06]  /*13af0*/  WARPGROUP.ARRIVE ;  /* 0x00000000000079c5 */ /* 0x000fcc0000000000 */
[----:B------:R-:W-:Y:S01]  /*13b00*/  HGMMA.64x256x16.F32.BF16 R24, gdesc[UR16].tnspA, R24, gsb0 ;  /* 0x23e00000101879f0 */ /* 0x000fe20008001818 */
[----:B------:R-:W-:Y:S02]  /*13b10*/  IMAD.MOV.U32 R235, RZ, RZ, R11 ;  /* 0x000000ffffeb7224 */ /* 0x000fe400078e000b */
[----:B------:R-:W-:Y:S02]  /*13b20*/  IMAD.MOV.U32 R10, RZ, RZ, R241 ;  /* 0x000000ffff0a7224 */ /* 0x000fe400078e00f1 */
[----:B------:R-:W-:Y:S01]  /*13b30*/  IMAD.MOV.U32 R11, RZ, RZ, R236 ;  /* 0x000000ffff0b7224 */ /* 0x000fe200078e00ec */
[----:B------:R-:W2:Y:S01]  /*13b40*/  LDL.LU R241, [R1+0xed8] ;  /* 0x000ed80001f17983 */ /* 0x000ea20000300800 */
[----:B------:R-:W-:-:S04]  /*13b50*/  IMAD.WIDE R10, R13, 0x2, R10 ;  /* 0x000000020d0a7825 */ /* 0x000fc800078e020a */
[----:B------:R-:W-:Y:S01]  /*13b60*/  IMAD.MOV.U32 R236, RZ, RZ, R11 ;  /* 0x000000ffffec7224 */ /* 0x000fe200078e000b */
[----:B------:R1:W-:Y:S02]  /*13b70*/  STL [R1+0x734], R10 ;  /* 0x0007340a01007387 */ /* 0x0003e40000100800 */
[----:B-1----:R-:W-:Y:S02]  /*13b80*/  IMAD.MOV.U32 R10, RZ, RZ, R14 ;  /* 0x000000ffff0a7224 */ /* 0x002fe400078e000e */
[----:B------:R-:W-:Y:S02]  /*13b90*/  IMAD.MOV.U32 R11, RZ, RZ, R237 ;  /* 0x000000ffff0b7224 */ /* 0x000fe400078e00ed */
[----:B------:R-:W-:Y:S01]  /*13ba0*/  IMAD.WIDE R10, R13, 0x2, R10 ;  /* 0x000000020d0a7825 */ /* 0x000fe200078e020a */
[----:B----4-:R-:W-:-:S04]  /*13bb0*/  LOP3.LUT R9, R9, R8, RZ, 0x3c, !PT ;  /* 0x0000000809097212 */ /* 0x010fc800078e3cff */
[----:B------:R-:W-:-:S04]  /*13bc0*/  LOP3.LUT R8, R9, R8, RZ, 0x3c, !PT ;  /* 0x0000000809087212 */ /* 0x000fc800078e3cff */
[----:B------:R-:W-:-:S03]  /*13bd0*/  LOP3.LUT R9, R9, R8, RZ, 0x3c, !PT ;  /* 0x0000000809097212 */ /* 0x000fc600078e3cff */
[----:B------:R-:W-:-:S05]  /*13be0*/  IMAD.WIDE R8, R13, 0x2, R8 ;  /* 0x000000020d087825 */ /* 0x000fca00078e0208 */
[----:B------:R1:W-:Y:S04]  /*13bf0*/  STL [R1+0x8bc], R8 ;  /* 0x0008bc0801007387 */ /* 0x0003e80000100800 */
[----:B------:R4:W-:Y:S01]  /*13c00*/  STL [R1+0x738], R9 ;  /* 0x0007380901007387 */ /* 0x0009e20000100800 */
[----:B-1----:R-:W-:Y:S02]  /*13c10*/  IMAD.MOV.U32 R8, RZ, RZ, R18 ;  /* 0x000000ffff087224 */ /* 0x002fe400078e0012 */
[----:B----4-:R-:W-:Y:S02]  /*13c20*/  IMAD.MOV.U32 R9, RZ, RZ, R15 ;  /* 0x000000ffff097224 */ /* 0x010fe400078e000f */
[----:B------:R-:W-:Y:S01]  /*13c30*/  IMAD.WIDE R8, R13, 0x2, R8 ;  /* 0x000000020d087825 */ /* 0x000fe200078e0208 */
[----:B------:R-:W-:Y:S01]  /*13c40*/  STL [R1+0x73c], R10 ;  /* 0x00073c0a01007387 */ /* 0x000fe20000100800 */
[----:B------:R-:W-:-:S03]  /*13c50*/  WARPGROUP.DEPBAR.LE gsb0, 0x0 ;  /* 0x00008000000079c5 */ /* 0x000fc60000010000 */
[----:B------:R-:W-:Y:S04]  /*13c60*/  STL [R1+0x8c0], R8 ;  /* 0x0008c00801007387 */ /* 0x000fe80000100800 */
[----:B------:R-:W-:Y:S04]  /*13c70*/  STL [R1+0x740], R9 ;  /* 0x0007400901007387 */ /* 0x000fe80000100800 */
[----:B------:R-:W-:Y:S04]  /*13c80*/  STL.64 [R1], R24 ;  /* 0x0000001801007387 */ /* 0x000fe80000100a00 */
        /* <DEDUP_REMOVED lines=62> */
[----:B------:R1:W-:Y:S04]  /*14070*/  STL.64 [R1+0x1f8], R150 ;  /* 0x0001f89601007387 */ /* 0x0003e80000100a00 */
[----:B-1----:R-:W4:Y:S04]  /*14080*/  LDL.LU.64 R150, [R1+0xed0] ;  /* 0x000ed00001967983 */ /* 0x002f280000300a00 */
[----:B------:R-:W3:Y:S04]  /*14090*/  LDL.LU.64 R148, [R1+0xec8] ;  /* 0x000ec80001947983 */ /* 0x000ee80000300a00 */
        /* <DEDUP_REMOVED lines=52> */
[----:B------:R-:W-:-:S03]  /*143e0*/  LOP3.LUT R9, R9, R8, RZ, 0x3c, !PT ;  /* 0x0000000809097212 */ /* 0x000fc600078e3cff */
[----:B------:R-:W2:Y:S04]  /*143f0*/  LDL.LU.64 R62, [R1+0xd70] ;  /* 0x000d7000013e7983 */ /* 0x000ea80000300a00 */
[----:B------:R-:W2:Y:S04]  /*14400*/  LDL.LU.64 R60, [R1+0xd68] ;  /* 0x000d6800013c7983 */ /* 0x000ea80000300a00 */
[----:B------:R-:W2:Y:S04]  /*14410*/  LDL.LU.64 R58, [R1+0xd60] ;  /* 0x000d6000013a7983 */ /* 0x000ea80000300a00 */
[----:B------:R-:W2:Y:S01]  /*14420*/  LDL.LU.64 R56, [R1+0xd58] ;  /* 0x000d580001387983 */ /* 0x000ea20000300a00 */
[----:B------:R-:W-:-:S03]  /*14430*/  LOP3.LUT R8, R9, R8, RZ, 0x3c, !PT ;  /* 0x0000000809087212 */ /* 0x000fc600078e3cff */
[----:B------:R-:W2:Y:S04]  /*14440*/  LDL.LU.64 R54, [R1+0xd50] ;  /* 0x000d500001367983 */ /* 0x000ea80000300a00 */
[----:B------:R-:W2:Y:S04]  /*14450*/  LDL.LU.64 R52, [R1+0xd48] ;  /* 0x000d480001347983 */ /* 0x000ea80000300a00 */
[----:B------:R-:W2:Y:S01]  /*14460*/  LDL.LU.64 R50, [R1+0xd40] ;  /* 0x000d400001327983 */ /* 0x000ea20000300a00 */
[----:B------:R-:W-:-:S03]  /*14470*/  IMAD.MOV.U32 R10, RZ, RZ, R11 ;  /* 0x000000ffff0a7224 */ /* 0x000fc600078e000b */
[----:B------:R-:W2:Y:S01]  /*14480*/  LDL.LU.64 R48, [R1+0xd38] ;  /* 0x000d380001307983 */ /* 0x000ea20000300a00 */
[----:B------:R-:W-:-:S03]  /*14490*/  IMAD.MOV.U32 R11, RZ, RZ, R238 ;  /* 0x000000ffff0b7224 */ /* 0x000fc600078e00ee */
[----:B------:R-:W2:Y:S01]  /*144a0*/  LDL.LU.64 R46, [R1+0xd30] ;  /* 0x000d3000012e7983 */ /* 0x000ea20000300a00 */
[----:B------:R-:W-:-:S03]  /*144b0*/  LOP3.LUT R9, R9, R8, RZ, 0x3c, !PT ;  /* 0x0000000809097212 */ /* 0x000fc600078e3cff */
[----:B------:R-:W2:Y:S04]  /*144c0*/  LDL.LU.64 R44, [R1+0xd28] ;  /* 0x000d2800012c7983 */ /* 0x000ea80000300a00 */
[----:B------:R-:W2:Y:S04]  /*144d0*/  LDL.LU.64 R42, [R1+0xd20] ;  /* 0x000d2000012a7983 */ /* 0x000ea80000300a00 */
[----:B------:R-:W2:Y:S01]  /*144e0*/  LDL.LU.64 R40, [R1+0xd18] ;  /* 0x000d180001287983 */ /* 0x000ea20000300a00 */
[----:B------:R-:W-:-:S03]  /*144f0*/  IMAD.WIDE R10, R13, 0x2, R10 ;  /* 0x000000020d0a7825 */ /* 0x000fc600078e020a */
[----:B------:R-:W2:Y:S01]  /*14500*/  LDL.LU.64 R38, [R1+0xd10] ;  /* 0x000d100001267983 */ /* 0x000ea20000300a00 */
[----:B------:R-:W-:-:S03]  /*14510*/  IMAD.WIDE R8, R13, 0x2, R8 ;  /* 0x000000020d087825 */ /* 0x000fc600078e0208 */
[----:B------:R-:W2:Y:S04]  /*14520*/  LDL.LU.64 R36, [R1+0xd08] ;  /* 0x000d080001247983 */ /* 0x000ea80000300a00 */
[----:B------:R-:W2:Y:S04]  /*14530*/  LDL.LU.64 R34, [R1+0xd00] ;  /* 0x000d000001227983 */ /* 0x000ea80000300a00 */
[----:B------:R-:W2:Y:S04]  /*14540*/  LDL.LU.64 R32, [R1+0xcf8] ;  /* 0x000cf80001207983 */ /* 0x000ea80000300a00 */
[----:B------:R-:W2:Y:S04]  /*14550*/  LDL.LU.64 R30, [R1+0xcf0] ;  /* 0x000cf000011e7983 */ /* 0x000ea80000300a00 */
[----:B------:R-:W2:Y:S04]  /*14560*/  LDL.LU.64 R28, [R1+0xce8] ;  /* 0x000ce800011c7983 */ /* 0x000ea80000300a00 */
[----:B------:R-:W2:Y:S04]  /*14570*/  LDL.LU.64 R26, [R1+0xce0] ;  /* 0x000ce000011a7983 */ /* 0x000ea80000300a00 */
[----:B------:R-:W2:Y:S04]  /*14580*/  LDL.LU.64 R24, [R1+0xcd8] ;  /* 0x000cd80001187983 */ /* 0x000ea80000300a00 */
[----:B------:R-:W-:Y:S04]  /*14590*/  STL [R1+0x744], R10 ;  /* 0x0007440a01007387 */ /* 0x000fe80000100800 */
[----:B------:R-:W-:Y:S04]  /*145a0*/  STL [R1+0x8c4], R8 ;  /* 0x0008c40801007387 */ /* 0x000fe80000100800 */
[----:B------:R4:W-:Y:S01]  /*145b0*/  STL [R1+0x748], R9 ;  /* 0x0007480901007387 */ /* 0x0009e20000100800 */
[----:B------:R-:W-:-:S02]  /*145c0*/  IMAD.MOV.U32 R238, RZ, RZ, R11 ;  /* 0x000000ffffee7224 */ /* 0x000fc400078e000b */
[----:B------:R-:W-:Y:S02]  /*145d0*/  IMAD.MOV.U32 R11, RZ, RZ, R239 ;  /* 0x000000ffff0b7224 */ /* 0x000fe400078e00ef */
[----:B----4-:R-:W-:Y:S02]  /*145e0*/  IMAD.MOV.U32 R9, RZ, RZ, R150 ;  /* 0x000000ffff097224 */ /* 0x010fe400078e0096 */
[----:B---3--:R-:W-:Y:S02]  /*145f0*/  IMAD.MOV.U32 R8, RZ, RZ, R149 ;  /* 0x000000ffff087224 */ /* 0x008fe400078e0095 */
[----:B------:R-:W-:Y:S01]  /*14600*/  IMAD.MOV.U32 R10, RZ, RZ, R151 ;  /* 0x000000ffff0a7224 */ /* 0x000fe200078e0097 */
[----:B------:R-:W3:Y:S02]  /*14610*/  LDL.LU R149, [R1+0xcd4] ;  /* 0x000cd40001957983 */ /* 0x000ee40000300800 */
[-C--:B------:R-:W-:Y:S01]  /*14620*/  LOP3.LUT R9, R9, R8.reuse, RZ, 0x3c, !PT ;  /* 0x0000000809097212 */ /* 0x080fe200078e3cff */
[----:B------:R-:W-:Y:S01]  /*14630*/  IMAD.WIDE R10, R13, 0x2, R10 ;  /* 0x000000020d0a7825 */ /* 0x000fe200078e020a */
[----:B------:R-:W3:Y:S02]  /*14640*/  LDL.LU R150, [R1+0xcd0] ;  /* 0x000cd00001967983 */ /* 0x000ee40000300800 */
[----:B------:R-:W-:-:S02]  /*14650*/  LOP3.LUT R8, R9, R8, RZ, 0x3c, !PT ;  /* 0x0000000809087212 */ /* 0x000fc400078e3cff */
[----:B------:R-:W3:Y:S02]  /*14660*/  LDL.LU R151, [R1+0xccc] ;  /* 0x000ccc0001977983 */ /* 0x000ee40000300800 */
[----:B------:R-:W-:-:S03]  /*14670*/  LOP3.LUT R9, R9, R8, RZ, 0x3c, !PT ;  /* 0x0000000809097212 */ /* 0x000fc600078e3cff */
[----:B------:R-:W-:Y:S01]  /*14680*/  IMAD.WIDE R8, R13, 0x2, R8 ;  /* 0x000000020d087825 */ /* 0x000fe200078e0208 */
[----:B------:R-:W-:Y:S04]  /*14690*/  STL [R1+0x74c], R10 ;  /* 0x00074c0a01007387 */ /* 0x000fe80000100800 */
[----:B------:R-:W-:Y:S04]  /*146a0*/  STL [R1+0x8c8], R8 ;  /* 0x0008c80801007387 */ /* 0x000fe80000100800 */
[----:B------:R1:W-:Y:S04]  /*146b0*/  STL [R1+0x750], R9 ;  /* 0x0007500901007387 */ /* 0x0003e80000100800 */
[----:B-1----:R-:W4:Y:S01]  /*146c0*/  LDL.LU R9, [R1+0x758] ;  /* 0x0007580001097983 */ /* 0x002f220000300800 */
[----:B------:R-:W-:-:S02]  /*146d0*/  IMAD.MOV.U32 R239, RZ, RZ, R11 ;  /* 0x000000ffffef7224 */ /* 0x000fc400078e000b */
[----:B------:R-:W-:Y:S02]  /*146e0*/  IMAD.MOV.U32 R10, RZ, RZ, R5 ;  /* 0x000000ffff0a7224 */ /* 0x000fe400078e0005 */
[----:B------:R-:W-:Y:S01]  /*146f0*/  IMAD.MOV.U32 R11, RZ, RZ, R240 ;  /* 0x000000ffff0b7224 */ /* 0x000fe200078e00f0 */
[----:B------:R-:W3:Y:S01]  /*14700*/  LDL.LU R5, [R1+0xcc8] ;  /* 0x000cc80001057983 */ /* 0x000ee20000300800 */
[----:B------:R-:W-:-:S05]  /*14710*/  IMAD.WIDE R10, R13, 0x2, R10 ;  /* 0x000000020d0a7825 */ /* 0x000fca00078e020a */
[----:B------:R-:W-:Y:S01]  /*14720*/  STL [R1+0x754], R10 ;  /* 0x0007540a01007387 */ /* 0x000fe20000100800 */
[----:B----4-:R-:W-:Y:S02]  /*14730*/  IMAD.MOV.U32 R8, RZ, RZ, R9 ;  /* 0x000000ffff087224 */ /* 0x010fe400078e0009 */
[----:B--2---:R-:W-:Y:S02]  /*14740*/  IMAD.MOV.U32 R9, RZ, RZ, R241 ;  /* 0x000000ffff097224 */ /* 0x004fe400078e00f1 */
[----:B------:R-:W-:-:S04]  /*14750*/  IMAD.WIDE R8, R13, 0x2, R8 ;  /* 0x000000020d087825 */ /* 0x000fc800078e0208 */
[----:B------:R-:W-:Y:S01]  /*14760*/  IMAD.MOV.U32 R241, RZ, RZ, R9 ;  /* 0x000000fffff17224 */ /* 0x000fe200078e0009 */
[----:B------:R1:W-:Y:S04]  /*14770*/  STL [R1+0x758], R8 ;  /* 0x0007580801007387 */ /* 0x0003e80000100800 */
[----:B-1----:R-:W2:Y:S04]  /*14780*/  LDL.LU R8, [R1+0x760] ;  /* 0x0007600001087983 */ /* 0x002ea80000300800 */
[----:B------:R-:W2:Y:S01]  /*14790*/  LDL.LU R9, [R1+0x8cc] ;  /* 0x0008cc0001097983 */ /* 0x000ea20000300800 */
[----:B------:R-:W-:-:S02]  /*147a0*/  IMAD.MOV.U32 R240, RZ, RZ, R11 ;  /* 0x000000fffff07224 */ /* 0x000fc400078e000b */
[----:B------:R-:W-:Y:S02]  /*147b0*/  IMAD.MOV.U32 R10, RZ, RZ, R251 ;  /* 0x000000ffff0a7224 */ /* 0x000fe400078e00fb */
[----:B------:R-:W-:Y:S01]  /*147c0*/  IMAD.MOV.U32 R11, RZ, RZ, R242 ;  /* 0x000000ffff0b7224 */ /* 0x000fe200078e00f2 */
[----:B------:R-:W4:Y:S01]  /*147d0*/  LDL.LU R251, [R1+0xcc4] ;  /* 0x000cc40001fb7983 */ /* 0x000f220000300800 */
        /* <DEDUP_REMOVED lines=8> */
[----:B-1----:R-:W3:Y:S04]  /*14860*/  LDL.LU R8, [R1+0x768] ;  /* 0x0007680001087983 */ /* 0x002ee80000300800 */
[----:B--2---:R-:W3:Y:S01]  /*14870*/  LDL.LU R9, [R1+0x8d0] ;  /* 0x0008d00001097983 */ /* 0x004ee20000300800 */
[----:B------:R-:W-:-:S02]  /*14880*/  IMAD.MOV.U32 R242, RZ, RZ, R11 ;  /* 0x000000fffff27224 */ /* 0x000fc400078e000b */
[----:B------:R-:W-:Y:S02]  /*14890*/  IMAD.MOV.U32 R10, RZ, RZ, R4 ;  /* 0x000000ffff0a7224 */ /* 0x000fe400078e0004 */
[----:B------:R-:W-:Y:S01]  /*148a0*/  IMAD.MOV.U32 R11, RZ, RZ, R243 ;  /* 0x000000ffff0b7224 */ /* 0x000fe200078e00f3 */
[----:B------:R-:W2:Y:S01]  /*148b0*/  LDL.LU R4, [R1+0xcc0] ;  /* 0x000cc00001047983 */ /* 0x000ea20000300800 */
        /* <DEDUP_REMOVED lines=8> */
[----:B-1----:R-:W4:Y:S04]  /*14940*/  LDL.LU R8, [R1+0x770] ;  /* 0x0007700001087983 */ /* 0x002f280000300800 */
[----:B---3--:R-:W4:Y:S01]  /*14950*/  LDL.LU R9, [R1+0x8d4] ;  /* 0x0008d40001097983 */ /* 0x008f220000300800 */
[----:B------:R-:W-:-:S02]  /*14960*/  IMAD.MOV.U32 R243, RZ, RZ, R11 ;  /* 0x000000fffff37224 */ /* 0x000fc400078e000b */
[----:B------:R-:W-:Y:S02]  /*14970*/  IMAD.MOV.U32 R10, RZ, RZ, R252 ;  /* 0x000000ffff0a7224 */ /* 0x000fe400078e00fc */
[----:B------:R-:W-:Y:S01]  /*14980*/  IMAD.MOV.U32 R11, RZ, RZ, R244 ;  /* 0x000000ffff0b7224 */ /* 0x000fe200078e00f4 */
[----:B------:R-:W3:Y:S01]  /*14990*/  LDL.LU R252, [R1+0xcbc] ;  /* 0x000cbc0001fc7983 */ /* 0x000ee20000300800 */
        /* <DEDUP_REMOVED lines=8> */
[----:B-1----:R-:W2:Y:S04]  /*14a20*/  LDL.LU R8, [R1+0x778] ;  /* 0x0007780001087983 */ /* 0x002ea80000300800 */
[----:B----4-:R-:W2:Y:S01]  /*14a30*/  LDL.LU R9, [R1+0x8d8] ;  /* 0x0008d80001097983 */ /* 0x010ea20000300800 */
[----:B------:R-:W-:-:S02]  /*14a40*/  IMAD.MOV.U32 R244, RZ, RZ, R11 ;  /* 0x000000fffff47224 */ /* 0x000fc400078e000b */
[----:B------:R-:W-:Y:S02]  /*14a50*/  IMAD.MOV.U32 R10, RZ, RZ, R207 ;  /* 0x000000ffff0a7224 */ /* 0x000fe400078e00cf */
[----:B------:R-:W-:Y:S01]  /*14a60*/  IMAD.MOV.U32 R11, RZ, RZ, R245 ;  /* 0x000000ffff0b7224 */ /* 0x000fe200078e00f5 */
[----:B------:R-:W4:Y:S01]  /*14a70*/  LDL.LU R207, [R1+0xcb8] ;  /* 0x000cb80001cf7983 */ /* 0x000f220000300800 */
[----:B------:R-:W-:-:S05]  /*14a80*/  IMAD.WIDE R10, R13, 0x2, R10 ;  /* 0x000000020d0a7825 */ /* 0x000fca00078e020a */
[----:B------:R1:W-:Y:S01]  /*14a90*/  STL [R1+0x774], R10 ;  /* 0x0007740a01007387 */ /* 0x0003e20000100800 */
[----:B------:R-:W-:-:S03]  /*14aa0*/  IMAD.MOV.U32 R245, RZ, RZ, R11 ;  /* 0x000000fffff57224 */ /* 0x000fc600078e000b */
[----:B-1----:R-:W3:Y:S04]  /*14ab0*/  LDL.LU R10, [R1+0x8dc] ;  /* 0x0008dc00010a7983 */ /* 0x002ee80000300800 */
[----:B------:R-:W4:Y:S01]  /*14ac0*/  LDL.LU R11, [R1+0x77c] ;  /* 0x00077c00010b7983 */ /* 0x000f220000300800 */
[----:B--2---:R-:W-:-:S04]  /*14ad0*/  LOP3.LUT R9, R9, R8, RZ, 0x3c, !PT ;  /* 0x0000000809097212 */ /* 0x004fc800078e3cff */
[----:B------:R-:W-:-:S04]  /*14ae0*/  LOP3.LUT R8, R9, R8, RZ, 0x3c, !PT ;  /* 0x0000000809087212 */ /* 0x000fc800078e3cff */
[----:B------:R-:W-:-:S03]  /*14af0*/  LOP3.LUT R9, R9, R8, RZ, 0x3c, !PT ;  /* 0x0000000809097212 */ /* 0x000fc600078e3cff */
[----:B------:R-:W-:-:S05]  /*14b00*/  IMAD.WIDE R8, R13, 0x2, R8 ;  /* 0x000000020d087825 */ /* 0x000fca00078e0208 */
[----:B------:R1:W-:Y:S04]  /*14b10*/  STL [R1+0x8d8], R8 ;  /* 0x0008d80801007387 */ /* 0x0003e80000100800 */
[----:B------:R3:W-:Y:S04]  /*14b20*/  STL [R1+0x778], R9 ;  /* 0x0007780901007387 */ /* 0x0007e80000100800 */
[----:B-1----:R-:W2:Y:S01]  /*14b30*/  LDL.LU R8, [R1+0x780] ;  /* 0x0007800001087983 */ /* 0x002ea20000300800 */
[----:B---3--:R-:W-:Y:S02]  /*14b40*/  IMAD.MOV.U32 R9, RZ, RZ, R10 ;  /* 0x000000ffff097224 */ /* 0x008fe400078e000a */
[----:B----4-:R-:W-:-:S02]  /*14b50*/  IMAD.MOV.U32 R10, RZ, RZ, R11 ;  /* 0x000000ffff0a7224 */ /* 0x010fc400078e000b */
[----:B------:R-:W-:Y:S02]  /*14b60*/  IMAD.MOV.U32 R11, RZ, RZ, R246 ;  /* 0x000000ffff0b7224 */ /* 0x000fe400078e00f6 */
        /* <DEDUP_REMOVED lines=97> */
[----:B------:R-:W-:-:S02]  /*15180*/  IMAD.MOV.U32 R10, RZ, RZ, R12 ;  /* 0x000000ffff0a7224 */ /* 0x000fc400078e000c */
[----:B------:R-:W3:Y:S02]  /*15190*/  LDL.LU R12, [R1+0xc9c] ;  /* 0x000c9c00010c7983 */ /* 0x000ee40000300800 */
[----:B----4-:R-:W-:-:S05]  /*151a0*/  IMAD.WIDE R10, R13, 0x2, R10 ;  /* 0x000000020d0a7825 */ /* 0x010fca00078e020a */
[----:B------:R1:W-:Y:S04]  /*151b0*/  STL [R1+0x7b4], R10 ;  /* 0x0007b40a01007387 */ /* 0x0003e80000100800 */
[----:B------:R4:W-:Y:S01]  /*151c0*/  STL [R1+0x600], R11 ;  /* 0x0006000b01007387 */ /* 0x0009e20000100800 */
[----:B-1----:R-:W-:-:S03]  /*151d0*/  IMAD.MOV.U32 R10, RZ, RZ, R6 ;  /* 0x000000ffff0a7224 */ /* 0x002fc600078e0006 */
[----:B------:R-:W3:Y:S01]  /*151e0*/  LDL.LU R6, [R1+0xc98] ;  /* 0x000c980001067983 */ /* 0x000ee20000300800 */
[----:B----4-:R-:W-:-:S03]  /*151f0*/  IMAD.MOV.U32 R11, RZ, RZ, R7 ;  /* 0x000000ffff0b7224 */ /* 0x010fc600078e0007 */
[----:B------:R-:W4:Y:S01]  /*15200*/  LDL.LU R7, [R1+0xc94] ;  /* 0x000c940001077983 */ /* 0x000f220000300800 */
        /* <DEDUP_REMOVED lines=8> */
[----:B------:R-:W-:-:S04]  /*15290*/  LOP3.LUT R11, R11, R10, RZ, 0x3c, !PT ;  /* 0x0000000a0b0b7212 */ /* 0x000fc800078e3cff */
[----:B------:R-:W-:-:S04]  /*152a0*/  LOP3.LUT R10, R11, R10, RZ, 0x3c, !PT ;  /* 0x0000000a0b0a7212 */ /* 0x000fc800078e3cff */
[----:B------:R-:W-:-:S03]  /*152b0*/  LOP3.LUT R11, R11, R10, RZ, 0x3c, !PT ;  /* 0x0000000a0b0b7212 */ /* 0x000fc600078e3cff */
[----:B------:R-:W-:-:S05]  /*152c0*/  IMAD.WIDE R10, R13, 0x2, R10 ;  /* 0x000000020d0a7825 */ /* 0x000fca00078e020a */
[----:B------:R1:W-:Y:S04]  /*152d0*/  STL [R1+0x7bc], R10 ;  /* 0x0007bc0a01007387 */ /* 0x0003e80000100800 */
[----:B------:R2:W-:Y:S01]  /*152e0*/  STL [R1+0x604], R11 ;  /* 0x0006040b01007387 */ /* 0x0005e20000100800 */
[----:B-1----:R-:W-:-:S03]  /*152f0*/  IMAD.MOV.U32 R10, RZ, RZ, R5 ;  /* 0x000000ffff0a7224 */ /* 0x002fc600078e0005 */
[----:B------:R-:W4:Y:S01]  /*15300*/  LDL.LU R5, [R1+0xc90] ;  /* 0x000c900001057983 */ /* 0x000f220000300800 */
[----:B--2---:R-:W-:-:S03]  /*15310*/  IMAD.MOV.U32 R11, RZ, RZ, R4 ;  /* 0x000000ffff0b7224 */ /* 0x004fc600078e0004 */
[----:B------:R-:W2:Y:S01]  /*15320*/  LDL.LU R4, [R1+0xc8c] ;  /* 0x000c8c0001047983 */ /* 0x000ea20000300800 */
        /* <DEDUP_REMOVED lines=8> */
[----:B------:R-:W-:-:S04]  /*153b0*/  LOP3.LUT R11, R11, R10, RZ, 0x3c, !PT ;  /* 0x0000000a0b0b7212 */ /* 0x000fc800078e3cff */
[----:B------:R-:W-:-:S04]  /*153c0*/  LOP3.LUT R10, R11, R10, RZ, 0x3c, !PT ;  /* 0x0000000a0b0a7212 */ /* 0x000fc800078e3cff */
[----:B------:R-:W-:-:S03]  /*153d0*/  LOP3.LUT R11, R11, R10, RZ, 0x3c, !PT ;  /* 0x0000000a0b0b7212 */ /* 0x000fc600078e3cff */
[----:B------:R-:W-:-:S05]  /*153e0*/  IMAD.WIDE R10, R13, 0x2, R10 ;  /* 0x000000020d0a7825 */ /* 0x000fca00078e020a */
[----:B------:R1:W-:Y:S04]  /*153f0*/  STL [R1+0x7c4], R10 ;  /* 0x0007c40a01007387 */ /* 0x0003e80000100800 */
[----:B------:R3:W-:Y:S01]  /*15400*/  STL [R1+0x608], R11 ;  /* 0x0006080b01007387 */ /* 0x0007e20000100800 */
[----:B-1----:R-:W-:-:S03]  /*15410*/  IMAD.MOV.U32 R10, RZ, RZ, R207 ;  /* 0x000000ffff0a7224 */ /* 0x002fc600078e00cf */
[----:B------:R-:W2:Y:S04]  /*15420*/  LDL.LU R207, [R1+0xc88] ;  /* 0x000c880001cf7983 */ /* 0x000ea80000300800 */
[----:B---3--:R-:W3:Y:S01]  /*15430*/  LDL.LU R11, [R1+0x7cc] ;  /* 0x0007cc00010b7983 */ /* 0x008ee20000300800 */
        /* <DEDUP_REMOVED lines=8> */
[----:B---3--:R-:W-:-:S04]  /*154c0*/  LOP3.LUT R11, R11, R10, RZ, 0x3c, !PT ;  /* 0x0000000a0b0b7212 */ /* 0x008fc800078e3cff */
[----:B------:R-:W-:-:S04]  /*154d0*/  LOP3.LUT R10, R11, R10, RZ, 0x3c, !PT ;  /* 0x0000000a0b0a7212 */ /* 0x000fc800078e3cff */
[----:B------:R-:W-:-:S03]  /*154e0*/  LOP3.LUT R11, R11, R10, RZ, 0x3c, !PT ;  /* 0x0000000a0b0b7212 */ /* 0x000fc600078e3cff */
[----:B------:R-:W-:-:S05]  /*154f0*/  IMAD.WIDE R10, R13, 0x2, R10 ;  /* 0x000000020d0a7825 */ /* 0x000fca00078e020a */
[----:B------:R1:W-:Y:S04]  /*15500*/  STL [R1+0x7cc], R10 ;  /* 0x0007cc0a01007387 */ /* 0x0003e80000100800 */
[----:B------:R3:W-:Y:S01]  /*15510*/  STL [R1+0x60c], R11 ;  /* 0x00060c0b01007387 */ /* 0x0007e20000100800 */
[----:B-1----:R-:W-:Y:S02]  /*15520*/  IMAD.MOV.U32 R10, RZ, RZ, R12 ;  /* 0x000000ffff0a7224 */ /* 0x002fe400078e000c */
[----:B---3--:R-:W-:Y:S01]  /*15530*/  IMAD.MOV.U32 R11, RZ, RZ, R6 ;  /* 0x000000ffff0b7224 */ /* 0x008fe200078e0006 */
[----:B------:R-:W3:Y:S04]  /*15540*/  LDL.LU R12, [R1+0xc84] ;  /* 0x000c8400010c7983 */ /* 0x000ee80000300800 */
[-C--:B------:R-:W-:Y:S01]  /*15550*/  LOP3.LUT R11, R11, R10.reuse, RZ, 0x3c, !PT ;  /* 0x0000000a0b0b7212 */ /* 0x080fe200078e3cff */
[----:B------:R-:W4:Y:S03]  /*15560*/  LDL.LU R6, [R1+0xc80] ;  /* 0x000c800001067983 */ /* 0x000f260000300800 */
[----:B------:R-:W-:-:S04]  /*15570*/  LOP3.LUT R10, R11, R10, RZ, 0x3c, !PT ;  /* 0x0000000a0b0a7212 */ /* 0x000fc800078e3cff */
[----:B------:R-:W-:-:S03]  /*15580*/  LOP3.LUT R11, R11, R10, RZ, 0x3c, !PT ;  /* 0x0000000a0b0b7212 */ /* 0x000fc600078e3cff */
[----:B------:R-:W-:Y:S01]  /*15590*/  IMAD.WIDE R10, R13, 0x2, R10 ;  /* 0x000000020d0a7825 */ /* 0x000fe200078e020a */
[----:B--2---:R-:W-:-:S04]  /*155a0*/  LOP3.LUT R9, R9, R8, RZ, 0x3c, !PT ;  /* 0x0000000809097212 */ /* 0x004fc800078e3cff */
[----:B------:R-:W-:-:S04]  /*155b0*/  LOP3.LUT R8, R9, R8, RZ, 0x3c, !PT ;  /* 0x0000000809087212 */ /* 0x000fc800078e3cff */
[----:B------:R-:W-:-:S03]  /*155c0*/  LOP3.LUT R9, R9, R8, RZ, 0x3c, !PT ;  /* 0x0000000809097212 */ /* 0x000fc600078e3cff */
[----:B------:R-:W-:-:S05]  /*155d0*/  IMAD.WIDE R8, R13, 0x2, R8 ;  /* 0x000000020d087825 */ /* 0x000fca00078e0208 */
[----:B------:R1:W-:Y:S04]  /*155e0*/  STL [R1+0x904], R8 ;  /* 0x0009040801007387 */ /* 0x0003e80000100800 */
[----:B------:R2:W-:Y:S04]  /*155f0*/  STL [R1+0x7d0], R9 ;  /* 0x0007d00901007387 */ /* 0x0005e80000100800 */
[----:B-1----:R-:W3:Y:S04]  /*15600*/  LDL.LU R8, [R1+0x7d8] ;  /* 0x0007d80001087983 */ /* 0x002ee80000300800 */
[----:B--2---:R-:W3:Y:S04]  /*15610*/  LDL.LU R9, [R1+0x908] ;  /* 0x0009080001097983 */ /* 0x004ee80000300800 */
[----:B------:R1:W-:Y:S04]  /*15620*/  STL [R1+0x7d4], R10 ;  /* 0x0007d40a01007387 */ /* 0x0003e80000100800 */
[----:B------:R2:W-:Y:S04]  /*15630*/  STL [R1+0x610], R11 ;  /* 0x0006100b01007387 */ /* 0x0005e80000100800 */
[----:B-1----:R-:W4:Y:S04]  /*15640*/  LDL.LU R10, [R1+0x614] ;  /* 0x00061400010a7983 */ /* 0x002f280000300800 */
[----:B--2---:R-:W4:Y:S01]  /*15650*/  LDL.LU R11, [R1+0x7e0] ;  /* 0x0007e000010b7983 */ /* 0x004f220000300800 */
[----:B---3--:R-:W-:-:S04]  /*15660*/  LOP3.LUT R9, R9, R8, RZ, 0x3c, !PT ;  /* 0x0000000809097212 */ /* 0x008fc800078e3cff */
[----:B------:R-:W-:-:S04]  /*15670*/  LOP3.LUT R8, R9, R8, RZ, 0x3c, !PT ;  /* 0x0000000809087212 */ /* 0x000fc800078e3cff */
[----:B------:R-:W-:-:S03]  /*15680*/  LOP3.LUT R9, R9, R8, RZ, 0x3c, !PT ;  /* 0x0000000809097212 */ /* 0x000fc600078e3cff */
[----:B------:R-:W-:Y:S01]  /*15690*/  IMAD.WIDE R8, R13, 0x2, R8 ;  /* 0x000000020d087825 */ /* 0x000fe200078e0208 */
[----:B----4-:R-:W-:-:S04]  /*156a0*/  LOP3.LUT R11, R11, R10, RZ, 0x3c, !PT ;  /* 0x0000000a0b0b7212 */ /* 0x010fc800078e3cff */
[----:B------:R1:W-:Y:S01]  /*156b0*/  STL [R1+0x908], R8 ;  /* 0x0009080801007387 */ /* 0x0003e20000100800 */
[----:B------:R-:W-:-:S03]  /*156c0*/  LOP3.LUT R10, R11, R10, RZ, 0x3c, !PT ;  /* 0x0000000a0b0a7212 */ /* 0x000fc600078e3cff */
[----:B------:R2:W-:Y:S01]  /*156d0*/  STL [R1+0x7d8], R9 ;  /* 0x0007d80901007387 */ /* 0x0005e20000100800 */
[----:B------:R-:W-:Y:S01]  /*156e0*/  LOP3.LUT R11, R11, R10, RZ, 0x3c, !PT ;  /* 0x0000000a0b0b7212 */ /* 0x000fe200078e3cff */
[----:B-1----:R-:W-:Y:S02]  /*156f0*/  IMAD.MOV.U32 R8, RZ, RZ, R5 ;  /* 0x000000ffff087224 */ /* 0x002fe400078e0005 */
[----:B--2---:R-:W-:Y:S02]  /*15700*/  IMAD.MOV.U32 R9, RZ, RZ, R7 ;  /* 0x000000ffff097224 */ /* 0x004fe400078e0007 */
[----:B------:R-:W2:Y:S01]  /*15710*/  LDL.LU R7, [R1+0xc7c] ;  /* 0x000c7c0001077983 */ /* 0x000ea20000300800 */
[----:B------:R-:W-:-:S03]  /*15720*/  IMAD.WIDE R8, R13, 0x2, R8 ;  /* 0x000000020d087825 */ /* 0x000fc600078e0208 */
[----:B------:R-:W3:Y:S01]  /*15730*/  LDL.LU R5, [R1+0xc78] ;  /* 0x000c780001057983 */ /* 0x000ee20000300800 */
[----:B------:R-:W-:-:S03]  /*15740*/  IMAD.WIDE R10, R13, 0x2, R10 ;  /* 0x000000020d0a7825 */ /* 0x000fc600078e020a */
[----:B------:R1:W-:Y:S04]  /*15750*/  STL [R1+0x90c], R8 ;  /* 0x00090c0801007387 */ /* 0x0003e80000100800 */
[----:B------:R4:W-:Y:S01]  /*15760*/  STL [R1+0x7dc], R9 ;  /* 0x0007dc0901007387 */ /* 0x0009e20000100800 */
[----:B-1----:R-:W-:-:S03]  /*15770*/  IMAD.MOV.U32 R8, RZ, RZ, R4 ;  /* 0x000000ffff087224 */ /* 0x002fc600078e0004 */
[----:B------:R-:W3:Y:S01]  /*15780*/  LDL.LU R4, [R1+0xc74] ;  /* 0x000c740001047983 */ /* 0x000ee20000300800 */
[----:B----4-:R-:W-:-:S03]  /*15790*/  IMAD.MOV.U32 R9, RZ, RZ, R207 ;  /* 0x000000ffff097224 */ /* 0x010fc600078e00cf */
[----:B------:R-:W4:Y:S04]  /*157a0*/  LDL.LU R207, [R1+0xc70] ;  /* 0x000c700001cf7983 */ /* 0x000f280000300800 */
[----:B------:R1:W-:Y:S04]  /*157b0*/  STL [R1+0x7e0], R10 ;  /* 0x0007e00a01007387 */ /* 0x0003e80000100800 */
[----:B------:R0:W-:Y:S04]  /*157c0*/  STL [R1+0x614], R11 ;  /* 0x0006140b01007387 */ /* 0x0001e80000100800 */
[----:B-1----:R-:W2:Y:S04]  /*157d0*/  LDL.LU R10, [R1+0x618] ;  /* 0x00061800010a7983 */ /* 0x002ea80000300800 */
[----:B0-----:R-:W2:Y:S01]  /*157e0*/  LDL.LU R11, [R1+0x7e8] ;  /* 0x0007e800010b7983 */ /* 0x001ea20000300800 */
[----:B------:R-:W-:-:S04]  /*157f0*/  LOP3.LUT R9, R9, R8, RZ, 0x3c, !PT ;  /* 0x0000000809097212 */ /* 0x000fc800078e3cff */
[----:B------:R-:W-:-:S04]  /*15800*/  LOP3.LUT R8, R9, R8, RZ, 0x3c, !PT ;  /* 0x0000000809087212 */ /* 0x000fc800078e3cff */
[----:B------:R-:W-:-:S03]  /*15810*/  LOP3.LUT R9, R9, R8, RZ, 0x3c, !PT ;  /* 0x0000000809097212 */ /* 0x000fc600078e3cff */
[----:B------:R-:W-:-:S05]  /*15820*/  IMAD.WIDE R8, R13, 0x2, R8 ;  /* 0x000000020d087825 */ /* 0x000fca00078e0208 */
[----:B------:R0:W-:Y:S04]  /*15830*/  STL [R1+0x910], R8 ;  /* 0x0009100801007387 */ /* 0x0001e80000100800 */
[----:B------:R1:W-:Y:S01]  /*15840*/  STL [R1+0x7e4], R9 ;  /* 0x0007e40901007387 */ /* 0x0003e20000100800 */
[----:B0-----:R-:W-:-:S03]  /*15850*/  IMAD.MOV.U32 R8, RZ, RZ, R12 ;  /* 0x000000ffff087224 */ /* 0x001fc600078e000c */
        /* <DEDUP_REMOVED lines=8> */
[----:B0-----:R-:W2:Y:S04]  /*158e0*/  LDL.LU R10, [R1+0x61c] ;  /* 0x00061c00010a7983 */ /* 0x001ea80000300800 */
[----:B-1----:R-:W2:Y:S01]  /*158f0*/  LDL.LU R11, [R1+0x7f0] ;  /* 0x0007f000010b7983 */ /* 0x002ea20000300800 */
[----:B---3--:R-:W-:-:S05]  /*15900*/  IMAD.WIDE R8, R13, 0x2, R8 ;  /* 0x000000020d087825 */ /* 0x008fca00078e0208 */
[----:B------:R0:W-:Y:S04]  /*15910*/  STL [R1+0x914], R8 ;  /* 0x0009140801007387 */ /* 0x0001e80000100800 */
[----:B------:R1:W-:Y:S01]  /*15920*/  STL [R1+0x7ec], R9 ;  /* 0x0007ec0901007387 */ /* 0x0003e20000100800 */
[----:B0-----:R-:W-:Y:S02]  /*15930*/  IMAD.MOV.U32 R8, RZ, RZ, R7 ;  /* 0x000000ffff087224 */ /* 0x001fe400078e0007 */
[----:B-1----:R-:W-:Y:S02]  /*15940*/  IMAD.MOV.U32 R9, RZ, RZ, R6 ;  /* 0x000000ffff097224 */ /* 0x002fe400078e0006 */
[----:B------:R-:W3:Y:S04]  /*15950*/  LDL.LU R6, [R1+0xc68] ;  /* 0x000c680001067983 */ /* 0x000ee80000300800 */
[----:B------:R-:W3:Y:S01]  /*15960*/  LDL.LU R7, [R1+0xc64] ;  /* 0x000c640001077983 */ /* 0x000ee20000300800 */
        /* <DEDUP_REMOVED lines=8> */
[----:B------:R-:W-:-:S05]  /*159f0*/  IMAD.WIDE R8, R13, 0x2, R8 ;  /* 0x000000020d087825 */ /* 0x000fca00078e0208 */
[----:B------:R0:W-:Y:S04]  /*15a00*/  STL [R1+0x918], R8 ;  /* 0x0009180801007387 */ /* 0x0001e80000100800 */
[----:B------:R1:W-:Y:S01]  /*15a10*/  STL [R1+0x7f4], R9 ;  /* 0x0007f40901007387 */ /* 0x0003e20000100800 */
[----:B0-----:R-:W-:Y:S02]  /*15a20*/  IMAD.MOV.U32 R8, RZ, RZ, R4 ;  /* 0x000000ffff087224 */ /* 0x001fe400078e0004 */
[----:B-1----:R-:W-:Y:S02]  /*15a30*/  IMAD.MOV.U32 R9, RZ, RZ, R5 ;  /* 0x000000ffff097224 */ /* 0x002fe400078e0005 */
[----:B------:R-:W3:Y:S04]  /*15a40*/  LDL.LU R5, [R1+0xc60] ;  /* 0x000c600001057983 */ /* 0x000ee80000300800 */
[----:B------:R-:W3:Y:S01]  /*15a50*/  LDL.LU R4, [R1+0xc5c] ;  /* 0x000c5c0001047983 */ /* 0x000ee20000300800 */
[----:B------:R-:W-:Y:S01]  /*15a60*/  IMAD.WIDE R8, R13, 0x2, R8 ;  /* 0x000000020d087825 */ /* 0x000fe200078e0208 */
[----:B--2---:R-:W-:-:S04]  /*15a70*/  LOP3.LUT R11, R11, R10, RZ, 0x3c, !PT ;  /* 0x0000000a0b0b7212 */ /* 0x004fc800078e3cff */
[----:B------:R-:W-:-:S04]  /*15a80*/  LOP3.LUT R10, R11, R10, RZ, 0x3c, !PT ;  /* 0x0000000a0b0a7212 */ /* 0x000fc800078e3cff */
[----:B------:R-:W-:-:S03]  /*15a90*/  LOP3.LUT R11, R11, R10, RZ, 0x3c, !PT ;  /* 0x0000000a0b0b7212 */ /* 0x000fc600078e3cff */
[----:B------:R-:W-:-:S05]  /*15aa0*/  IMAD.WIDE R10, R13, 0x2, R10 ;  /* 0x000000020d0a7825 */ /* 0x000fca00078e020a */
[----:B------:R0:W-:Y:S04]  /*15ab0*/  STL [R1+0x7f8], R10 ;  /* 0x0007f80a01007387 */ /* 0x0001e80000100800 */
[----:B------:R1:W-:Y:S04]  /*15ac0*/  STL [R1+0x620], R11 ;  /* 0x0006200b01007387 */ /* 0x0003e80000100800 */
[----:B0-----:R-:W2:Y:S04]  /*15ad0*/  LDL.LU R10, [R1+0x624] ;  /* 0x00062400010a7983 */ /* 0x001ea80000300800 */
[----:B-1----:R-:W2:Y:S04]  /*15ae0*/  LDL.LU R11, [R1+0x7fc] ;  /* 0x0007fc00010b7983 */ /* 0x002ea80000300800 */
[----:B------:R-:W-:Y:S04]  /*15af0*/  STL [R1+0x91c], R8 ;  /* 0x00091c0801007387 */ /* 0x000fe80000100800 */
[----:B------:R0:W-:Y:S04]  /*15b00*/  STL [R1+0x724], R9 ;  /* 0x0007240901007387 */ /* 0x0001e80000100800 */
[----:B0-----:R-:W4:Y:S01]  /*15b10*/  LDL.LU R9, [R1+0x920] ;  /* 0x0009200001097983 */ /* 0x001f220000300800 */
[----:B--2---:R-:W-:-:S04]  /*15b20*/  LOP3.LUT R11, R11, R10, RZ, 0x3c, !PT ;  /* 0x0000000a0b0b7212 */ /* 0x004fc800078e3cff */
[----:B------:R-:W-:-:S04]  /*15b30*/  LOP3.LUT R10, R11, R10, RZ, 0x3c, !PT ;  /* 0x0000000a0b0a7212 */ /* 0x000fc800078e3cff */
[----:B------:R-:W-:-:S03]  /*15b40*/  LOP3.LUT R11, R11, R10, RZ, 0x3c, !PT ;  /* 0x0000000a0b0b7212 */ /* 0x000fc600078e3cff */
[----:B------:R-:W-:-:S04]  /*15b50*/  IMAD.WIDE R10, R13, 0x2, R10 ;  /* 0x000000020d0a7825 */ /* 0x000fc800078e020a */
[----:B----4-:R-:W-:Y:S02]  /*15b60*/  IMAD.MOV.U32 R8, RZ, RZ, R9 ;  /* 0x000000ffff087224 */ /* 0x010fe400078e0009 */
[----:B------:R-:W-:Y:S02]  /*15b70*/  IMAD.MOV.U32 R9, RZ, RZ, R207 ;  /* 0x000000ffff097224 */ /* 0x000fe400078e00cf */
[----:B------:R-:W2:Y:S04]  /*15b80*/  LDL.LU R207, [R1+0xc58] ;  /* 0x000c580001cf7983 */ /* 0x000ea80000300800 */
[----:B------:R0:W-:Y:S04]  /*15b90*/  STL [R1+0x7fc], R10 ;  /* 0x0007fc0a01007387 */ /* 0x0001e80000100800 */
[----:B------:R1:W-:Y:S04]  /*15ba0*/  STL [R1+0x624], R11 ;  /* 0x0006240b01007387 */ /* 0x0003e80000100800 */
[----:B0-----:R-:W4:Y:S04]  /*15bb0*/  LDL.LU R10, [R1+0x628] ;  /* 0x00062800010a7983 */ /* 0x001f280000300800 */
[----:B-1----:R-:W4:Y:S01]  /*15bc0*/  LDL.LU R11, [R1+0x800] ;  /* 0x00080000010b7983 */ /* 0x002f220000300800 */
[----:B------:R-:W-:-:S05]  /*15bd0*/  IMAD.WIDE R8, R13, 0x2, R8 ;  /* 0x000000020d087825 */ /* 0x000fca00078e0208 */
[----:B------:R3:W-:Y:S04]  /*15be0*/  STL [R1+0x920], R8 ;  /* 0x0009200801007387 */ /* 0x0007e80000100800 */
[----:B------:R0:W-:Y:S01]  /*15bf0*/  STL [R1+0x728], R9 ;  /* 0x0007280901007387 */ /* 0x0001e20000100800 */
[----:B---3--:R-:W-:Y:S02]  /*15c00*/  IMAD.MOV.U32 R8, RZ, RZ, R6 ;  /* 0x000000ffff087224 */ /* 0x008fe400078e0006 */
[----:B0-----:R-:W-:Y:S02]  /*15c10*/  IMAD.MOV.U32 R9, RZ, RZ, R12 ;  /* 0x000000ffff097224 */ /* 0x001fe400078e000c */
[----:B------:R-:W3:Y:S04]  /*15c20*/  LDL.LU R12, [R1+0xc54] ;  /* 0x000c5400010c7983 */ /* 0x000ee80000300800 */
[----:B------:R-:W3:Y:S01]  /*15c30*/  LDL.LU R6, [R1+0xc50] ;  /* 0x000c500001067983 */ /* 0x000ee20000300800 */
[----:B----4-:R-:W-:-:S04]  /*15c40*/  LOP3.LUT R11, R11, R10, RZ, 0x3c, !PT ;  /* 0x0000000a0b0b7212 */ /* 0x010fc800078e3cff */
[----:B------:R-:W-:-:S04]  /*15c50*/  LOP3.LUT R10, R11, R10, RZ, 0x3c, !PT ;  /* 0x0000000a0b0a7212 */ /* 0x000fc800078e3cff */
[----:B------:R-:W-:-:S03]  /*15c60*/  LOP3.LUT R11, R11, R10, RZ, 0x3c, !PT ;  /* 0x0000000a0b0b7212 */ /* 0x000fc600078e3cff */
[----:B------:R-:W-:-:S05]  /*15c70*/  IMAD.WIDE R10, R13, 0x2, R10 ;  /* 0x000000020d0a7825 */ /* 0x000fca00078e020a */
[----:B------:R0:W-:Y:S04]  /*15c80*/  STL [R1+0x800], R10 ;  /* 0x0008000a01007387 */ /* 0x0001e80000100800 */
[----:B------:R1:W-:Y:S04]  /*15c90*/  STL [R1+0x628], R11 ;  /* 0x0006280b01007387 */ /* 0x0003e80000100800 */
[----:B0-----:R-:W4:Y:S04]  /*15ca0*/  LDL.LU R10, [R1+0x62c] ;  /* 0x00062c00010a7983 */ /* 0x001f280000300800 */
[----:B-1----:R-:W4:Y:S01]  /*15cb0*/  LDL.LU R11, [R1+0x804] ;  /* 0x00080400010b7983 */ /* 0x002f220000300800 */
[----:B------:R-:W-:-:S05]  /*15cc0*/  IMAD.WIDE R8, R13, 0x2, R8 ;  /* 0x000000020d087825 */ /* 0x000fca00078e0208 */
[----:B------:R0:W-:Y:S04]  /*15cd0*/  STL [R1+0x850], R8 ;  /* 0x0008500801007387 */ /* 0x0001e80000100800 */
[----:B------:R1:W-:Y:S01]  /*15ce0*/  STL [R1+0x72c], R9 ;  /* 0x00072c0901007387 */ /* 0x0003e20000100800 */
[----:B0-----:R-:W-:Y:S02]  /*15cf0*/  IMAD.MOV.U32 R8, RZ, RZ, R5 ;  /* 0x000000ffff087224 */ /* 0x001fe400078e0005 */
[----:B-1----:R-:W-:Y:S02]  /*15d00*/  IMAD.MOV.U32 R9, RZ, RZ, R7 ;  /* 0x000000ffff097224 */ /* 0x002fe400078e0007 */
        /* <DEDUP_REMOVED lines=13> */
[----:B--2---:R-:W-:Y:S02]  /*15de0*/  IMAD.MOV.U32 R8, RZ, RZ, R207 ;  /* 0x000000ffff087224 */ /* 0x004fe400078e00cf */
[----:B0-----:R-:W-:Y:S02]  /*15df0*/  IMAD.MOV.U32 R9, RZ, RZ, R4 ;  /* 0x000000ffff097224 */ /* 0x001fe400078e0004 */
[----:B------:R-:W2:Y:S04]  /*15e00*/  LDL.LU R4, [R1+0xc44] ;  /* 0x000c440001047983 */ /* 0x000ea80000300800 */
[----:B------:R-:W2:Y:S01]  /*15e10*/  LDL.LU R207, [R1+0xc40] ;  /* 0x000c400001cf7983 */ /* 0x000ea20000300800 */
        /* <DEDUP_REMOVED lines=11> */
[----:B---3--:R-:W-:-:S03]  /*15ed0*/  IMAD.MOV.U32 R8, RZ, RZ, R12 ;  /* 0x000000ffff087224 */ /* 0x008fc600078e000c */
[----:B0-----:R-:W3:Y:S04]  /*15ee0*/  LDL.LU R9, [R1+0x818] ;  /* 0x0008180001097983 */ /* 0x001ee80000300800 */
        /* <DEDUP_REMOVED lines=9> */
[----:B---3--:R-:W-:-:S05]  /*15f80*/  IMAD.WIDE R8, R13, 0x2, R8 ;  /* 0x000000020d087825 */ /* 0x008fca00078e0208 */
        /* <DEDUP_REMOVED lines=21> */
[----:B------:R-:W-:Y:S01]  /*160e0*/  IMAD.WIDE R8, R13, 0x2, R8 ;  /* 0x000000020d087825 */ /* 0x000fe200078e0208 */
[----:B----4-:R-:W-:-:S04]  /*160f0*/  LOP3.LUT R11, R11, R10, RZ, 0x3c, !PT ;  /* 0x0000000a0b0b7212 */ /* 0x010fc800078e3cff */
[----:B------:R-:W-:-:S04]  /*16100*/  LOP3.LUT R10, R11, R10, RZ, 0x3c, !PT ;  /* 0x0000000a0b0a7212 */ /* 0x000fc800078e3cff */
[----:B------:R-:W-:-:S03]  /*16110*/  LOP3.LUT R11, R11, R10, RZ, 0x3c, !PT ;  /* 0x0000000a0b0b7212 */ /* 0x000fc600078e3cff */
[----:B------:R-:W-:-:S05]  /*16120*/  IMAD.WIDE R10, R13, 0x2, R10 ;  /* 0x000000020d0a7825 */ /* 0x000fca00078e020a */
[----:B------:R0:W-:Y:S04]  /*16130*/  STL [R1+0x824], R10 ;  /* 0x0008240a01007387 */ /* 0x0001e80000100800 */
[----:B------:R1:W-:Y:S04]  /*16140*/  STL [R1+0x63c], R11 ;  /* 0x00063c0b01007387 */ /* 0x0003e80000100800 */
[----:B0-----:R-:W4:Y:S04]  /*16150*/  LDL.LU R10, [R1+0x640] ;  /* 0x00064000010a7983 */ /* 0x001f280000300800 */
[----:B-1----:R-:W4:Y:S04]  /*16160*/  LDL.LU R11, [R1+0x82c] ;  /* 0x00082c00010b7983 */ /* 0x002f280000300800 */
[----:B------:R-:W-:Y:S04]  /*16170*/  STL [R1+0x934], R8 ;  /* 0x0009340801007387 */ /* 0x000fe80000100800 */
[----:B------:R0:W-:Y:S04]  /*16180*/  STL [R1+0x828], R9 ;  /* 0x0008280901007387 */ /* 0x0001e80000100800 */
[----:B0-----:R-:W3:Y:S01]  /*16190*/  LDL.LU R9, [R1+0x938] ;  /* 0x0009380001097983 */ /* 0x001ee20000300800 */
[----:B----4-:R-:W-:-:S04]  /*161a0*/  LOP3.LUT R11, R11, R10, RZ, 0x3c, !PT ;  /* 0x0000000a0b0b7212 */ /* 0x010fc800078e3cff */
[----:B------:R-:W-:-:S04]  /*161b0*/  LOP3.LUT R10, R11, R10, RZ, 0x3c, !PT ;  /* 0x0000000a0b0a7212 */ /* 0x000fc800078e3cff */
[----:B------:R-:W-:-:S03]  /*161c0*/  LOP3.LUT R11, R11, R10, RZ, 0x3c, !PT ;  /* 0x0000000a0b0b7212 */ /* 0x000fc600078e3cff */
[----:B------:R-:W-:-:S04]  /*161d0*/  IMAD.WIDE R10, R13, 0x2, R10 ;  /* 0x000000020d0a7825 */ /* 0x000fc800078e020a */
[----:B---3--:R-:W-:Y:S02]  /*161e0*/  IMAD.MOV.U32 R8, RZ, RZ, R9 ;  /* 0x000000ffff087224 */ /* 0x008fe400078e0009 */
[----:B------:R-:W-:Y:S02]  /*161f0*/  IMAD.MOV.U32 R9, RZ, RZ, R207 ;  /* 0x000000ffff097224 */ /* 0x000fe400078e00cf */
[----:B------:R-:W3:Y:S04]  /*16200*/  LDL.LU R207, [R1+0xc28] ;  /* 0x000c280001cf7983 */ /* 0x000ee80000300800 */
        /* <DEDUP_REMOVED lines=9> */
[----:B------:R0:W5:Y:S04]  /*162a0*/  LDL.LU R12, [R1+0xc24] ;  /* 0x000c2400010c7983 */ /* 0x0001680000300800 */
[----:B------:R-:W2:Y:S01]  /*162b0*/  LDL.LU R6, [R1+0xc20] ;  /* 0x000c200001067983 */ /* 0x000ea20000300800 */
[----:B----4-:R-:W-:-:S04]  /*162c0*/  LOP3.LUT R11, R11, R10, RZ, 0x3c, !PT ;  /* 0x0000000a0b0b7212 */ /* 0x010fc800078e3cff */
[----:B------:R-:W-:-:S04]  /*162d0*/  LOP3.LUT R10, R11, R10, RZ, 0x3c, !PT ;  /* 0x0000000a0b0a7212 */ /* 0x000fc800078e3cff */
[----:B------:R-:W-:-:S03]  /*162e0*/  LOP3.LUT R11, R11, R10, RZ, 0x3c, !PT ;  /* 0x0000000a0b0b7212 */ /* 0x000fc600078e3cff */
[----:B------:R-:W-:-:S05]  /*162f0*/  IMAD.WIDE R10, R13, 0x2, R10 ;  /* 0x000000020d0a7825 */ /* 0x000fca00078e020a */
[----:B------:R-:W-:Y:S04]  /*16300*/  STL [R1+0x834], R10 ;  /* 0x0008340a01007387 */ /* 0x000fe80000100800 */
[----:B------:R1:W-:Y:S04]  /*16310*/  STL [R1+0x644], R11 ;  /* 0x0006440b01007387 */ /* 0x0003e80000100800 */
[----:B-1----:R-:W4:Y:S01]  /*16320*/  LDL.LU R11, [R1+0x648] ;  /* 0x00064800010b7983 */ /* 0x002f220000300800 */
[----:B------:R-:W-:-:S04]  /*16330*/  IMAD.WIDE R8, R13, 0x2, R8 ;  /* 0x000000020d087825 */ /* 0x000fc800078e0208 */
[----:B--2---:R-:W-:Y:S01]  /*16340*/  IMAD.MOV.U32 R10, RZ, RZ, R6 ;  /* 0x000000ffff0a7224 */ /* 0x004fe200078e0006 */
[----:B------:R1:W-:Y:S04]  /*16350*/  STL [R1+0x93c], R8 ;  /* 0x00093c0801007387 */ /* 0x0003e80000100800 */
[----:B------:R2:W-:Y:S04]  /*16360*/  STL [R1+0x838], R9 ;  /* 0x0008380901007387 */ /* 0x0005e80000100800 */
[----:B------:R-:W3:Y:S01]  /*16370*/  LDL.LU R6, [R1+0xc1c] ;  /* 0x000c1c0001067983 */ /* 0x000ee20000300800 */
[----:B-1----:R-:W-:-:S02]  /*16380*/  IMAD.MOV.U32 R8, RZ, RZ, R5 ;  /* 0x000000ffff087224 */ /* 0x002fc400078e0005 */
[----:B--2---:R-:W-:Y:S02]  /*16390*/  IMAD.MOV.U32 R9, RZ, RZ, R7 ;  /* 0x000000ffff097224 */ /* 0x004fe400078e0007 */
[----:B------:R-:W2:Y:S04]  /*163a0*/  LDL.LU R7, [R1+0xc18] ;  /* 0x000c180001077983 */ /* 0x000ea80000300800 */
[----:B------:R-:W2:Y:S01]  /*163b0*/  LDL.LU R5, [R1+0xc14] ;  /* 0x000c140001057983 */ /* 0x000ea20000300800 */
[----:B------:R-:W-:Y:S01]  /*163c0*/  WARPGROUP.ARRIVE ;  /* 0x00000000000079c5 */ /* 0x000fe20000000000 */
[----:B------:R-:W-:Y:S01]  /*163d0*/  UMOV UR14, UR22 ;  /* 0x00000016000e7c82 */ /* 0x000fe20008000000 */
[----:B------:R-:W-:-:S04]  /*163e0*/  UMOV UR15, UR23 ;  /* 0x00000017000f7c82 */ /* 0x000fc80008000000 */
[----:B------:R-:W-:Y:S01]  /*163f0*/  HGMMA.64x256x16.F32.BF16 R24, gdesc[UR12].tnspA, R24, gsb0 ;  /* 0x23e000000c1879f0 */ /* 0x000fe20008001818 */
[----:B----4-:R-:W-:-:S05]  /*16400*/  IMAD.WIDE R10, R13, 0x2, R10 ;  /* 0x000000020d0a7825 */ /* 0x010fca00078e020a */
[----:B------:R-:W-:Y:S04]  /*16410*/  STL [R1+0x83c], R10 ;  /* 0x00083c0a01007387 */ /* 0x000fe80000100800 */
[----:B------:R1:W-:Y:S04]  /*16420*/  STL [R1+0x648], R11 ;  /* 0x0006480b01007387 */ /* 0x0003e80000100800 */
[----:B-1----:R-:W4:Y:S01]  /*16430*/  LDL.LU R11, [R1+0x64c] ;  /* 0x00064c00010b7983 */ /* 0x002f220000300800 */
[----:B------:R-:W-:-:S04]  /*16440*/  IMAD.WIDE R8, R13, 0x2, R8 ;  /* 0x000000020d087825 */ /* 0x000fc800078e0208 */
[----:B---3--:R-:W-:Y:S01]  /*16450*/  IMAD.MOV.U32 R10, RZ, RZ, R6 ;  /* 0x000000ffff0a7224 */ /* 0x008fe200078e0006 */
[----:B------:R1:W-:Y:S04]  /*16460*/  STL [R1+0x940], R8 ;  /* 0x0009400801007387 */ /* 0x0003e80000100800 */
[----:B------:R3:W-:Y:S04]  /*16470*/  STL [R1+0x840], R9 ;  /* 0x0008400901007387 */ /* 0x0007e80000100800 */
[----:B------:R-:W2:Y:S01]  /*16480*/  LDL.LU R6, [R1+0xc10] ;  /* 0x000c100001067983 */ /* 0x000ea20000300800 */
[----:B-1----:R-:W-:-:S02]  /*16490*/  IMAD.MOV.U32 R8, RZ, RZ, R207 ;  /* 0x000000ffff087224 */ /* 0x002fc400078e00cf */
[----:B---3--:R-:W-:Y:S02]  /*164a0*/  IMAD.MOV.U32 R9, RZ, RZ, R4 ;  /* 0x000000ffff097224 */ /* 0x008fe400078e0004 */
[----:B------:R-:W3:Y:S04]  /*164b0*/  LDL.LU R4, [R1+0xc0c] ;  /* 0x000c0c0001047983 */ /* 0x000ee80000300800 */
[----:B------:R-:W3:Y:S01]  /*164c0*/  LDL.LU R207, [R1+0xc08] ;  /* 0x000c080001cf7983 */ /* 0x000ee20000300800 */
[----:B------:R-:W-:Y:S02]  /*164d0*/  WARPGROUP.DEPBAR.LE gsb0, 0x0 ;  /* 0x00008000000079c5 */ /* 0x000fe40000010000 */
[----:B------:R-:W-:Y:S01]  /*164e0*/  WARPGROUP.ARRIVE ;  /* 0x00000000000079c5 */ /* 0x000fe20000000000 */
[----:B------:R-:W-:Y:S01]  /*164f0*/  UMOV UR18, UR26 ;  /* 0x0000001a00127c82 */ /* 0x000fe20008000000 */
[----:B------:R-:W-:-:S04]  /*16500*/  UMOV UR19, UR27 ;  /* 0x0000001b00137c82 */ /* 0x000fc80008000000 */
[----:B------:R-:W-:Y:S01]  /*16510*/  HGMMA.64x256x16.F32.BF16 R24, gdesc[UR16].tnspA, R24, gsb0 ;  /* 0x23e00000101879f0 */ /* 0x000fe20008001818 */
[----:B----4-:R-:W-:-:S05]  /*16520*/  IMAD.WIDE R10, R13, 0x2, R10 ;  /* 0x000000020d0a7825 */ /* 0x010fca00078e020a */
[----:B------:R2:W-:Y:S04]  /*16530*/  STL [R1+0x844], R10 ;  /* 0x0008440a01007387 */ /* 0x0005e80000100800 */
[----:B------:R1:W-:Y:S01]  /*16540*/  STL [R1+0x64c], R11 ;  /* 0x00064c0b01007387 */ /* 0x0003e20000100800 */
[----:B--2---:R-:W-:-:S03]  /*16550*/  IMAD.MOV.U32 R10, RZ, RZ, R5 ;  /* 0x000000ffff0a7224 */ /* 0x004fc600078e0005 */
[----:B------:R-:W2:Y:S01]  /*16560*/  LDL.LU R5, [R1+0xc04] ;  /* 0x000c040001057983 */ /* 0x000ea20000300800 */
[----:B------:R-:W-:Y:S01]  /*16570*/  IMAD.WIDE R8, R13, 0x2, R8 ;  /* 0x000000020d087825 */ /* 0x000fe200078e0208 */
[----:B-1----:R-:W1:Y:S04]  /*16580*/  LDC R11, c[0x0][0x238] ;  /* 0x00008e00ff0b7b82 */ /* 0x002e680000000800 */
[----:B------:R4:W-:Y:S04]  /*16590*/  STL [R1+0x944], R8 ;  /* 0x0009440801007387 */ /* 0x0009e80000100800 */
[----:B------:R0:W-:Y:S01]  /*165a0*/  STL [R1+0x848], R9 ;  /* 0x0008480901007387 */ /* 0x0001e20000100800 */
[----:B----4-:R-:W-:-:S02]  /*165b0*/  IMAD.MOV.U32 R8, RZ, RZ, R10 ;  /* 0x000000ffff087224 */ /* 0x010fc400078e000a */
[----:B0-----:R-:W-:Y:S02]  /*165c0*/  IMAD.MOV.U32 R9, RZ, RZ, R7 ;  /* 0x000000ffff097224 */ /* 0x001fe400078e0007 */
[----:B------:R0:W5:Y:S01]  /*165d0*/  LDL.LU R7, [R1+0xc00] ;  /* 0x000c000001077983 */ /* 0x0001620000300800 */
[----:B------:R-:W-:-:S04]  /*165e0*/  IMAD.WIDE R8, R13, 0x2, R8 ;  /* 0x000000020d087825 */ /* 0x000fc800078e0208 */
[----:B---3--:R-:W-:Y:S01]  /*165f0*/  VIADD R207, R207, 0xffffffff ;  /* 0xffffffffcfcf7836 */ /* 0x008fe20000000000 */
[----:B------:R3:W-:Y:S04]  /*16600*/  STL [R1+0x948], R8 ;  /* 0x0009480801007387 */ /* 0x0007e80000100800 */
[----:B------:R0:W-:Y:S01]  /*16610*/  STL [R1+0x84c], R9 ;  /* 0x00084c0901007387 */ /* 0x0001e20000100800 */
[----:B------:R-:W-:Y:S01]  /*16620*/  ISETP.NE.U32.AND P0, PT, R207, RZ, PT ;  /* 0x000000ffcf00720c */ /* 0x000fe20003f05070 */
[----:B-1----:R-:W-:Y:S01]  /*16630*/  IMAD.SHL.U32 R11, R11, 0x20, RZ ;  /* 0x000000200b0b7824 */ /* 0x002fe200078e00ff */
[----:B------:R-:W-:Y:S02]  /*16640*/  WARPGROUP.DEPBAR.LE gsb0, 0x0 ;  /* 0x00008000000079c5 */ /* 0x000fe40000010000 */
[----:B------:R-:W-:-:S02]  /*16650*/  VIADD R6, R6, 0xffffffe0 ;  /* 0xffffffe006067836 */ /* 0x000fc40000000000 */
[----:B--2---:R-:W-:-:S04]  /*16660*/  IMAD.WIDE R4, R11, 0x2, R4 ;  /* 0x000000020b047825 */ /* 0x004fc800078e0204 */
[----:B---3--:R-:W-:Y:S02]  /*16670*/  IMAD.MOV.U32 R8, RZ, RZ, R4 ;  /* 0x000000ffff087224 */ /* 0x008fe400078e0004 */
[----:B------:R-:W-:Y:S01]  /*16680*/  IMAD.MOV.U32 R4, RZ, RZ, R5 ;  /* 0x000000ffff047224 */ /* 0x000fe200078e0005 */
[----:B0-----:R-:W-:Y:S06]  /*16690*/  @P0 BRA `(.L_x_1) ;  /* 0xffffff4c00e40947 */ /* 0x001fec000383ffff */
[----:B------:R-:W2:Y:S04]  /*166a0*/  LDL.LU R11, [R1+0x1fc] ;  /* 0x0001fc00010b7983 */ /* 0x000ea80000300800 */
[----:B------:R-:W3:Y:S04]  /*166b0*/  LDL.LU R10, [R1+0x1f8] ;  /* 0x0001f800010a7983 */ /* 0x000ee80000300800 */
[----:B------:R-:W4:Y:S04]  /*166c0*/  LDL.LU R229, [R1+0x3fc] ;  /* 0x0003fc0001e57983 */ /* 0x000f280000300800 */
[----:B------:R-:W4:Y:S04]  /*166d0*/  LDL.LU R230, [R1+0x3f8] ;  /* 0x0003f80001e67983 */ /* 0x000f280000300800 */
[----:B------:R-:W2:Y:S04]  /*166e0*/  LDL.LU R231, [R1+0x3f4] ;  /* 0x0003f40001e77983 */ /* 0x000ea80000300800 */
[----:B------:R-:W2:Y:S04]  /*166f0*/  LDL.LU R232, [R1+0x3f0] ;  /* 0x0003f00001e87983 */ /* 0x000ea80000300800 */
[----:B------:R-:W3:Y:S04]  /*16700*/  LDL.LU R233, [R1+0x3ec] ;  /* 0x0003ec0001e97983 */ /* 0x000ee80000300800 */
        /* <DEDUP_REMOVED lines=26> */
[----:B------:R-:W3:Y:S01]  /*168b0*/  LDL.LU R9, [R1+0x378] ;  /* 0x0003780001097983 */ /* 0x000ee20000300800 */
[----:B------:R-:W-:-:S02]  /*168c0*/  F2FP.BF16.F32.PACK_AB R3, R151, R150 ;  /* 0x000000969703723e */ /* 0x000fc400000010ff */
[----:B------:R-:W-:Y:S01]  /*168d0*/  F2FP.BF16.F32.PACK_AB R8, R149, R148 ;  /* 0x000000949508723e */ /* 0x000fe200000010ff */
[----:B------:R-:W-:Y:S04]  /*168e0*/  STL [R1+0xd94], R15 ;  /* 0x000d940f01007387 */ /* 0x000fe80000100800 */
[----:B------:R-:W-:Y:S04]  /*168f0*/  STL [R1+0xd90], R14 ;  /* 0x000d900e01007387 */ /* 0x000fe80000100800 */
[----:B------:R-:W-:Y:S04]  /*16900*/  STL [R1+0xd84], R19 ;  /* 0x000d841301007387 */ /* 0x000fe80000100800 */
[----:B------:R-:W-:Y:S04]  /*16910*/  STL [R1+0xd80], R18 ;  /* 0x000d801201007387 */ /* 0x000fe80000100800 */
[----:B-----5:R-:W-:Y:S04]  /*16920*/  STL [R1+0xd7c], R17 ;  /* 0x000d7c1101007387 */ /* 0x020fe80000100800 */
[----:B------:R-:W-:Y:S04]  /*16930*/  STL [R1+0xd78], R16 ;  /* 0x000d781001007387 */ /* 0x000fe80000100800 */
[----:B------:R-:W-:Y:S04]  /*16940*/  STL [R1+0xd74], R23 ;  /* 0x000d741701007387 */ /* 0x000fe80000100800 */
[----:B------:R-:W-:Y:S04]  /*16950*/  STL [R1+0xd70], R22 ;  /* 0x000d701601007387 */ /* 0x000fe80000100800 */
[----:B------:R-:W-:Y:S04]  /*16960*/  STL [R1+0xd6c], R21 ;  /* 0x000d6c1501007387 */ /* 0x000fe80000100800 */
[----:B------:R-:W-:Y:S04]  /*16970*/  STL [R1+0xd68], R20 ;  /* 0x000d681401007387 */ /* 0x000fe80000100800 */
[----:B------:R4:W-:Y:S04]  /*16980*/  STL [R1+0xc00], R7 ;  /* 0x000c000701007387 */ /* 0x0009e80000100800 */
[----:B------:R2:W-:Y:S04]  /*16990*/  STL [R1+0x60c], R3 ;  /* 0x00060c0301007387 */ /* 0x0005e80000100800 */
[----:B------:R-:W-:Y:S01]  /*169a0*/  STL [R1+0x608], R8 ;  /* 0x0006080801007387 */ /* 0x000fe20000100800 */
[----:B----4-:R-:W-:-:S05]  /*169b0*/  F2FP.BF16.F32.PACK_AB R7, R229, R230 ;  /* 0x000000e6e507723e */ /* 0x010fca00000010ff */
[----:B------:R-:W-:Y:S01]  /*169c0*/  STL [R1+0x604], R7 ;  /* 0x0006040701007387 */ /* 0x000fe20000100800 */
[----:B--2---:R-:W-:Y:S01]  /*169d0*/  F2FP.BF16.F32.PACK_AB R3, R231, R232 ;  /* 0x000000e8e703723e */ /* 0x004fe200000010ff */
[----:B---3--:R-:W-:-:S04]  /*169e0*/  IMAD.MOV.U32 R229, RZ, RZ, R233 ;  /* 0x000000ffffe57224 */ /* 0x008fc800078e00e9 */
[----:B------:R0:W-:Y:S01]  /*169f0*/  STL [R1+0x600], R3 ;  /* 0x0006000301007387 */ /* 0x0001e20000100800 */
        /* <DEDUP_REMOVED lines=24> */
[----:B------:R-:W2:Y:S01]  /*16b80*/  LDL.LU R2, [R1+0x374] ;  /* 0x0003740001027983 */ /* 0x000ea20000300800 */
[----:B------:R-:W-:-:S03]  /*16b90*/  IMAD.MOV.U32 R13, RZ, RZ, R6 ;  /* 0x000000ffff0d7224 */ /* 0x000fc600078e0006 */
[----:B------:R-:W3:Y:S01]  /*16ba0*/  LDL.LU R6, [R1+0x370] ;  /* 0x0003700001067983 */ /* 0x000ee20000300800 */
[----:B------:R-:W-:-:S03]  /*16bb0*/  IMAD.MOV.U32 R207, RZ, RZ, R5 ;  /* 0x000000ffffcf7224 */ /* 0x000fc600078e0005 */
[----:B------:R-:W4:Y:S01]  /*16bc0*/  LDL.LU R5, [R1+0x36c] ;  /* 0x00036c0001057983 */ /* 0x000f220000300800 */
[----:B------:R-:W-:-:S03]  /*16bd0*/  IMAD.MOV.U32 R0, RZ, RZ, R9 ;  /* 0x000000ffff007224 */ /* 0x000fc600078e0009 */
[----:B------:R-:W4:Y:S01]  /*16be0*/  LDL.LU R9, [R1+0x368] ;  /* 0x0003680001097983 */ /* 0x000f220000300800 */
[----:B0-----:R-:W-:Y:S02]  /*16bf0*/  F2FP.BF16.F32.PACK_AB R3, R147, R146 ;  /* 0x000000929303723e */ /* 0x001fe400000010ff */
[----:B------:R-:W-:Y:S02]  /*16c00*/  F2FP.BF16.F32.PACK_AB R8, R145, R144 ;  /* 0x000000909108723e */ /* 0x000fe400000010ff */
[----:B------:R-:W-:Y:S01]  /*16c10*/  F2FP.BF16.F32.PACK_AB R7, R229, R230 ;  /* 0x000000e6e507723e */ /* 0x000fe200000010ff */
[----:B------:R0:W-:Y:S01]  /*16c20*/  STL [R1+0x3fc], R3 ;  /* 0x0003fc0301007387 */ /* 0x0001e20000100800 */
[----:B------:R-:W-:Y:S02]  /*16c30*/  IMAD.MOV.U32 R229, RZ, RZ, R233 ;  /* 0x000000ffffe57224 */ /* 0x000fe400078e00e9 */
[----:B------:R-:W-:Y:S01]  /*16c40*/  IMAD.MOV.U32 R230, RZ, RZ, R234 ;  /* 0x000000ffffe67224 */ /* 0x000fe200078e00ea */
[----:B------:R-:W-:Y:S01]  /*16c50*/  STL [R1+0x3f8], R8 ;  /* 0x0003f80801007387 */ /* 0x000fe20000100800 */
[----:B------:R-:W-:Y:S01]  /*16c60*/  IMAD.MOV.U32 R233, RZ, RZ, R237 ;  /* 0x000000ffffe97224 */ /* 0x000fe200078e00ed */
[----:B0-----:R-:W-:Y:S01]  /*16c70*/  F2FP.BF16.F32.PACK_AB R3, R231, R232 ;  /* 0x000000e8e703723e */ /* 0x001fe200000010ff */
[----:B------:R-:W-:-:S02]  /*16c80*/  IMAD.MOV.U32 R231, RZ, RZ, R235 ;  /* 0x000000ffffe77224 */ /* 0x000fc400078e00eb */
[----:B------:R-:W-:Y:S02]  /*16c90*/  IMAD.MOV.U32 R232, RZ, RZ, R236 ;  /* 0x000000ffffe87224 */ /* 0x000fe400078e00ec */
[----:B------:R-:W-:Y:S02]  /*16ca0*/  IMAD.MOV.U32 R235, RZ, RZ, R239 ;  /* 0x000000ffffeb7224 */ /* 0x000fe400078e00ef */
[----:B------:R-:W-:Y:S02]  /*16cb0*/  IMAD.MOV.U32 R236, RZ, RZ, R240 ;  /* 0x000000ffffec7224 */ /* 0x000fe400078e00f0 */
[----:B------:R-:W-:Y:S02]  /*16cc0*/  IMAD.MOV.U32 R239, RZ, RZ, R241 ;  /* 0x000000ffffef7224 */ /* 0x000fe400078e00f1 */
[----:B------:R-:W-:Y:S01]  /*16cd0*/  IMAD.MOV.U32 R240, RZ, RZ, R245 ;  /* 0x000000fffff07224 */ /* 0x000fe200078e00f5 */
[----:B------:R-:W-:Y:S01]  /*16ce0*/  STL [R1+0x3f4], R7 ;  /* 0x0003f40701007387 */ /* 0x000fe20000100800 */
[----:B------:R-:W-:-:S02]  /*16cf0*/  IMAD.MOV.U32 R234, RZ, RZ, R238 ;  /* 0x000000ffffea7224 */ /* 0x000fc400078e00ee */
[----:B------:R-:W-:Y:S02]  /*16d00*/  IMAD.MOV.U32 R237, RZ, RZ, R242 ;  /* 0x000000ffffed7224 */ /* 0x000fe400078e00f2 */
[----:B------:R-:W-:Y:S02]  /*16d10*/  IMAD.MOV.U32 R241, RZ, RZ, R246 ;  /* 0x000000fffff17224 */ /* 0x000fe400078e00f6 */
[----:B------:R-:W-:Y:S01]  /*16d20*/  IMAD.MOV.U32 R245, RZ, RZ, R249 ;  /* 0x000000fffff57224 */ /* 0x000fe200078e00f9 */
[----:B------:R0:W-:Y:S01]  /*16d30*/  STL [R1+0x3f0], R3 ;  /* 0x0003f00301007387 */ /* 0x0001e20000100800 */
        /* <DEDUP_REMOVED lines=10> */
[----:B--2---:R-:W-:Y:S02]  /*16de0*/  IMAD.MOV.U32 R4, RZ, RZ, R2 ;  /* 0x000000ffff047224 */ /* 0x004fe400078e0002 */
[----:B------:R-:W2:Y:S01]  /*16df0*/  LDL.LU R2, [R1+0x364] ;  /* 0x0003640001027983 */ /* 0x000ea20000300800 */
[----:B---3--:R-:W-:-:S03]  /*16e00*/  IMAD.MOV.U32 R13, RZ, RZ, R6 ;  /* 0x000000ffff0d7224 */ /* 0x008fc600078e0006 */
[----:B------:R-:W3:Y:S01]  /*16e10*/  LDL.LU R6, [R1+0x360] ;  /* 0x0003600001067983 */ /* 0x000ee20000300800 */
[----:B----4-:R-:W-:-:S03]  /*16e20*/  IMAD.MOV.U32 R207, RZ, RZ, R5 ;  /* 0x000000ffffcf7224 */ /* 0x010fc600078e0005 */
[----:B------:R-:W4:Y:S01]  /*16e30*/  LDL.LU R5, [R1+0x35c] ;  /* 0x00035c0001057983 */ /* 0x000f220000300800 */
[----:B------:R-:W-:-:S03]  /*16e40*/  IMAD.MOV.U32 R0, RZ, RZ, R9 ;  /* 0x000000ffff007224 */ /* 0x000fc600078e0009 */
[----:B------:R-:W4:Y:S01]  /*16e50*/  LDL.LU R9, [R1+0x358] ;  /* 0x0003580001097983 */ /* 0x000f220000300800 */
[----:B0-----:R-:W-:-:S05]  /*16e60*/  F2FP.BF16.F32.PACK_AB R3, R143, R142 ;  /* 0x0000008e8f03723e */ /* 0x001fca00000010ff */
[----:B------:R0:W-:Y:S01]  /*16e70*/  STL [R1+0x3ec], R3 ;  /* 0x0003ec0301007387 */ /* 0x0001e20000100800 */
[----:B------:R-:W-:Y:S02]  /*16e80*/  F2FP.BF16.F32.PACK_AB R8, R141, R140 ;  /* 0x0000008c8d08723e */ /* 0x000fe400000010ff */
[----:B------:R-:W-:Y:S02]  /*16e90*/  F2FP.BF16.F32.PACK_AB R7, R229, R230 ;  /* 0x000000e6e507723e */ /* 0x000fe400000010ff */
[----:B0-----:R-:W-:Y:S01]  /*16ea0*/  F2FP.BF16.F32.PACK_AB R3, R231, R232 ;  /* 0x000000e8e703723e */ /* 0x001fe200000010ff */
        /* <DEDUP_REMOVED lines=16> */
[----:B------:R-:W-:Y:S01]  /*16fb0*/  IMAD.MOV.U32 R249, RZ, RZ, R251 ;  /* 0x000000fffff97224 */ /* 0x000fe200078e00fb */
[----:B------:R0:W-:Y:S01]  /*16fc0*/  STL [R1+0x3e8], R8 ;  /* 0x0003e80801007387 */ /* 0x0001e20000100800 */
[----:B------:R-:W-:Y:S02]  /*16fd0*/  IMAD.MOV.U32 R250, RZ, RZ, R252 ;  /* 0x000000fffffa7224 */ /* 0x000fe400078e00fc */
[----:B------:R-:W-:Y:S01]  /*16fe0*/  IMAD.MOV.U32 R251, RZ, RZ, R4 ;  /* 0x000000fffffb7224 */ /* 0x000fe200078e0004 */
[----:B------:R-:W-:Y:S01]  /*16ff0*/  STL [R1+0x3e4], R7 ;  /* 0x0003e40701007387 */ /* 0x000fe20000100800 */
[----:B------:R-:W-:Y:S02]  /*17000*/  IMAD.MOV.U32 R252, RZ, RZ, R13 ;  /* 0x000000fffffc7224 */ /* 0x000fe400078e000d */
[----:B------:R-:W-:Y:S01]  /*17010*/  IMAD.MOV.U32 R4, RZ, RZ, R207 ;  /* 0x000000ffff047224 */ /* 0x000fe200078e00cf */
[----:B------:R1:W-:Y:S01]  /*17020*/  STL [R1+0x3e0], R3 ;  /* 0x0003e00301007387 */ /* 0x0003e20000100800 */
[----:B------:R-:W-:Y:S01]  /*17030*/  IMAD.MOV.U32 R13, RZ, RZ, R0 ;  /* 0x000000ffff0d7224 */ /* 0x000fe200078e0000 */
[----:B0-----:R-:W-:-:S02]  /*17040*/  F2FP.BF16.F32.PACK_AB R8, R137, R136 ;  /* 0x000000888908723e */ /* 0x001fc400000010ff */
[----:B-1----:R-:W-:Y:S02]  /*17050*/  F2FP.BF16.F32.PACK_AB R3, R139, R138 ;  /* 0x0000008a8b03723e */ /* 0x002fe400000010ff */
[----:B------:R-:W-:Y:S01]  /*17060*/  F2FP.BF16.F32.PACK_AB R7, R231, R232 ;  /* 0x000000e8e707723e */ /* 0x000fe200000010ff */
[----:B--2---:R-:W-:Y:S02]  /*17070*/  IMAD.MOV.U32 R207, RZ, RZ, R2 ;  /* 0x000000ffffcf7224 */ /* 0x004fe400078e0002 */
[----:B---3--:R-:W-:Y:S02]  /*17080*/  IMAD.MOV.U32 R0, RZ, RZ, R6 ;  /* 0x000000ffff007224 */ /* 0x008fe400078e0006 */
[----:B----4-:R-:W-:Y:S02]  /*17090*/  IMAD.MOV.U32 R2, RZ, RZ, R5 ;  /* 0x000000ffff027224 */ /* 0x010fe400078e0005 */
[----:B------:R-:W2:Y:S01]  /*170a0*/  LDL.LU R5, [R1+0x3b8] ;  /* 0x0003b80001057983 */ /* 0x000ea20000300800 */
[----:B------:R-:W-:-:S03]  /*170b0*/  IMAD.MOV.U32 R6, RZ, RZ, R9 ;  /* 0x000000ffff067224 */ /* 0x000fc600078e0009 */
[----:B------:R-:W3:Y:S04]  /*170c0*/  LDL.LU R9, [R1+0x3bc] ;  /* 0x0003bc0001097983 */ /* 0x000ee80000300800 */
[----:B------:R0:W-:Y:S01]  /*170d0*/  STL [R1+0x3dc], R3 ;  /* 0x0003dc0301007387 */ /* 0x0001e20000100800 */
[----:B------:R-:W-:-:S03]  /*170e0*/  IMAD.MOV.U32 R211, RZ, RZ, R207 ;  /* 0x000000ffffd37224 */ /* 0x000fc600078e00cf */
[----:B------:R-:W-:Y:S01]  /*170f0*/  STL [R1+0x3d8], R8 ;  /* 0x0003d80801007387 */ /* 0x000fe20000100800 */
[----:B0-----:R-:W-:-:S03]  /*17100*/  F2FP.BF16.F32.PACK_AB R3, R233, R234 ;  /* 0x000000eae903723e */ /* 0x001fc600000010ff */
[----:B------:R-:W-:Y:S04]  /*17110*/  STL [R1+0x3d4], R7 ;  /* 0x0003d40701007387 */ /* 0x000fe80000100800 */
[----:B------:R0:W-:Y:S04]  /*17120*/  STL [R1+0x3d0], R3 ;  /* 0x0003d00301007387 */ /* 0x0001e80000100800 */
[----:B------:R-:W4:Y:S04]  /*17130*/  LDL.LU R207, [R1+0x354] ;  /* 0x0003540001cf7983 */ /* 0x000f280000300800 */
[----:B------:R-:W4:Y:S04]  /*17140*/  LDL.LU R19, [R1+0x27c] ;  /* 0x00027c0001137983 */ /* 0x000f280000300800 */
[----:B------:R-:W4:Y:S04]  /*17150*/  LDL.LU R14, [R1+0x274] ;  /* 0x00027400010e7983 */ /* 0x000f280000300800 */
[----:B------:R-:W4:Y:S04]  /*17160*/  LDL.LU R15, [R1+0x26c] ;  /* 0x00026c00010f7983 */ /* 0x000f280000300800 */
[----:B------:R-:W4:Y:S04]  /*17170*/  LDL.LU R12, [R1+0x268] ;  /* 0x00026800010c7983 */ /* 0x000f280000300800 */
[----:B0-----:R-:W4:Y:S04]  /*17180*/  LDL.LU R3, [R1+0x264] ;  /* 0x0002640001037983 */ /* 0x001f280000300800 */
[----:B------:R-:W4:Y:S04]  /*17190*/  LDL.LU R8, [R1+0x260] ;  /* 0x0002600001087983 */ /* 0x000f280000300800 */
[----:B------:R-:W4:Y:S04]  /*171a0*/  LDL.LU R216, [R1+0x25c] ;  /* 0x00025c0001d87983 */ /* 0x000f280000300800 */
[----:B------:R-:W4:Y:S04]  /*171b0*/  LDL.LU R217, [R1+0x258] ;  /* 0x0002580001d97983 */ /* 0x000f280000300800 */
[----:B------:R-:W4:Y:S04]  /*171c0*/  LDL.LU R218, [R1+0x254] ;  /* 0x0002540001da7983 */ /* 0x000f280000300800 */
[----:B------:R-:W4:Y:S01]  /*171d0*/  LDL.LU R219, [R1+0x250] ;  /* 0x0002500001db7983 */ /* 0x000f220000300800 */
[----:B------:R-:W-:-:S03]  /*171e0*/  IMAD.MOV.U32 R226, RZ, RZ, R240 ;  /* 0x000000ffffe27224 */ /* 0x000fc600078e00f0 */
        /* <DEDUP_REMOVED lines=14> */
[----:B------:R-:W4:Y:S04]  /*172d0*/  LDL.LU R243, [R1+0x230] ;  /* 0x0002300001f37983 */ /* 0x000f280000300800 */
[----:B------:R-:W4:Y:S04]  /*172e0*/  LDL.LU R248, [R1+0x22c] ;  /* 0x00022c0001f87983 */ /* 0x000f280000300800 */
[----:B------:R-:W4:Y:S04]  /*172f0*/  LDL.LU R249, [R1+0x228] ;  /* 0x0002280001f97983 */ /* 0x000f280000300800 */
[----:B------:R-:W4:Y:S04]  /*17300*/  LDL.LU R250, [R1+0x224] ;  /* 0x0002240001fa7983 */ /* 0x000f280000300800 */
[----:B------:R-:W4:Y:S01]  /*17310*/  LDL.LU R251, [R1+0x220] ;  /* 0x0002200001fb7983 */ /* 0x000f220000300800 */
[----:B------:R-:W-:-:S02]  /*17320*/  IMAD.MOV.U32 R220, RZ, RZ, R252 ;  /* 0x000000ffffdc7224 */ /* 0x000fc400078e00fc */
[----:B------:R-:W-:Y:S01]  /*17330*/  IMAD.MOV.U32 R210, RZ, RZ, R4 ;  /* 0x000000ffffd27224 */ /* 0x000fe200078e0004 */
[----:B------:R-:W4:Y:S01]  /*17340*/  LDL.LU R252, [R1+0x21c] ;  /* 0x00021c0001fc7983 */ /* 0x000f220000300800 */
[----:B------:R-:W-:Y:S02]  /*17350*/  IMAD.MOV.U32 R213, RZ, RZ, R13 ;  /* 0x000000ffffd57224 */ /* 0x000fe400078e000d */
[----:B------:R-:W-:Y:S01]  /*17360*/  IMAD.MOV.U32 R212, RZ, RZ, R0 ;  /* 0x000000ffffd47224 */ /* 0x000fe200078e0000 */
[----:B------:R-:W4:Y:S01]  /*17370*/  LDL.LU R4, [R1+0x218] ;  /* 0x0002180001047983 */ /* 0x000f220000300800 */
[----:B------:R-:W-:Y:S02]  /*17380*/  IMAD.MOV.U32 R234, RZ, RZ, R235 ;  /* 0x000000ffffea7224 */ /* 0x000fe400078e00eb */
[----:B------:R-:W-:Y:S01]  /*17390*/  IMAD.MOV.U32 R208, RZ, RZ, R2 ;  /* 0x000000ffffd07224 */ /* 0x000fe200078e0002 */
[----:B------:R-:W4:Y:S01]  /*173a0*/  LDL.LU R13, [R1+0x214] ;  /* 0x00021400010d7983 */ /* 0x000f220000300800 */
[----:B------:R-:W-:-:S02]  /*173b0*/  IMAD.MOV.U32 R235, RZ, RZ, R236 ;  /* 0x000000ffffeb7224 */ /* 0x000fc400078e00ec */
[----:B------:R-:W-:Y:S01]  /*173c0*/  IMAD.MOV.U32 R222, RZ, RZ, R245 ;  /* 0x000000ffffde7224 */ /* 0x000fe200078e00f5 */
[----:B------:R-:W4:Y:S01]  /*173d0*/  LDL.LU R0, [R1+0x210] ;  /* 0x0002100001007983 */ /* 0x000f220000300800 */
[----:B------:R-:W-:Y:S02]  /*173e0*/  IMAD.MOV.U32 R209, RZ, RZ, R6 ;  /* 0x000000ffffd17224 */ /* 0x000fe400078e0006 */
[----:B------:R-:W-:Y:S01]  /*173f0*/  IMAD.MOV.U32 R236, RZ, RZ, R238 ;  /* 0x000000ffffec7224 */ /* 0x000fe200078e00ee */
[----:B------:R-:W4:Y:S04]  /*17400*/  LDL.LU R2, [R1+0x20c] ;  /* 0x00020c0001027983 */ /* 0x000f280000300800 */
[----:B------:R-:W4:Y:S01]  /*17410*/  LDL.LU R6, [R1+0x208] ;  /* 0x0002080001067983 */ /* 0x000f220000300800 */
[----:B--2---:R-:W-:-:S03]  /*17420*/  IMAD.MOV.U32 R245, RZ, RZ, R5 ;  /* 0x000000fffff57224 */ /* 0x004fc600078e0005 */
[----:B------:R-:W2:Y:S01]  /*17430*/  LDL.LU R5, [R1+0x204] ;  /* 0x0002040001057983 */ /* 0x000ea20000300800 */
[----:B---3--:R-:W-:-:S03]  /*17440*/  IMAD.MOV.U32 R238, RZ, RZ, R9 ;  /* 0x000000ffffee7224 */ /* 0x008fc600078e0009 */
[----:B------:R-:W2:Y:S01]  /*17450*/  LDL.LU R9, [R1+0x200] ;  /* 0x0002000001097983 */ /* 0x000ea20000300800 */
[----:B------:R-:W-:Y:S01]  /*17460*/  IMAD.MOV.U32 R223, RZ, RZ, R247 ;  /* 0x000000ffffdf7224 */ /* 0x000fe200078e00f7 */
[----:B------:R-:W-:Y:S01]  /*17470*/  F2FP.BF16.F32.PACK_AB R247, R135, R134 ;  /* 0x0000008687f7723e */ /* 0x000fe200000010ff */
[----:B------:R-:W-:Y:S01]  /*17480*/  IMAD.MOV.U32 R225, RZ, RZ, R246 ;  /* 0x000000ffffe17224 */ /* 0x000fe200078e00f6 */
[----:B------:R-:W-:Y:S02]  /*17490*/  F2FP.BF16.F32.PACK_AB R246, R133, R132 ;  /* 0x0000008485f6723e */ /* 0x000fe400000010ff */
[----:B------:R-:W-:Y:S02]  /*174a0*/  F2FP.BF16.F32.PACK_AB R245, R238, R245 ;  /* 0x000000f5eef5723e */ /* 0x000fe400000010ff */
[----:B------:R-:W-:Y:S01]  /*174b0*/  F2FP.BF16.F32.PACK_AB R244, R239, R244 ;  /* 0x000000f4eff4723e */ /* 0x000fe200000010ff */
[----:B------:R-:W-:Y:S01]  /*174c0*/  STL [R1+0xc04], R247 ;  /* 0x000c04f701007387 */ /* 0x000fe20000100800 */
[----:B------:R-:W-:-:S02]  /*174d0*/  F2FP.BF16.F32.PACK_AB R239, R131, R130 ;  /* 0x0000008283ef723e */ /* 0x000fc400000010ff */
[----:B------:R-:W-:Y:S01]  /*174e0*/  F2FP.BF16.F32.PACK_AB R238, R129, R128 ;  /* 0x0000008081ee723e */ /* 0x000fe200000010ff */
[----:B------:R-:W-:Y:S01]  /*174f0*/  STL [R1+0xc08], R246 ;  /* 0x000c08f601007387 */ /* 0x000fe20000100800 */
[----:B------:R-:W-:Y:S02]  /*17500*/  F2FP.BF16.F32.PACK_AB R237, R234, R237 ;  /* 0x000000edeaed723e */ /* 0x000fe400000010ff */
[----:B------:R-:W-:Y:S01]  /*17510*/  F2FP.BF16.F32.PACK_AB R236, R235, R236 ;  /* 0x000000ecebec723e */ /* 0x000fe200000010ff */
[----:B------:R-:W-:Y:S01]  /*17520*/  STL [R1+0xc0c], R245 ;  /* 0x000c0cf501007387 */ /* 0x000fe20000100800 */
[----:B------:R-:W-:Y:S02]  /*17530*/  F2FP.BF16.F32.PACK_AB R235, R127, R126 ;  /* 0x0000007e7feb723e */ /* 0x000fe400000010ff */
[----:B------:R-:W-:Y:S01]  /*17540*/  F2FP.BF16.F32.PACK_AB R234, R125, R124 ;  /* 0x0000007c7dea723e */ /* 0x000fe200000010ff */
[----:B------:R-:W-:Y:S01]  /*17550*/  STL [R1+0xc10], R244 ;  /* 0x000c10f401007387 */ /* 0x000fe20000100800 */
[----:B------:R-:W-:-:S03]  /*17560*/  F2FP.BF16.F32.PACK_AB R233, R226, R233 ;  /* 0x000000e9e2e9723e */ /* 0x000fc600000010ff */
        /* <DEDUP_REMOVED lines=33> */
[----:B----4-:R-:W-:-:S03]  /*17780*/  F2FP.BF16.F32.PACK_AB R208, R207, R206 ;  /* 0x000000cecfd0723e */ /* 0x010fc600000010ff */
        /* <DEDUP_REMOVED lines=156> */
[----:B------:R-:W-:Y:S04]  /*18150*/  STL [R1+0xdb8], R136 ;  /* 0x000db88801007387 */ /* 0x000fe80000100800 */
[----:B------:R-:W-:Y:S04]  /*18160*/  STL [R1+0xdbc], R135 ;  /* 0x000dbc8701007387 */ /* 0x000fe80000100800 */
[----:B------:R-:W-:Y:S04]  /*18170*/  STL [R1+0xdc0], R134 ;  /* 0x000dc08601007387 */ /* 0x000fe80000100800 */
[----:B------:R-:W-:Y:S04]  /*18180*/  STL [R1+0xdc4], R133 ;  /* 0x000dc48501007387 */ /* 0x000fe80000100800 */
[----:B------:R-:W-:Y:S04]  /*18190*/  STL [R1+0xdc8], R132 ;  /* 0x000dc88401007387 */ /* 0x000fe80000100800 */
[----:B------:R0:W-:Y:S04]  /*181a0*/  STL [R1+0xdcc], R131 ;  /* 0x000dcc8301007387 */ /* 0x0001e80000100800 */
[----:B------:R1:W-:Y:S04]  /*181b0*/  STL [R1+0xdd0], R130 ;  /* 0x000dd08201007387 */ /* 0x0003e80000100800 */
[----:B0-----:R-:W3:Y:S04]  /*181c0*/  LDL.LU R131, [R1+0x1f4] ;  /* 0x0001f40001837983 */ /* 0x001ee80000300800 */
        /* <DEDUP_REMOVED lines=17> */
[----:B------:R-:W4:Y:S01]  /*182e0*/  LDL.LU R140, [R1+0x5dc] ;  /* 0x0005dc00018c7983 */ /* 0x000f220000300800 */
[----:B-1----:R-:W-:-:S03]  /*182f0*/  IMAD.MOV.U32 R130, RZ, RZ, R11 ;  /* 0x000000ffff827224 */ /* 0x002fc600078e000b */
[----:B------:R-:W4:Y:S04]  /*18300*/  LDL.LU R113, [R1+0x5d8] ;  /* 0x0005d80001717983 */ /* 0x000f280000300800 */
[----:B------:R-:W4:Y:S01]  /*18310*/  LDL.LU R141, [R1+0x5d4] ;  /* 0x0005d400018d7983 */ /* 0x000f220000300800 */
[----:B------:R-:W-:-:S03]  /*18320*/  IMAD.MOV.U32 R123, RZ, RZ, R10 ;  /* 0x000000ffff7b7224 */ /* 0x000fc600078e000a */
[----:B------:R-:W4:Y:S04]  /*18330*/  LDL.LU R112, [R1+0x5d0] ;  /* 0x0005d00001707983 */ /* 0x000f280000300800 */
[----:B------:R-:W4:Y:S01]  /*18340*/  LDL.LU R142, [R1+0x1cc] ;  /* 0x0001cc00018e7983 */ /* 0x000f220000300800 */
[----:B--2---:R-:W-:-:S03]  /*18350*/  F2FP.BF16.F32.PACK_AB R124, R5, R9 ;  /* 0x00000009057c723e */ /* 0x004fc600000010ff */
[----:B------:R-:W2:Y:S04]  /*18360*/  LDL.LU R11, [R1+0x1c8] ;  /* 0x0001c800010b7983 */ /* 0x000ea80000300800 */
[----:B------:R-:W2:Y:S04]  /*18370*/  LDL.LU R143, [R1+0x1c4] ;  /* 0x0001c400018f7983 */ /* 0x000ea80000300800 */
[----:B------:R-:W2:Y:S04]  /*18380*/  LDL.LU R10, [R1+0x1c0] ;  /* 0x0001c000010a7983 */ /* 0x000ea80000300800 */
[----:B------:R-:W2:Y:S04]  /*18390*/  LDL.LU R144, [R1+0x5cc] ;  /* 0x0005cc0001907983 */ /* 0x000ea80000300800 */
[----:B------:R-:W2:Y:S04]  /*183a0*/  LDL.LU R9, [R1+0x5c8] ;  /* 0x0005c80001097983 */ /* 0x000ea80000300800 */
[----:B------:R-:W2:Y:S04]  /*183b0*/  LDL.LU R15, [R1+0x5c4] ;  /* 0x0005c400010f7983 */ /* 0x000ea80000300800 */
[----:B------:R-:W2:Y:S01]  /*183c0*/  LDL.LU R8, [R1+0x5c0] ;  /* 0x0005c00001087983 */ /* 0x000ea20000300800 */
[----:B------:R-:W-:-:S03]  /*183d0*/  F2FP.BF16.F32.PACK_AB R128, R13, R0 ;  /* 0x000000000d80723e */ /* 0x000fc600000010ff */
[----:B------:R-:W2:Y:S04]  /*183e0*/  LDL.LU R14, [R1+0x1bc] ;  /* 0x0001bc00010e7983 */ /* 0x000ea80000300800 */
        /* <DEDUP_REMOVED lines=208> */
[----:B------:R-:W2:Y:S01]  /*190f0*/  LDL.LU R250, [R1+0xc] ;  /* 0x00000c0001fa7983 */ /* 0x000ea20000300800 */
[----:B------:R-:W-:-:S03]  /*19100*/  F2FP.BF16.F32.PACK_AB R125, R2, R6 ;  /* 0x00000006027d723e */ /* 0x000fc600000010ff */
[----:B------:R-:W2:Y:S04]  /*19110*/  LDL.LU R251, [R1+0x8] ;  /* 0x0000080001fb7983 */ /* 0x000ea80000300800 */
[----:B------:R-:W2:Y:S04]  /*19120*/  LDL.LU R252, [R1+0x4] ;  /* 0x0000040001fc7983 */ /* 0x000ea80000300800 */
[----:B------:R-:W2:Y:S01]  /*19130*/  LDL.LU R4, [R1] ;  /* 0x0000000001047983 */ /* 0x000ea20000300800 */
[----:B------:R-:W-:-:S03]  /*19140*/  F2FP.BF16.F32.PACK_AB R123, R130, R123 ;  /* 0x0000007b827b723e */ /* 0x000fc600000010ff */
[----:B------:R-:W2:Y:S01]  /*19150*/  LDL.LU R0, [R1+0x40c] ;  /* 0x00040c0001007983 */ /* 0x000ea20000300800 */
[----:B---3--:R-:W-:-:S03]  /*19160*/  F2FP.BF16.F32.PACK_AB R122, R131, R122 ;  /* 0x0000007a837a723e */ /* 0x008fc600000010ff */
[----:B------:R-:W3:Y:S01]  /*19170*/  LDL.LU R2, [R1+0x408] ;  /* 0x0004080001027983 */ /* 0x000ee20000300800 */
[----:B----4-:R-:W-:-:S03]  /*19180*/  F2FP.BF16.F32.PACK_AB R121, R132, R121 ;  /* 0x000000798479723e */ /* 0x010fc600000010ff */
[----:B------:R-:W4:Y:S01]  /*19190*/  LDL.LU R6, [R1+0x404] ;  /* 0x0004040001067983 */ /* 0x000f220000300800 */
[----:B------:R-:W-:-:S03]  /*191a0*/  F2FP.BF16.F32.PACK_AB R120, R133, R120 ;  /* 0x000000788578723e */ /* 0x000fc600000010ff */
[----:B------:R-:W4:Y:S01]  /*191b0*/  LDL.LU R5, [R1+0x400] ;  /* 0x0004000001057983 */ /* 0x000f220000300800 */
[----:B------:R-:W-:-:S03]  /*191c0*/  F2FP.BF16.F32.PACK_AB R119, R134, R119 ;  /* 0x000000778677723e */ /* 0x000fc600000010ff */
[----:B------:R0:W5:Y:S01]  /*191d0*/  LDL.LU R130, [R1+0xdd0] ;  /* 0x000dd00001827983 */ /* 0x0001620000300800 */
        /* <DEDUP_REMOVED lines=14> */
[----:B--2---:R-:W-:-:S03]  /*192c0*/  F2FP.BF16.F32.PACK_AB R11, R142, R11 ;  /* 0x0000000b8e0b723e */ /* 0x004fc600000010ff */
[----:B------:R0:W5:Y:S01]  /*192d0*/  LDL.LU R138, [R1+0xdb0] ;  /* 0x000db000018a7983 */ /* 0x0001620000300800 */
[----:B------:R-:W-:-:S03]  /*192e0*/  F2FP.BF16.F32.PACK_AB R10, R143, R10 ;  /* 0x0000000a8f0a723e */ /* 0x000fc600000010ff */
[----:B------:R0:W5:Y:S01]  /*192f0*/  LDL.LU R139, [R1+0xdac] ;  /* 0x000dac00018b7983 */ /* 0x0001620000300800 */
[----:B------:R-:W-:-:S03]  /*19300*/  F2FP.BF16.F32.PACK_AB R9, R144, R9 ;  /* 0x000000099009723e */ /* 0x000fc600000010ff */
[----:B------:R0:W5:Y:S01]  /*19310*/  LDL.LU R140, [R1+0xda8] ;  /* 0x000da800018c7983 */ /* 0x0001620000300800 */
[----:B------:R-:W-:-:S03]  /*19320*/  F2FP.BF16.F32.PACK_AB R8, R15, R8 ;  /* 0x000000080f08723e */ /* 0x000fc600000010ff */
[----:B------:R0:W5:Y:S04]  /*19330*/  LDL.LU R141, [R1+0xda4] ;  /* 0x000da400018d7983 */ /* 0x0001680000300800 */
[----:B------:R0:W5:Y:S04]  /*19340*/  LDL.LU R142, [R1+0xda0] ;  /* 0x000da000018e7983 */ /* 0x0001680000300800 */
[----:B------:R0:W5:Y:S04]  /*19350*/  LDL.LU R143, [R1+0xd9c] ;  /* 0x000d9c00018f7983 */ /* 0x0001680000300800 */
[----:B------:R0:W5:Y:S04]  /*19360*/  LDL.LU R144, [R1+0xd98] ;  /* 0x000d980001907983 */ /* 0x0001680000300800 */
[----:B------:R-:W2:Y:S02]  /*19370*/  LDL.LU R15, [R1+0xd94] ;  /* 0x000d9400010f7983 */ /* 0x000ea40000300800 */
[----:B--2---:R-:W-:-:S02]  /*19380*/  F2FP.BF16.F32.PACK_AB R15, R14, R15 ;  /* 0x0000000f0e0f723e */ /* 0x004fc400000010ff */
[----:B------:R-:W2:Y:S01]  /*19390*/  LDL.LU R14, [R1+0xd90] ;  /* 0x000d9000010e7983 */ /* 0x000ea20000300800 */
[----:B------:R-:W-:Y:S02]  /*193a0*/  F2FP.BF16.F32.PACK_AB R13, R146, R13 ;  /* 0x0000000d920d723e */ /* 0x000fe400000010ff */
[----:B------:R-:W-:Y:S02]  /*193b0*/  F2FP.BF16.F32.PACK_AB R12, R19, R12 ;  /* 0x0000000c130c723e */ /* 0x000fe400000010ff */
[----:B--2---:R-:W-:Y:S02]  /*193c0*/  F2FP.BF16.F32.PACK_AB R14, R145, R14 ;  /* 0x0000000e910e723e */ /* 0x004fe400000010ff */
[----:B------:R0:W5:Y:S04]  /*193d0*/  LDL.LU R145, [R1+0xd8c] ;  /* 0x000d8c0001917983 */ /* 0x0001680000300800 */
[----:B------:R0:W5:Y:S04]  /*193e0*/  LDL.LU R146, [R1+0xd88] ;  /* 0x000d880001927983 */ /* 0x0001680000300800 */
[----:B------:R-:W2:Y:S02]  /*193f0*/  LDL.LU R19, [R1+0xd84] ;  /* 0x000d840001137983 */ /* 0x000ea40000300800 */
[----:B--2---:R-:W-:-:S02]  /*19400*/  F2FP.BF16.F32.PACK_AB R19, R18, R19 ;  /* 0x000000131213723e */ /* 0x004fc400000010ff */
[----:B------:R-:W2:Y:S02]  /*19410*/  LDL.LU R18, [R1+0xd80] ;  /* 0x000d800001127983 */ /* 0x000ea40000300800 */
[----:B--2---:R-:W-:Y:S02]  /*19420*/  F2FP.BF16.F32.PACK_AB R18, R17, R18 ;  /* 0x000000121112723e */ /* 0x004fe400000010ff */
[----:B------:R-:W2:Y:S02]  /*19430*/  LDL.LU R17, [R1+0xd7c] ;  /* 0x000d7c0001117983 */ /* 0x000ea40000300800 */
[----:B--2---:R-:W-:Y:S02]  /*19440*/  F2FP.BF16.F32.PACK_AB R17, R16, R17 ;  /* 0x000000111011723e */ /* 0x004fe400000010ff */
        /* <DEDUP_REMOVED lines=8> */
[----:B------:R-:W2:Y:S01]  /*194d0*/  LDL.LU R20, [R1+0xd68] ;  /* 0x000d680001147983 */ /* 0x000ea20000300800 */
[----:B------:R-:W-:Y:S02]  /*194e0*/  F2FP.BF16.F32.PACK_AB R27, R148, R27 ;  /* 0x0000001b941b723e */ /* 0x000fe400000010ff */
[----:B------:R-:W-:Y:S02]  /*194f0*/  F2FP.BF16.F32.PACK_AB R26, R149, R26 ;  /* 0x0000001a951a723e */ /* 0x000fe400000010ff */
[----:B------:R-:W-:Y:S02]  /*19500*/  F2FP.BF16.F32.PACK_AB R25, R150, R25 ;  /* 0x000000199619723e */ /* 0x000fe400000010ff */
[----:B------:R-:W-:Y:S02]  /*19510*/  F2FP.BF16.F32.PACK_AB R24, R151, R24 ;  /* 0x000000189718723e */ /* 0x000fe400000010ff */
[----:B------:R-:W-:Y:S02]  /*19520*/  F2FP.BF16.F32.PACK_AB R31, R152, R31 ;  /* 0x0000001f981f723e */ /* 0x000fe400000010ff */
[----:B------:R-:W-:-:S02]  /*19530*/  F2FP.BF16.F32.PACK_AB R30, R153, R30 ;  /* 0x0000001e991e723e */ /* 0x000fc400000010ff */
        /* <DEDUP_REMOVED lines=83> */
[----:B--2---:R-:W-:-:S02]  /*19a70*/  F2FP.BF16.F32.PACK_AB R20, R147, R20 ;  /* 0x000000149314723e */ /* 0x004fc400000010ff */
[----:B------:R0:W5:Y:S04]  /*19a80*/  LDL.LU R147, [R1+0xd64] ;  /* 0x000d640001937983 */ /* 0x0001680000300800 */
        /* <DEDUP_REMOVED lines=88> */
[----:B------:R0:W5:Y:S01]  /*1a010*/  LDL.LU R7, [R1+0xc00] ;  /* 0x000c000001077983 */ /* 0x0001620000300800 */
        /* <DEDUP_REMOVED lines=9> */
[----:B---3--:R-:W-:Y:S02]  /*1a0b0*/  F2FP.BF16.F32.PACK_AB R241, R0, R2 ;  /* 0x0000000200f1723e */ /* 0x008fe400000010ff */
[----:B0---4-:R-:W-:-:S07]  /*1a0c0*/  F2FP.BF16.F32.PACK_AB R240, R6, R5 ;  /* 0x0000000506f0723e */ /* 0x011fce00000010ff */
.L_x_0:
[----:B------:R-:W2:Y:S01]  /*1a0d0*/  LDL.LU R6, [R1+0x950] ;  /* 0x0009500001067983 */ /* 0x000ea20000300800 */
[----:B------:R-:W-:Y:S01]  /*1a0e0*/  ULDC.64 UR4, c[0x0][0x228] ;  /* 0x00008a0000047ab9 */ /* 0x000fe20000000a00 */
[C---:B-----5:R-:W-:Y:S01]  /*1a0f0*/  VIADD R0, R7.reuse, 0x1 ;  /* 0x0000000107007836 */ /* 0x060fe20000000000 */
[----:B------:R-:W-:Y:S01]  /*1a100*/  ULDC.64 UR6, c[0x0][0x220] ;  /* 0x0000880000067ab9 */ /* 0x000fe20000000a00 */
[----:B------:R-:W0:Y:S01]  /*1a110*/  S2R R5, SR_TID.X ;  /* 0x0000000000057919 */ /* 0x000e220000002100 */
[----:B------:R-:W-:Y:S01]  /*1a120*/  VIADD R2, R7, 0x3 ;  /* 0x0000000307027836 */ /* 0x000fe20000000000 */
[----:B------:R-:W-:Y:S01]  /*1a130*/  ULDC UR8, c[0x0][0x248] ;  /* 0x0000920000087ab9 */ /* 0x000fe20000000800 */
[----:B------:R-:W-:Y:S01]  /*1a140*/  ULDC UR9, c[0x0][0x248] ;  /* 0x0000920000097ab9 */ /* 0x000fe20000000800 */
[----:B-1----:R-:W1:Y:S01]  /*1a150*/  S2R R248, SR_TID.X ;  /* 0x0000000000f87919 */ /* 0x002e620000002100 */
[----:B------:R-:W-:Y:S01]  /*1a160*/  ULDC UR10, c[0x0][0x248] ;  /* 0x00009200000a7ab9 */ /* 0x000fe20000000800 */
[----:B------:R-:W-:Y:S01]  /*1a170*/  ULDC UR11, c[0x0][0x22c] ;  /* 0x00008b00000b7ab9 */ /* 0x000fe20000000800 */
[----:B------:R-:W-:Y:S01]  /*1a180*/  ULDC UR12, c[0x0][0x248] ;  /* 0x00009200000c7ab9 */ /* 0x000fe20000000800 */
[----:B------:R-:W-:Y:S01]  /*1a190*/  STL [R1+0xfe8], R252 ;  /* 0x000fe8fc01007387 */ /* 0x000fe20000100800 */
[----:B------:R-:W-:Y:S01]  /*1a1a0*/  ULDC UR14, c[0x0][0x248] ;  /* 0x00009200000e7ab9 */ /* 0x000fe20000000800 */
        /* <DEDUP_REMOVED lines=22> */
[C---:B0-----:R-:W-:Y:S01]  /*1a310*/  IMAD.SHL.U32 R4, R5.reuse, 0x10, RZ ;  /* 0x0000001005047824 */ /* 0x041fe200078e00ff */
[----:B------:R-:W-:Y:S01]  /*1a320*/  ULDC UR25, c[0x0][0x248] ;  /* 0x0000920000197ab9 */ /* 0x000fe20000000800 */
[C---:B------:R-:W-:Y:S01]  /*1a330*/  IMAD.SHL.U32 R3, R5.reuse, 0x40, RZ ;  /* 0x0000004005037824 */ /* 0x040fe200078e00ff */
[----:B------:R-:W-:Y:S01]  /*1a340*/  LOP3.LUT R5, R5, 0x7f, RZ, 0xc0, !PT ;  /* 0x0000007f05057812 */ /* 0x000fe200078ec0ff */
[----:B------:R-:W-:Y:S01]  /*1a350*/  ULDC UR27, c[0x0][0x248] ;  /* 0x00009200001b7ab9 */ /* 0x000fe20000000800 */
[----:B------:R-:W-:Y:S01]  /*1a360*/  LOP3.LUT R4, R4, 0xf0, RZ, 0xc0, !PT ;  /* 0x000000f004047812 */ /* 0x000fe200078ec0ff */
[----:B------:R-:W-:Y:S01]  /*1a370*/  ULDC UR32, c[0x0][0x248] ;  /* 0x0000920000207ab9 */ /* 0x000fe20000000800 */
[----:B------:R-:W-:Y:S01]  /*1a380*/  LOP3.LUT R3, R3, 0x400, RZ, 0xc0, !PT ;  /* 0x0000040003037812 */ /* 0x000fe200078ec0ff */
[----:B------:R-:W-:Y:S01]  /*1a390*/  ULDC UR33, c[0x0][0x248] ;  /* 0x0000920000217ab9 */ /* 0x000fe20000000800 */
[----:B-1----:R-:W-:Y:S01]  /*1a3a0*/  LOP3.LUT R248, R248, 0x60, RZ, 0xc0, !PT ;  /* 0x00000060f8f87812 */ /* 0x002fe200078ec0ff */
        /* <DEDUP_REMOVED lines=19> */
[----:B------:R-:W-:Y:S01]  /*1a4e0*/  BAR.SYNC.DEFER_BLOCKING 0x0 ;  /* 0x0000000000007b1d */ /* 0x000fe20000010000 */
[----:B--2---:R-:W-:-:S05]  /*1a4f0*/  ISETP.GE.AND P0, PT, R6, UR4, PT ;  /* 0x0000000406007c0c */ /* 0x004fca000bf06270 */
[----:B------:R-:W-:Y:S02]  /*1a500*/  ULDC UR4, c[0x0][0x22c] ;  /* 0x00008b0000047ab9 */ /* 0x000fe40000000800 */
[----:B------:R-:W-:Y:S01]  /*1a510*/  ISETP.LT.AND P2, PT, R0, UR4, !P0 ;  /* 0x0000000400007c0c */ /* 0x000fe2000c741270 */
[----:B------:R-:W-:Y:S01]  /*1a520*/  VIADD R0, R7, 0x2 ;  /* 0x0000000207007836 */ /* 0x000fe20000000000 */
[----:B------:R-:W-:-:S04]  /*1a530*/  ULDC UR4, c[0x0][0x22c] ;  /* 0x00008b0000047ab9 */ /* 0x000fc80000000800 */
[----:B------:R-:W-:Y:S01]  /*1a540*/  ISETP.LT.AND P1, PT, R0, UR4, !P0 ;  /* 0x0000000400007c0c */ /* 0x000fe2000c721270 */
[----:B------:R-:W-:Y:S01]  /*1a550*/  ULDC UR4, c[0x0][0x22c] ;  /* 0x00008b0000047ab9 */ /* 0x000fe20000000800 */
[----:B------:R-:W-:Y:S02]  /*1a560*/  IADD3 R0, R3, UR28, R4 ;  /* 0x0000001c03007c10 */ /* 0x000fe4000fffe004 */
[----:B------:R-:W-:Y:S01]  /*1a570*/  LEA R3, R5, UR28, 0x4 ;  /* 0x0000001c05037c11 */ /* 0x000fe2000f8e20ff */
[----:B------:R-:W-:Y:S01]  /*1a580*/  ULDC UR28, c[0x0][0x248] ;  /* 0x00009200001c7ab9 */ /* 0x000fe20000000800 */
[----:B------:R-:W-:Y:S01]  /*1a590*/  ISETP.LT.AND P3, PT, R2, UR4, !P0 ;  /* 0x0000000402007c0c */ /* 0x000fe2000c761270 */
[----:B------:R-:W-:Y:S01]  /*1a5a0*/  IMAD R0, R248, 0x8, R0 ;  /* 0x00000008f8007824 */ /* 0x000fe200078e0200 */
[----:B------:R-:W-:Y:S01]  /*1a5b0*/  ULDC UR4, c[0x0][0x22c] ;  /* 0x00008b0000047ab9 */ /* 0x000fe20000000800 */
[----:B------:R-:W-:Y:S01]  /*1a5c0*/  STL [R1+0xbfc], R3 ;  /* 0x000bfc0301007387 */ /* 0x000fe20000100800 */
[----:B------:R-:W-:-:S03]  /*1a5d0*/  VIADD R2, R7, 0x4 ;  /* 0x0000000407027836 */ /* 0x000fc60000000000 */
[----:B------:R-:W-:Y:S01]  /*1a5e0*/  STSM.16.M88.4 [R0], R240 ;  /* 0x000000f000007844 */ /* 0x000fe20000000200 */
[----:B------:R-:W-:Y:S01]  /*1a5f0*/  BAR.SYNC.DEFER_BLOCKING 0x0 ;  /* 0x0000000000007b1d */ /* 0x000fe20000010000 */
[----:B------:R-:W-:-:S05]  /*1a600*/  ISETP.LT.AND P4, PT, R2, UR4, !P0 ;  /* 0x0000000402007c0c */ /* 0x000fca000c781270 */
[----:B------:R-:W-:Y:S01]  /*1a610*/  ULDC UR4, c[0x0][0x244] ;  /* 0x0000910000047ab9 */ /* 0x000fe20000000800 */
[----:B------:R-:W0:Y:S01]  /*1a620*/  LDS.128 R248, [R3] ;  /* 0x0000000003f87984 */ /* 0x000e220000000c00 */
[----:B------:R-:W-:Y:S06]  /*1a630*/  BAR.SYNC.DEFER_BLOCKING 0x0 ;  /* 0x0000000000007b1d */ /* 0x000fec0000010000 */
[----:B------:R-:W-:Y:S02]  /*1a640*/  STSM.16.M88.4 [R0], R228 ;  /* 0x000000e400007844 */ /* 0x000fe40000000200 */
[----:B------:R-:W-:Y:S06]  /*1a650*/  BAR.SYNC.DEFER_BLOCKING 0x0 ;  /* 0x0000000000007b1d */ /* 0x000fec0000010000 */
[----:B0-----:R-:W-:Y:S01]  /*1a660*/  STL [R1+0x14], R249 ;  /* 0x000014f901007387 */ /* 0x001fe20000100800 */
[----:B------:R-:W-:-:S03]  /*1a670*/  IMAD.MOV.U32 R252, RZ, RZ, R248 ;  /* 0x000000fffffc7224 */ /* 0x000fc600078e00f8 */
[----:B------:R-:W-:Y:S04]  /*1a680*/  STL.64 [R1+0x18], R250 ;  /* 0x000018fa01007387 */ /* 0x000fe80000100a00 */
[----:B------:R-:W0:Y:S01]  /*1a690*/  LDS.128 R228, [R3] ;  /* 0x0000000003e47984 */ /* 0x000e220000000c00 */
[----:B------:R-:W-:Y:S06]  /*1a6a0*/  BAR.SYNC.DEFER_BLOCKING 0x0 ;  /* 0x0000000000007b1d */ /* 0x000fec0000010000 */
[----:B------:R-:W-:Y:S02]  /*1a6b0*/  STSM.16.M88.4 [R0], R216 ;  /* 0x000000d800007844 */ /* 0x000fe40000000200 */
[----:B------:R-:W-:Y:S06]  /*1a6c0*/  BAR.SYNC.DEFER_BLOCKING 0x0 ;  /* 0x0000000000007b1d */ /* 0x000fec0000010000 */
[----:B0-----:R-:W-:Y:S04]  /*1a6d0*/  STL.64 [R1], R228 ;  /* 0x000000e401007387 */ /* 0x001fe80000100a00 */
[----:B------:R-:W-:Y:S04]  /*1a6e0*/  STL.64 [R1+0x8], R230 ;  /* 0x000008e601007387 */ /* 0x000fe80000100a00 */
[----:B------:R-:W-:Y:S01]  /*1a6f0*/  LDS.128 R248, [R3] ;  /* 0x0000000003f87984 */ /* 0x000fe20000000c00 */
[----:B------:R-:W-:Y:S06]  /*1a700*/  BAR.SYNC.DEFER_BLOCKING 0x0 ;  /* 0x0000000000007b1d */ /* 0x000fec0000010000 */
[----:B------:R-:W-:Y:S02]  /*1a710*/  STSM.16.M88.4 [R0], R64 ;  /* 0x0000004000007844 */ /* 0x000fe40000000200 */
[----:B------:R-:W-:Y:S06]  /*1a720*/  BAR.SYNC.DEFER_BLOCKING 0x0 ;  /* 0x0000000000007b1d */ /* 0x000fec0000010000 */
[----:B------:R-:W-:Y:S02]  /*1a730*/  LDS.128 R64, [R3] ;  /* 0x0000000003407984 */ /* 0x000fe40000000c00 */
        /* <DEDUP_REMOVED lines=47> */
[----:B------:R-:W0:Y:S02]  /*1aa30*/  LDS.128 R56, [R3] ;  /* 0x0000000003387984 */ /* 0x000e240000000c00 */
[----:B------:R-:W-:Y:S06]  /*1aa40*/  BAR.SYNC.DEFER_BLOCKING 0x0 ;  /* 0x0000000000007b1d */ /* 0x000fec0000010000 */
[----:B0-----:R0:W-:Y:S04]  /*1aa50*/  STL.64 [R1+0xf10], R56 ;  /* 0x000f103801007387 */ /* 0x0011e80000100a00 */
[----:B0-----:R-:W2:Y:S04]  /*1aa60*/  LDL R57, [R1+0xbfc] ;  /* 0x000bfc0001397983 */ /* 0x001ea80000100800 */
[----:B------:R-:W-:Y:S01]  /*1aa70*/  STSM.16.M88.4 [R0], R60 ;  /* 0x0000003c00007844 */ /* 0x000fe20000000200 */
[----:B------:R-:W-:Y:S06]  /*1aa80*/  BAR.SYNC.DEFER_BLOCKING 0x0 ;  /* 0x0000000000007b1d */ /* 0x000fec0000010000 */
[----:B------:R-:W-:Y:S04]  /*1aa90*/  STL.64 [R1+0xf00], R58 ;  /* 0x000f003a01007387 */ /* 0x000fe80000100a00 */
[----:B--2---:R-:W0:Y:S01]  /*1aaa0*/  LDS.128 R60, [R57] ;  /* 0x00000000393c7984 */ /* 0x004e220000000c00 */
[----:B------:R-:W-:Y:S06]  /*1aab0*/  BAR.SYNC.DEFER_BLOCKING 0x0 ;  /* 0x0000000000007b1d */ /* 0x000fec0000010000 */
[----:B------:R-:W-:Y:S02]  /*1aac0*/  STSM.16.M88.4 [R0], R52 ;  /* 0x0000003400007844 */ /* 0x000fe40000000200 */
[----:B------:R-:W-:Y:S06]  /*1aad0*/  BAR.SYNC.DEFER_BLOCKING 0x0 ;  /* 0x0000000000007b1d */ /* 0x000fec0000010000 */
[----:B0-----:R-:W-:Y:S04]  /*1aae0*/  STL.64 [R1+0xef0], R60 ;  /* 0x000ef03c01007387 */ /* 0x001fe80000100a00 */
[----:B------:R-:W-:Y:S04]  /*1aaf0*/  STL.64 [R1+0xee8], R62 ;  /* 0x000ee83e01007387 */ /* 0x000fe80000100a00 */
[----:B------:R-:W0:Y:S01]  /*1ab00*/  LDS.128 R52, [R57] ;  /* 0x0000000039347984 */ /* 0x000e220000000c00 */
        /* <DEDUP_REMOVED lines=21> */
[----:B0-----:R0:W-:Y:S04]  /*1ac60*/  STL.64 [R1+0xea8], R40 ;  /* 0x000ea82801007387 */ /* 0x0011e80000100a00 */
[----:B------:R1:W-:Y:S04]  /*1ac70*/  STL.64 [R1+0xea0], R42 ;  /* 0x000ea02a01007387 */ /* 0x0003e80000100a00 */
[----:B0-----:R-:W2:Y:S04]  /*1ac80*/  LDL.LU R40, [R1+0x3f0] ;  /* 0x0003f00001287983 */ /* 0x001ea80000300800 */
[----:B------:R-:W0:Y:S01]  /*1ac90*/  LDS.128 R36, [R57] ;  /* 0x0000000039247984 */ /* 0x000e220000000c00 */
[----:B------:R-:W-:Y:S06]  /*1aca0*/  BAR.SYNC.DEFER_BLOCKING 0x0 ;  /* 0x0000000000007b1d */ /* 0x000fec0000010000 */
[----:B------:R-:W2:Y:S04]  /*1acb0*/  LDL.LU R41, [R1+0x3f4] ;  /* 0x0003f40001297983 */ /* 0x000ea80000300800 */
[----:B-1----:R-:W2:Y:S04]  /*1acc0*/  LDL.LU R42, [R1+0x3f8] ;  /* 0x0003f800012a7983 */ /* 0x002ea80000300800 */
[----:B------:R-:W2:Y:S04]  /*1acd0*/  LDL.LU R43, [R1+0x3fc] ;  /* 0x0003fc00012b7983 */ /* 0x000ea80000300800 */
[----:B------:R-:W3:Y:S04]  /*1ace0*/  LDL.LU R240, [R1+0x3e0] ;  /* 0x0003e00001f07983 */ /* 0x000ee80000300800 */
[----:B------:R-:W-:Y:S01]  /*1acf0*/  STSM.16.M88.4 [R0], R32 ;  /* 0x0000002000007844 */ /* 0x000fe20000000200 */
[----:B------:R-:W-:Y:S06]  /*1ad00*/  BAR.SYNC.DEFER_BLOCKING 0x0 ;  /* 0x0000000000007b1d */ /* 0x000fec0000010000 */
[----:B------:R-:W3:Y:S04]  /*1ad10*/  LDL.LU R241, [R1+0x3e4] ;  /* 0x0003e40001f17983 */ /* 0x000ee80000300800 */
[----:B------:R-:W3:Y:S04]  /*1ad20*/  LDL.LU R242, [R1+0x3e8] ;  /* 0x0003e80001f27983 */ /* 0x000ee80000300800 */
[----:B------:R-:W3:Y:S04]  /*1ad30*/  LDL.LU R243, [R1+0x3ec] ;  /* 0x0003ec0001f37983 */ /* 0x000ee80000300800 */
[----:B0-----:R0:W-:Y:S04]  /*1ad40*/  STL.64 [R1+0xe98], R36 ;  /* 0x000e982401007387 */ /* 0x0011e80000100a00 */
[----:B------:R-:W1:Y:S01]  /*1ad50*/  LDS.128 R32, [R57] ;  /* 0x0000000039207984 */ /* 0x000e620000000c00 */
[----:B------:R-:W-:Y:S06]  /*1ad60*/  BAR.SYNC.DEFER_BLOCKING 0x0 ;  /* 0x0000000000007b1d */ /* 0x000fec0000010000 */
[----:B------:R4:W-:Y:S04]  /*1ad70*/  STL.64 [R1+0xe90], R38 ;  /* 0x000e902601007387 */ /* 0x0009e80000100a00 */
[----:B0-----:R-:W2:Y:S04]  /*1ad80*/  LDL.LU R36, [R1+0x3d0] ;  /* 0x0003d00001247983 */ /* 0x001ea80000300800 */
[----:B------:R-:W2:Y:S04]  /*1ad90*/  LDL.LU R37, [R1+0x3d4] ;  /* 0x0003d40001257983 */ /* 0x000ea80000300800 */
[----:B----4-:R-:W2:Y:S04]  /*1ada0*/  LDL.LU R38, [R1+0x3d8] ;  /* 0x0003d80001267983 */ /* 0x010ea80000300800 */
[----:B------:R-:W-:Y:S01]  /*1adb0*/  STSM.16.M88.4 [R0], R28 ;  /* 0x0000001c00007844 */ /* 0x000fe20000000200 */
[----:B------:R-:W-:Y:S06]  /*1adc0*/  BAR.SYNC.DEFER_BLOCKING 0x0 ;  /* 0x0000000000007b1d */ /* 0x000fec0000010000 */
[----:B------:R-:W2:Y:S01]  /*1add0*/  LDL.LU R39, [R1+0x3dc] ;  /* 0x0003dc0001277983 */ /* 0x000ea20000300800 */
[----:B------:R-:W-:Y:S01]  /*1ade0*/  IMAD R3, R6, UR4, RZ ;  /* 0x0000000406037c24 */ /* 0x000fe2000f8e02ff */
[----:B------:R-:W-:-:S02]  /*1adf0*/  ULDC UR4, c[0x0][0x248] ;  /* 0x0000920000047ab9 */ /* 0x000fc40000000800 */
[----:B-1----:R-:W-:Y:S04]  /*1ae00*/  STL.64 [R1+0xe88], R32 ;  /* 0x000e882001007387 */ /* 0x002fe80000100a00 */
        /* <DEDUP_REMOVED lines=217> */
[----:B------:R-:W4:Y:S04]  /*1bba0*/  LDL.LU R60, [R1+0x600] ;  /* 0x00060000013c7983 */ /* 0x000f280000300800 */
[----:B------:R-:W4:Y:S04]  /*1bbb0*/  LDL.LU R61, [R1+0x604] ;  /* 0x00060400013d7983 */ /* 0x000f280000300800 */
[----:B------:R-:W4:Y:S04]  /*1bbc0*/  LDL.LU R62, [R1+0x608] ;  /* 0x00060800013e7983 */ /* 0x000f280000300800 */
[----:B------:R-:W4:Y:S01]  /*1bbd0*/  LDL.LU R63, [R1+0x60c] ;  /* 0x00060c00013f7983 */ /* 0x000f220000300800 */
[----:B------:R-:W-:Y:S01]  /*1bbe0*/  LEA R2, P5, R3, UR6, 0x1 ;  /* 0x0000000603027c11 */ /* 0x000fe2000f8a08ff */
[----:B------:R-:W-:Y:S01]  /*1bbf0*/  IMAD R6, R7, UR4, RZ ;  /* 0x0000000407067c24 */ /* 0x000fe2000f8e02ff */
[----:B------:R-:W-:Y:S01]  /*1bc00*/  ULDC UR4, c[0x0][0x22c] ;  /* 0x00008b0000047ab9 */ /* 0x000fe20000000800 */
[----:B------:R-:W0:Y:S01]  /*1bc10*/  LDS.128 R232, [R57] ;  /* 0x0000000039e87984 */ /* 0x000e220000000c00 */
[----:B------:R-:W-:Y:S01]  /*1bc20*/  LEA.HI.X.SX32 R3, R3, UR7, 0x1, P5 ;  /* 0x0000000703037c11 */ /* 0x000fe2000a8f0eff */
[----:B------:R-:W-:Y:S01]  /*1bc30*/  ULDC UR6, c[0x0][0x22c] ;  /* 0x00008b0000067ab9 */ /* 0x000fe20000000800 */
[----:B------:R-:W-:Y:S01]  /*1bc40*/  ISETP.LT.AND P5, PT, R7, UR4, !P0 ;  /* 0x0000000407007c0c */ /* 0x000fe2000c7a1270 */
[----:B------:R-:W-:Y:S01]  /*1bc50*/  BAR.SYNC.DEFER_BLOCKING 0x0 ;  /* 0x0000000000007b1d */ /* 0x000fe20000010000 */
[----:B------:R-:W-:-:S05]  /*1bc60*/  LEA R4, P6, R6, R2, 0x1 ;  /* 0x0000000206047211 */ /* 0x000fca00078c08ff */
[----:B------:R-:W-:Y:S01]  /*1bc70*/  ULDC UR4, c[0x0][0x248] ;  /* 0x0000920000047ab9 */ /* 0x000fe20000000800 */
[C---:B------:R-:W-:Y:S02]  /*1bc80*/  VIADD R10, R7.reuse, 0xa ;  /* 0x0000000a070a7836 */ /* 0x040fe40000000000 */
[----:B------:R-:W-:Y:S01]  /*1bc90*/  VIADD R16, R7, 0xd ;  /* 0x0000000d07107836 */ /* 0x000fe20000000000 */
[----:B------:R-:W-:Y:S01]  /*1bca0*/  PRMT R11, R250, 0x7632, R11 ;  /* 0x00007632fa0b7816 */ /* 0x000fe2000000000b */
[----:B------:R-:W-:Y:S01]  /*1bcb0*/  ULDC UR7, c[0x0][0x248] ;  /* 0x0000920000077ab9 */ /* 0x000fe20000000800 */
[----:B--2---:R-:W-:Y:S01]  /*1bcc0*/  STSM.16.M88.4 [R0], R36 ;  /* 0x0000002400007844 */ /* 0x004fe20000000200 */
[----:B------:R-:W-:Y:S06]  /*1bcd0*/  BAR.SYNC.DEFER_BLOCKING 0x0 ;  /* 0x0000000000007b1d */ /* 0x000fec0000010000 */
[----:B0-----:R-:W-:Y:S01]  /*1bce0*/  STL.64 [R1+0xc38], R232 ;  /* 0x000c38e801007387 */ /* 0x001fe20000100a00 */
[----:B------:R-:W-:-:S03]  /*1bcf0*/  LEA.HI.X.SX32 R5, R6, R3, 0x1, P6 ;  /* 0x0000000306057211 */ /* 0x000fc600030f0eff */
[----:B------:R-:W-:Y:S04]  /*1bd00*/  STL.64 [R1+0xc30], R234 ;  /* 0x000c30ea01007387 */ /* 0x000fe80000100a00 */
[----:B------:R-:W0:Y:S01]  /*1bd10*/  LDS.128 R236, [R57] ;  /* 0x0000000039ec7984 */ /* 0x000e220000000c00 */
[----:B------:R-:W-:Y:S06]  /*1bd20*/  BAR.SYNC.DEFER_BLOCKING 0x0 ;  /* 0x0000000000007b1d */ /* 0x000fec0000010000 */
[----:B---3--:R-:W-:Y:S02]  /*1bd30*/  STSM.16.M88.4 [R0], R240 ;  /* 0x000000f000007844 */ /* 0x008fe40000000200 */
        /* <DEDUP_REMOVED lines=9> */
[----:B------:R-:W2:Y:S04]  /*1bdd0*/  LDL.LU R58, [R1+0x14] ;  /* 0x00001400013a7983 */ /* 0x000ea80000300800 */
[----:B------:R-:W0:Y:S01]  /*1bde0*/  LDS.128 R244, [R57] ;  /* 0x0000000039f47984 */ /* 0x000e220000000c00 */
[----:B------:R-:W-:Y:S06]  /*1bdf0*/  BAR.SYNC.DEFER_BLOCKING 0x0 ;  /* 0x0000000000007b1d */ /* 0x000fec0000010000 */
[----:B0-----:R-:W-:Y:S04]  /*1be00*/  STL.64 [R1+0xc20], R244 ;  /* 0x000c20f401007387 */ /* 0x001fe80000100a00 */
[----:B------:R-:W-:Y:S04]  /*1be10*/  STL.64 [R1+0xc10], R246 ;  /* 0x000c10f601007387 */ /* 0x000fe80000100a00 */
[----:B----4-:R0:W-:Y:S01]  /*1be20*/  STSM.16.M88.4 [R0], R60 ;  /* 0x0000003c00007844 */ /* 0x0101e20000000200 */
[----:B------:R-:W-:Y:S01]  /*1be30*/  BAR.SYNC.DEFER_BLOCKING 0x0 ;  /* 0x0000000000007b1d */ /* 0x000fe20000010000 */
[----:B0-----:R-:W-:-:S05]  /*1be40*/  VIADD R0, R6, UR4 ;  /* 0x0000000406007c36 */ /* 0x001fca0008000000 */
[----:B------:R-:W-:Y:S02]  /*1be50*/  ULDC UR4, c[0x0][0x248] ;  /* 0x0000920000047ab9 */ /* 0x000fe40000000800 */
[C---:B------:R-:W-:Y:S01]  /*1be60*/  VIADD R6, R0.reuse, UR4 ;  /* 0x0000000400067c36 */ /* 0x040fe20008000000 */
[----:B------:R-:W-:Y:S01]  /*1be70*/  ULDC UR4, c[0x0][0x22c] ;  /* 0x00008b0000047ab9 */ /* 0x000fe20000000800 */
[----:B------:R0:W-:Y:S01]  /*1be80*/  @P5 STG.E.U16 desc[UR30][R4.64], R252 ;  /* 0x000000fc04005986 */ /* 0x0001e2000c10151e */
[----:B------:R-:W-:-:S04]  /*1be90*/  LEA R12, P5, R0, R2, 0x1 ;  /* 0x00000002000c7211 */ /* 0x000fc800078a08ff */
[----:B------:R-:W-:Y:S02]  /*1bea0*/  LEA.HI.X.SX32 R13, R0, R3, 0x1, P5 ;  /* 0x00000003000d7211 */ /* 0x000fe400028f0eff */
[----:B0-----:R-:W-:Y:S01]  /*1beb0*/  PRMT R5, R252, 0x7632, R5 ;  /* 0x00007632fc057816 */ /* 0x001fe20000000005 */
[C---:B------:R-:W-:Y:S01]  /*1bec0*/  VIADD R4, R7.reuse, 0x5 ;  /* 0x0000000507047836 */ /* 0x040fe20000000000 */
[----:B------:R-:W3:Y:S01]  /*1bed0*/  LDL.LU R252, [R1+0xfe8] ;  /* 0x000fe80001fc7983 */ /* 0x000ee20000300800 */
[----:B------:R-:W-:-:S03]  /*1bee0*/  VIADD R0, R7, 0x6 ;  /* 0x0000000607007836 */ /* 0x000fc60000000000 */
[----:B------:R-:W4:Y:S01]  /*1bef0*/  LDL.LU R57, [R1+0x18] ;  /* 0x0000180001397983 */ /* 0x000f220000300800 */
[----:B------:R-:W-:Y:S01]  /*1bf00*/  ISETP.LT.AND P5, PT, R4, UR6, !P0 ;  /* 0x0000000604007c0c */ /* 0x000fe2000c7a1270 */
[----:B------:R-:W-:Y:S01]  /*1bf10*/  ULDC UR6, c[0x0][0x22c] ;  /* 0x00008b0000067ab9 */ /* 0x000fe20000000800 */
[C---:B------:R-:W-:Y:S01]  /*1bf20*/  LEA R4, P6, R6.reuse, R2, 0x1 ;  /* 0x0000000206047211 */ /* 0x040fe200078c08ff */
[----:B------:R-:W4:Y:S04]  /*1bf30*/  LDL.LU R59, [R1+0x1c] ;  /* 0x00001c00013b7983 */ /* 0x000f280000300800 */
[----:B------:R0:W-:Y:S02]  /*1bf40*/  @P2 STG.E.U16 desc[UR30][R12.64], R5 ;  /* 0x000000050c002986 */ /* 0x0001e4000c10151e */
[----:B0-----:R-:W-:-:S02]  /*1bf50*/  LEA.HI.X.SX32 R5, R6, R3, 0x1, P6 ;  /* 0x0000000306057211 */ /* 0x001fc400030f0eff */
[----:B------:R-:W-:Y:S01]  /*1bf60*/  ISETP.LT.AND P6, PT, R0, UR4, !P0 ;  /* 0x0000000400007c0c */ /* 0x000fe2000c7c1270 */
[----:B------:R-:W-:Y:S02]  /*1bf70*/  ULDC UR4, c[0x0][0x248] ;  /* 0x0000920000047ab9 */ /* 0x000fe40000000800 */
[----:B------:R-:W-:Y:S01]  /*1bf80*/  VIADD R6, R6, UR4 ;  /* 0x0000000406067c36 */ /* 0x000fe20008000000 */
[----:B------:R-:W-:Y:S01]  /*1bf90*/  ULDC UR4, c[0x0][0x22c] ;  /* 0x00008b0000047ab9 */ /* 0x000fe20000000800 */
[C---:B------:R-:W-:Y:S01]  /*1bfa0*/  VIADD R0, R7.reuse, 0x7 ;  /* 0x0000000707007836 */ /* 0x040fe20000000000 */
[----:B--2---:R0:W-:Y:S04]  /*1bfb0*/  @P1 STG.E.U16 desc[UR30][R4.64], R58 ;  /* 0x0000003a04001986 */ /* 0x0041e8000c10151e */
[----:B------:R-:W-:Y:S01]  /*1bfc0*/  ISETP.LT.AND P1, PT, R0, UR4, !P0 ;  /* 0x0000000400007c0c */ /* 0x000fe2000c721270 */
[----:B------:R-:W-:Y:S01]  /*1bfd0*/  ULDC UR4, c[0x0][0x248] ;  /* 0x0000920000047ab9 */ /* 0x000fe20000000800 */
[----:B------:R-:W-:Y:S01]  /*1bfe0*/  VIADD R0, R7, 0x8 ;  /* 0x0000000807007836 */ /* 0x000fe20000000000 */
[----:B0-----:R-:W-:-:S04]  /*1bff0*/  LEA R4, P2, R6, R2, 0x1 ;  /* 0x0000000206047211 */ /* 0x001fc800078408ff */
[C---:B------:R-:W-:Y:S01]  /*1c000*/  LEA.HI.X.SX32 R5, R6.reuse, R3, 0x1, P2 ;  /* 0x0000000306057211 */ /* 0x040fe200010f0eff */
[----:B------:R-:W-:Y:S01]  /*1c010*/  VIADD R6, R6, UR4 ;  /* 0x0000000406067c36 */ /* 0x000fe20008000000 */
[----:B------:R-:W-:Y:S01]  /*1c020*/  ULDC UR4, c[0x0][0x248] ;  /* 0x0000920000047ab9 */ /* 0x000fe20000000800 */
[----:B------:R-:W-:Y:S01]  /*1c030*/  ISETP.LT.AND P2, PT, R0, UR6, !P0 ;  /* 0x0000000600007c0c */ /* 0x000fe2000c741270 */
[----:B------:R-:W-:Y:S01]  /*1c040*/  ULDC UR6, c[0x0][0x248] ;  /* 0x0000920000067ab9 */ /* 0x000fe20000000800 */
[----:B------:R-:W-:Y:S01]  /*1c050*/  VIADD R0, R6, UR4 ;  /* 0x0000000406007c36 */ /* 0x000fe20008000000 */
[----:B------:R-:W-:Y:S01]  /*1c060*/  ULDC UR4, c[0x0][0x22c] ;  /* 0x00008b0000047ab9 */ /* 0x000fe20000000800 */
[----:B---3--:R-:W-:-:S05]  /*1c070*/  PRMT R252, R58, 0x7632, R252 ;  /* 0x000076323afc7816 */ /* 0x008fca00000000fc */
[----:B------:R0:W-:Y:S01]  /*1c080*/  @P3 STG.E.U16 desc[UR30][R4.64], R252 ;  /* 0x000000fc04003986 */ /* 0x0001e2000c10151e */
[----:B----4-:R-:W-:Y:S02]  /*1c090*/  PRMT R8, R57, 0x7632, R8 ;  /* 0x0000763239087816 */ /* 0x010fe40000000008 */
[----:B0-----:R-:W-:-:S04]  /*1c0a0*/  LEA R4, P3, R6, R2, 0x1 ;  /* 0x0000000206047211 */ /* 0x001fc800078608ff */
[----:B------:R-:W-:-:S05]  /*1c0b0*/  LEA.HI.X.SX32 R5, R6, R3, 0x1, P3 ;  /* 0x0000000306057211 */ /* 0x000fca00018f0eff */
[----:B------:R0:W-:Y:S01]  /*1c0c0*/  @P4 STG.E.U16 desc[UR30][R4.64], R57 ;  /* 0x0000003904004986 */ /* 0x0001e2000c10151e */
[C---:B------:R-:W-:Y:S01]  /*1c0d0*/  VIADD R6, R0.reuse, UR6 ;  /* 0x0000000600067c36 */ /* 0x040fe20008000000 */
[----:B------:R-:W-:Y:S01]  /*1c0e0*/  PRMT R9, R59, 0x7632, R9 ;  /* 0x000076323b097816 */ /* 0x000fe20000000009 */
[----:B------:R-:W-:Y:S01]  /*1c0f0*/  VIADD R252, R7, 0x9 ;  /* 0x0000000907fc7836 */ /* 0x000fe20000000000 */
[----:B------:R-:W-:Y:S01]  /*1c100*/  ULDC UR6, c[0x0][0x248] ;  /* 0x0000920000067ab9 */ /* 0x000fe20000000800 */
[C---:B0-----:R-:W-:Y:S01]  /*1c110*/  LEA R4, P4, R0.reuse, R2, 0x1 ;  /* 0x0000000200047211 */ /* 0x041fe200078808ff */
[----:B------:R-:W2:Y:S03]  /*1c120*/  LDL.LU R57, [R1] ;  /* 0x0000000001397983 */ /* 0x000ea60000300800 */
[----:B------:R-:W-:-:S05]  /*1c130*/  LEA.HI.X.SX32 R5, R0, R3, 0x1, P4 ;  /* 0x0000000300057211 */ /* 0x000fca00020f0eff */
[----:B------:R0:W-:Y:S02]  /*1c140*/  @P5 STG.E.U16 desc[UR30][R4.64], R8 ;  /* 0x0000000804005986 */ /* 0x0001e4000c10151e */
[----:B0-----:R-:W-:-:S04]  /*1c150*/  LEA R4, P5, R6, R2, 0x1 ;  /* 0x0000000206047211 */ /* 0x001fc800078a08ff */
[----:B------:R-:W-:-:S05]  /*1c160*/  LEA.HI.X.SX32 R5, R6, R3, 0x1, P5 ;  /* 0x0000000306057211 */ /* 0x000fca00028f0eff */
[----:B------:R0:W-:Y:S04]  /*1c170*/  @P6 STG.E.U16 desc[UR30][R4.64], R59 ;  /* 0x0000003b04006986 */ /* 0x0001e8000c10151e */
[----:B0-----:R-:W3:Y:S01]  /*1c180*/  LDL.LU R59, [R1+0x4] ;  /* 0x00000400013b7983 */ /* 0x001ee20000300800 */
[----:B------:R-:W-:Y:S01]  /*1c190*/  ISETP.LT.AND P3, PT, R252, UR4, !P0 ;  /* 0x00000004fc007c0c */ /* 0x000fe2000c761270 */
[----:B------:R-:W-:Y:S02]  /*1c1a0*/  ULDC UR4, c[0x0][0x248] ;  /* 0x0000920000047ab9 */ /* 0x000fe40000000800 */
[----:B------:R-:W-:Y:S01]  /*1c1b0*/  VIADD R14, R6, UR4 ;  /* 0x00000004060e7c36 */ /* 0x000fe20008000000 */
[----:B------:R-:W-:Y:S01]  /*1c1c0*/  ULDC UR4, c[0x0][0x248] ;  /* 0x0000920000047ab9 */ /* 0x000fe20000000800 */
[----:B------:R-:W-:Y:S01]  /*1c1d0*/  VIADD R8, R7, 0xb ;  /* 0x0000000b07087836 */ /* 0x000fe20000000000 */
[----:B------:R-:W4:Y:S01]  /*1c1e0*/  LDL.LU R61, [R1+0x8] ;  /* 0x00000800013d7983 */ /* 0x000f220000300800 */
[----:B------:R-:W-:Y:S01]  /*1c1f0*/  VIADD R252, R14, UR4 ;  /* 0x000000040efc7c36 */ /* 0x000fe20008000000 */
[----:B------:R-:W-:-:S03]  /*1c200*/  ULDC UR4, c[0x0][0x248] ;  /* 0x0000920000047ab9 */ /* 0x000fc60000000800 */
[----:B------:R-:W-:Y:S01]  /*1c210*/  VIADD R21, R252, UR4 ;  /* 0x00000004fc157c36 */ /* 0x000fe20008000000 */
[----:B------:R-:W-:Y:S02]  /*1c220*/  ULDC UR4, c[0x0][0x22c] ;  /* 0x00008b0000047ab9 */ /* 0x000fe40000000800 */
[----:B------:R-:W-:Y:S01]  /*1c230*/  ISETP.LT.AND P4, PT, R10, UR4, !P0 ;  /* 0x000000040a007c0c */ /* 0x000fe2000c781270 */
[----:B------:R-:W-:Y:S01]  /*1c240*/  VIADD R0, R21, UR6 ;  /* 0x0000000615007c36 */ /* 0x000fe20008000000 */
[----:B------:R-:W-:Y:S01]  /*1c250*/  ULDC UR4, c[0x0][0x248] ;  /* 0x0000920000047ab9 */ /* 0x000fe20000000800 */
[----:B------:R-:W-:Y:S02]  /*1c260*/  ULDC UR6, c[0x0][0x22c] ;  /* 0x00008b0000067ab9 */ /* 0x000fe40000000800 */
[----:B------:R-:W-:Y:S01]  /*1c270*/  VIADD R19, R0, UR4 ;  /* 0x0000000400137c36 */ /* 0x000fe20008000000 */
[----:B------:R-:W-:-:S03]  /*1c280*/  ULDC UR4, c[0x0][0x248] ;  /* 0x0000920000047ab9 */ /* 0x000fc60000000800 */
[----:B------:R-:W-:Y:S01]  /*1c290*/  VIADD R18, R19, UR4 ;  /* 0x0000000413127c36 */ /* 0x000fe20008000000 */
[----:B------:R-:W-:-:S03]  /*1c2a0*/  ULDC UR4, c[0x0][0x248] ;  /* 0x0000920000047ab9 */ /* 0x000fc60000000800 */
[----:B------:R-:W-:Y:S01]  /*1c2b0*/  VIADD R17, R18, UR4 ;  /* 0x0000000412117c36 */ /* 0x000fe20008000000 */
[----:B------:R-:W-:-:S03]  /*1c2c0*/  ULDC UR4, c[0x0][0x248] ;  /* 0x0000920000047ab9 */ /* 0x000fc60000000800 */
[----:B------:R-:W-:Y:S01]  /*1c2d0*/  VIADD R6, R17, UR4 ;  /* 0x0000000411067c36 */ /* 0x000fe20008000000 */
[----:B------:R-:W-:-:S03]  /*1c2e0*/  ULDC UR4, c[0x0][0x248] ;  /* 0x0000920000047ab9 */ /* 0x000fc60000000800 */
[----:B------:R-:W-:Y:S01]  /*1c2f0*/  VIADD R13, R6, UR4 ;  /* 0x00000004060d7c36 */ /* 0x000fe20008000000 */
[----:B------:R-:W-:Y:S01]  /*1c300*/  ULDC UR4, c[0x0][0x248] ;  /* 0x0000920000047ab9 */ /* 0x000fe20000000800 */
[----:B------:R-:W-:Y:S02]  /*1c310*/  ISETP.LT.AND P5, PT, R8, UR6, !P0 ;  /* 0x0000000608007c0c */ /* 0x000fe4000c7a1270 */
[----:B------:R-:W-:Y:S01]  /*1c320*/  VIADD R12, R13, UR4 ;  /* 0x000000040d0c7c36 */ /* 0x000fe20008000000 */
[-C--:B------:R-:W-:Y:S01]  /*1c330*/  LEA R4, P6, R14, R2.reuse, 0x1 ;  /* 0x000000020e047211 */ /* 0x080fe200078c08ff */
[----:B------:R-:W-:Y:S01]  /*1c340*/  ULDC UR4, c[0x0][0x248] ;  /* 0x0000920000047ab9 */ /* 0x000fe20000000800 */
[----:B------:R-:W-:Y:S01]  /*1c350*/  VIADD R8, R7, 0xc ;  /* 0x0000000c07087836 */ /* 0x000fe20000000000 */
[----:B------:R-:W-:Y:S01]  /*1c360*/  ULDC UR6, c[0x0][0x22c] ;  /* 0x00008b0000067ab9 */ /* 0x000fe20000000800 */
[----:B------:R-:W-:Y:S01]  /*1c370*/  VIADD R10, R12, UR4 ;  /* 0x000000040c0a7c36 */ /* 0x000fe20008000000 */
[----:B------:R-:W-:Y:S01]  /*1c380*/  LEA.HI.X.SX32 R5, R14, R3, 0x1, P6 ;  /* 0x000000030e057211 */ /* 0x000fe200030f0eff */
[----:B------:R-:W-:Y:S01]  /*1c390*/  ULDC UR4, c[0x0][0x248] ;  /* 0x0000920000047ab9 */ /* 0x000fe20000000800 */
[----:B------:R-:W-:Y:S01]  /*1c3a0*/  ISETP.LT.AND P6, PT, R8, UR6, !P0 ;  /* 0x0000000608007c0c */ /* 0x000fe2000c7c1270 */
[----:B------:R-:W-:Y:S01]  /*1c3b0*/  VIADD R8, R10, UR4 ;  /* 0x000000040a087c36 */ /* 0x000fe20008000000 */
[----:B------:R-:W-:Y:S01]  /*1c3c0*/  ULDC UR4, c[0x0][0x248] ;  /* 0x0000920000047ab9 */ /* 0x000fe20000000800 */
[----:B------:R0:W-:Y:S01]  /*1c3d0*/  @P1 STG.E.U16 desc[UR30][R4.64], R9 ;  /* 0x0000000904001986 */ /* 0x0001e2000c10151e */
[----:B------:R-:W-:Y:S01]  /*1c3e0*/  ULDC UR6, c[0x0][0x248] ;  /* 0x0000920000067ab9 */ /* 0x000fe20000000800 */
[----:B0-----:R-:W-:Y:S01]  /*1c3f0*/  VIADD R9, R8, UR4 ;  /* 0x0000000408097c36 */ /* 0x001fe20008000000 */
[----:B------:R-:W-:Y:S01]  /*1c400*/  LEA R4, P1, R252, R2, 0x1 ;  /* 0x00000002fc047211 */ /* 0x000fe200078208ff */
[----:B------:R-:W-:-:S02]  /*1c410*/  ULDC UR4, c[0x0][0x248] ;  /* 0x0000920000047ab9 */ /* 0x000fc40000000800 */
[----:B------:R-:W-:Y:S01]  /*1c420*/  VIADD R14, R9, UR4 ;  /* 0x00000004090e7c36 */ /* 0x000fe20008000000 */
[----:B------:R-:W-:Y:S01]  /*1c430*/  LEA.HI.X.SX32 R5, R252, R3, 0x1, P1 ;  /* 0x00000003fc057211 */ /* 0x000fe200008f0eff */
[----:B------:R-:W-:Y:S02]  /*1c440*/  ULDC UR4, c[0x0][0x22c] ;  /* 0x00008b0000047ab9 */ /* 0x000fe40000000800 */
[----:B------:R-:W-:Y:S01]  /*1c450*/  VIADD R15, R14, UR6 ;  /* 0x000000060e0f7c36 */ /* 0x000fe20008000000 */
[----:B------:R-:W-:Y:S01]  /*1c460*/  ISETP.LT.AND P1, PT, R16, UR4, !P0 ;  /* 0x0000000410007c0c */ /* 0x000fe2000c721270 */
[----:B------:R-:W-:Y:S01]  /*1c470*/  ULDC UR4, c[0x0][0x248] ;  /* 0x0000920000047ab9 */ /* 0x000fe20000000800 */
[----:B------:R-:W-:Y:S01]  /*1c480*/  VIADD R252, R7, 0xe ;  /* 0x0000000e07fc7836 */ /* 0x000fe20000000000 */
[----:B------:R-:W-:Y:S01]  /*1c490*/  ULDC UR6, c[0x0][0x248] ;  /* 0x0000920000067ab9 */ /* 0x000fe20000000800 */
[----:B------:R-:W-:Y:S01]  /*1c4a0*/  VIADD R16, R15, UR4 ;  /* 0x000000040f107c36 */ /* 0x000fe20008000000 */
[----:B------:R-:W-:-:S03]  /*1c4b0*/  ULDC UR4, c[0x0][0x248] ;  /* 0x0000920000047ab9 */ /* 0x000fc60000000800 */
[----:B------:R-:W-:Y:S01]  /*1c4c0*/  VIADD R60, R16, UR4 ;  /* 0x00000004103c7c36 */ /* 0x000fe20008000000 */
[----:B------:R-:W-:-:S03]  /*1c4d0*/  ULDC UR4, c[0x0][0x248] ;  /* 0x0000920000047ab9 */ /* 0x000fc60000000800 */
[----:B------:R-:W-:Y:S01]  /*1c4e0*/  VIADD R58, R60, UR4 ;  /* 0x000000043c3a7c36 */ /* 0x000fe20008000000 */
[----:B------:R-:W-:Y:S01]  /*1c4f0*/  ULDC UR4, c[0x0][0x22c] ;  /* 0x00008b0000047ab9 */ /* 0x000fe20000000800 */
[----:B--2---:R0:W-:Y:S01]  /*1c500*/  @P2 STG.E.U16 desc[UR30][R4.64], R57 ;  /* 0x0000003904002986 */ /* 0x0041e2000c10151e */
[----:B------:R-:W-:Y:S02]  /*1c510*/  PRMT R20, R57, 0x7632, R20 ;  /* 0x0000763239147816 */ /* 0x000fe40000000014 */
[----:B0-----:R-:W-:-:S04]  /*1c520*/  LEA R4, P2, R21, R2, 0x1 ;  /* 0x0000000215047211 */ /* 0x001fc800078408ff */
[----:B------:R-:W-:Y:S02]  /*1c530*/  LEA.HI.X.SX32 R5, R21, R3, 0x1, P2 ;  /* 0x0000000315057211 */ /* 0x000fe400010f0eff */
[----:B------:R-:W-:-:S03]  /*1c540*/  ISETP.LT.AND P2, PT, R252, UR4, !P0 ;  /* 0x00000004fc007c0c */ /* 0x000fc6000c741270 */
[----:B------:R0:W-:Y:S01]  /*1c550*/  @P3 STG.E.U16 desc[UR30][R4.64], R20 ;  /* 0x0000001404003986 */ /* 0x0001e2000c10151e */
[----:B------:R-:W-:Y:S01]  /*1c560*/  VIADD R252, R7, 0xf ;  /* 0x0000000f07fc7836 */ /* 0x000fe20000000000 */
[----:B------:R-:W-:Y:S01]  /*1c570*/  ULDC UR4, c[0x0][0x248] ;  /* 0x0000920000047ab9 */ /* 0x000fe20000000800 */
[----:B------:R-:W-:Y:S01]  /*1c580*/  VIADD R57, R58, UR6 ;  /* 0x000000063a397c36 */ /* 0x000fe20008000000 */
[----:B------:R-:W-:Y:S01]  /*1c590*/  ULDC UR6, c[0x0][0x22c] ;  /* 0x00008b0000067ab9 */ /* 0x000fe20000000800 */
[----:B0-----:R-:W-:-:S04]  /*1c5a0*/  LEA R4, P3, R0, R2, 0x1 ;  /* 0x0000000200047211 */ /* 0x001fc800078608ff */
[----:B------:R-:W-:Y:S02]  /*1c5b0*/  LEA.HI.X.SX32 R5, R0, R3, 0x1, P3 ;  /* 0x0000000300057211 */ /* 0x000fe400018f0eff */
[----:B------:R-:W-:Y:S01]  /*1c5c0*/  ISETP.LT.AND P3, PT, R252, UR6, !P0 ;  /* 0x00000006fc007c0c */ /* 0x000fe2000c761270 */
[----:B------:R-:W-:Y:S01]  /*1c5d0*/  VIADD R55, R57, UR4 ;  /* 0x0000000439377c36 */ /* 0x000fe20008000000 */
[----:B---3--:R-:W-:Y:S01]  /*1c5e0*/  PRMT R252, R59, 0x7632, R252 ;  /* 0x000076323bfc7816 */ /* 0x008fe200000000fc */
[----:B------:R0:W-:Y:S01]  /*1c5f0*/  @P4 STG.E.U16 desc[UR30][R4.64], R59 ;  /* 0x0000003b04004986 */ /* 0x0001e2000c10151e */
[----:B------:R-:W-:Y:S01]  /*1c600*/  ULDC UR4, c[0x0][0x248] ;  /* 0x0000920000047ab9 */ /* 0x000fe20000000800 */
[----:B------:R-:W-:Y:S01]  /*1c610*/  VIADD R0, R7, 0x10 ;  /* 0x0000001007007836 */ /* 0x000fe20000000000 */
[----:B------:R-:W-:Y:S01]  /*1c620*/  ULDC UR6, c[0x0][0x22c] ;  /* 0x00008b0000067ab9 */ /* 0x000fe20000000800 */
[----:B0-----:R-:W2:Y:S01]  /*1c630*/  LDL.LU R59, [R1+0xc] ;  /* 0x00000c00013b7983 */ /* 0x001ea20000300800 */
        /* <DEDUP_REMOVED lines=10> */
[----:B------:R-:W-:Y:S02]  /*1c6e0*/  LEA R4, P4, R19, R2, 0x1 ;  /* 0x0000000213047211 */ /* 0x000fe400078808ff */
[----:B------:R-:W-:Y:S01]  /*1c6f0*/  VIADD R45, R47, UR4 ;  /* 0x000000042f2d7c36 */ /* 0x000fe20008000000 */
[----:B------:R-:W-:Y:S01]  /*1c700*/  ULDC UR4, c[0x0][0x248] ;  /* 0x0000920000047ab9 */ /* 0x000fe20000000800 */
[----:B------:R-:W-:Y:S02]  /*1c710*/  LEA.HI.X.SX32 R5, R19, R3, 0x1, P4 ;  /* 0x0000000313057211 */ /* 0x000fe400020f0eff */
[----:B------:R-:W-:Y:S01]  /*1c720*/  VIADD R44, R45, UR4 ;  /* 0x000000042d2c7c36 */ /* 0x000fe20008000000 */
[----:B------:R-:W-:-:S03]  /*1c730*/  ULDC UR4, c[0x0][0x248] ;  /* 0x0000920000047ab9 */ /* 0x000fc60000000800 */
[----:B------:R-:W-:Y:S01]  /*1c740*/  VIADD R32, R44, UR4 ;  /* 0x000000042c207c36 */ /* 0x000fe20008000000 */
[----:B------:R-:W-:Y:S01]  /*1c750*/  ULDC UR4, c[0x0][0x248] ;  /* 0x0000920000047ab9 */ /* 0x000fe20000000800 */
[----:B------:R-:W-:Y:S01]  /*1c760*/  ISETP.LT.AND P4, PT, R0, UR6, !P0 ;  /* 0x0000000600007c0c */ /* 0x000fe2000c781270 */
[----:B------:R0:W-:Y:S01]  /*1c770*/  @P5 STG.E.U16 desc[UR30][R4.64], R252 ;  /* 0x000000fc04005986 */ /* 0x0001e2000c10151e */
[----:B------:R-:W-:Y:S01]  /*1c780*/  VIADD R43, R32, UR4 ;  /* 0x00000004202b7c36 */ /* 0x000fe20008000000 */
[----:B------:R-:W-:Y:S01]  /*1c790*/  ULDC UR6, c[0x0][0x248] ;  /* 0x0000920000067ab9 */ /* 0x000fe20000000800 */
[----:B------:R-:W-:Y:S01]  /*1c7a0*/  VIADD R0, R7, 0x11 ;  /* 0x0000001107007836 */ /* 0x000fe20000000000 */
[----:B------:R-:W-:Y:S01]  /*1c7b0*/  ULDC UR4, c[0x0][0x22c] ;  /* 0x00008b0000047ab9 */ /* 0x000fe20000000800 */
[----:B------:R-:W-:Y:S01]  /*1c7c0*/  VIADD R42, R43, UR6 ;  /* 0x000000062b2a7c36 */ /* 0x000fe20008000000 */
[----:B------:R-:W-:Y:S01]  /*1c7d0*/  ULDC UR6, c[0x0][0x248] ;  /* 0x0000920000067ab9 */ /* 0x000fe20000000800 */
[----:B0-----:R-:W-:-:S04]  /*1c7e0*/  LEA R4, P5, R18, R2, 0x1 ;  /* 0x0000000212047211 */ /* 0x001fc800078a08ff */
[----:B------:R-:W-:Y:S02]  /*1c7f0*/  LEA.HI.X.SX32 R5, R18, R3, 0x1, P5 ;  /* 0x0000000312057211 */ /* 0x000fe400028f0eff */
[----:B------:R-:W-:Y:S01]  /*1c800*/  ISETP.LT.AND P5, PT, R0, UR4, !P0 ;  /* 0x0000000400007c0c */ /* 0x000fe2000c7a1270 */
[----:B------:R-:W-:Y:S02]  /*1c810*/  ULDC UR4, c[0x0][0x248] ;  /* 0x0000920000047ab9 */ /* 0x000fe40000000800 */
[----:B------:R-:W-:Y:S01]  /*1c820*/  VIADD R41, R42, UR4 ;  /* 0x000000042a297c36 */ /* 0x000fe20008000000 */
[----:B------:R-:W-:-:S03]  /*1c830*/  ULDC UR4, c[0x0][0x248] ;  /* 0x0000920000047ab9 */ /* 0x000fc60000000800 */
[----:B------:R-:W-:Y:S01]  /*1c840*/  VIADD R40, R41, UR4 ;  /* 0x0000000429287c36 */ /* 0x000fe20008000000 */
[----:B------:R-:W-:Y:S01]  /*1c850*/  ULDC UR4, c[0x0][0x248] ;  /* 0x0000920000047ab9 */ /* 0x000fe20000000800 */
[----:B----4-:R0:W-:Y:S01]  /*1c860*/  @P6 STG.E.U16 desc[UR30][R4.64], R61 ;  /* 0x0000003d04006986 */ /* 0x0101e2000c10151e */
[----:B------:R-:W-:Y:S02]  /*1c870*/  VIADD R0, R7, 0x12 ;  /* 0x0000001207007836 */ /* 0x000fe40000000000 */
[----:B------:R-:W-:Y:S01]  /*1c880*/  VIADD R39, R40, UR4 ;  /* 0x0000000428277c36 */ /* 0x000fe20008000000 */
[----:B------:R-:W-:-:S03]  /*1c890*/  ULDC UR4, c[0x0][0x22c] ;  /* 0x00008b0000047ab9 */ /* 0x000fc60000000800 */
[----:B------:R-:W-:Y:S01]  /*1c8a0*/  VIADD R38, R39, UR6 ;  /* 0x0000000627267c36 */ /* 0x000fe20008000000 */
[----:B------:R-:W-:Y:S01]  /*1c8b0*/  PRMT R252, R61, 0x7632, R252 ;  /* 0x000076323dfc7816 */ /* 0x000fe200000000fc */
        /* <DEDUP_REMOVED lines=13> */
[----:B------:R0:W-:Y:S02]  /*1c990*/  @P1 STG.E.U16 desc[UR30][R4.64], R252 ;  /* 0x000000fc04001986 */ /* 0x0001e4000c10151e */
[----:B------:R-:W-:Y:S01]  /*1c9a0*/  VIADD R33, R34, UR4 ;  /* 0x0000000422217c36 */ /* 0x000fe20008000000 */
[----:B------:R-:W-:-:S03]  /*1c9b0*/  ULDC UR4, c[0x0][0x248] ;  /* 0x0000920000047ab9 */ /* 0x000fc60000000800 */
[----:B------:R-:W-:Y:S01]  /*1c9c0*/  VIADD R18, R33, UR4 ;  /* 0x0000000421127c36 */ /* 0x000fe20008000000 */
[----:B------:R-:W-:Y:S01]  /*1c9d0*/  ULDC UR4, c[0x0][0x248] ;  /* 0x0000920000047ab9 */ /* 0x000fe20000000800 */
[----:B0-----:R-:W-:-:S04]  /*1c9e0*/  LEA R4, P1, R6, R2, 0x1 ;  /* 0x0000000206047211 */ /* 0x001fc800078208ff */
[----:B------:R-:W-:Y:S01]  /*1c9f0*/  LEA.HI.X.SX32 R5, R6, R3, 0x1, P1 ;  /* 0x0000000306057211 */ /* 0x000fe200008f0eff */
[----:B------:R-:W-:Y:S02]  /*1ca00*/  VIADD R0, R7, 0x13 ;  /* 0x0000001307007836 */ /* 0x000fe40000000000 */
[----:B------:R-:W-:Y:S01]  /*1ca10*/  VIADD R31, R18, UR4 ;  /* 0x00000004121f7c36 */ /* 0x000fe20008000000 */
[----:B------:R-:W-:Y:S02]  /*1ca20*/  ULDC UR4, c[0x0][0x248] ;  /* 0x0000920000047ab9 */ /* 0x000fe40000000800 */
[----:B------:R-:W-:Y:S01]  /*1ca30*/  ISETP.LT.AND P1, PT, R0, UR6, !P0 ;  /* 0x0000000600007c0c */ /* 0x000fe2000c721270 */
[----:B------:R-:W-:Y:S01]  /*1ca40*/  VIADD R30, R31, UR4 ;  /* 0x000000041f1e7c36 */ /* 0x000fe20008000000 */
[----:B------:R-:W-:Y:S01]  /*1ca50*/  ULDC UR4, c[0x0][0x248] ;  /* 0x0000920000047ab9 */ /* 0x000fe20000000800 */
[----:B------:R-:W-:Y:S01]  /*1ca60*/  VIADD R0, R7, 0x14 ;  /* 0x0000001407007836 */ /* 0x000fe20000000000 */
[----:B------:R-:W-:Y:S01]  /*1ca70*/  ULDC UR6, c[0x0][0x22c] ;  /* 0x00008b0000067ab9 */ /* 0x000fe20000000800 */
[----:B------:R-:W-:Y:S01]  /*1ca80*/  VIADD R29, R30, UR4 ;  /* 0x000000041e1d7c36 */ /* 0x000fe20008000000 */
[----:B------:R-:W-:-:S03]  /*1ca90*/  ULDC UR4, c[0x0][0x248] ;  /* 0x0000920000047ab9 */ /* 0x000fc60000000800 */
[----:B------:R-:W-:Y:S01]  /*1caa0*/  VIADD R28, R29, UR4 ;  /* 0x000000041d1c7c36 */ /* 0x000fe20008000000 */
[----:B------:R-:W-:Y:S01]  /*1cab0*/  ULDC UR4, c[0x0][0x22c] ;  /* 0x00008b0000047ab9 */ /* 0x000fe20000000800 */
[----:B------:R-:W-:Y:S02]  /*1cac0*/  PRMT R56, R251, 0x7632, R56 ;  /* 0x00007632fb387816 */ /* 0x000fe40000000038 */
[----:B------:R-:W-:Y:S01]  /*1cad0*/  PRMT R53, R64, 0x7632, R53 ;  /* 0x0000763240357816 */ /* 0x000fe20000000035 */
[----:B--2---:R0:W-:Y:S01]  /*1cae0*/  @P2 STG.E.U16 desc[UR30][R4.64], R59 ;  /* 0x0000003b04002986 */ /* 0x0041e2000c10151e */
[----:B------:R-:W-:Y:S02]  /*1caf0*/  PRMT R6, R59, 0x7632, R6 ;  /* 0x000076323b067816 */ /* 0x000fe40000000006 */
[----:B0-----:R-:W-:-:S04]  /*1cb00*/  LEA R4, P2, R13, R2, 0x1 ;  /* 0x000000020d047211 */ /* 0x001fc800078408ff */
[----:B------:R-:W-:Y:S02]  /*1cb10*/  LEA.HI.X.SX32 R5, R13, R3, 0x1, P2 ;  /* 0x000000030d057211 */ /* 0x000fe400010f0eff */
[----:B------:R-:W-:Y:S01]  /*1cb20*/  ISETP.LT.AND P2, PT, R0, UR6, !P0 ;  /* 0x0000000600007c0c */ /* 0x000fe2000c741270 */
[----:B------:R-:W-:Y:S01]  /*1cb30*/  VIADD R0, R7, 0x15 ;  /* 0x0000001507007836 */ /* 0x000fe20000000000 */
[----:B------:R-:W-:Y:S01]  /*1cb40*/  ULDC UR6, c[0x0][0x248] ;  /* 0x0000920000067ab9 */ /* 0x000fe20000000800 */
[----:B------:R0:W-:Y:S01]  /*1cb50*/  @P3 STG.E.U16 desc[UR30][R4.64], R6 ;  /* 0x0000000604003986 */ /* 0x0001e2000c10151e */
        /* <DEDUP_REMOVED lines=10> */
[----:B------:R0:W-:Y:S01]  /*1cc00*/  @P4 STG.E.U16 desc[UR30][R4.64], R248 ;  /* 0x000000f804004986 */ /* 0x0001e2000c10151e */
        /* <DEDUP_REMOVED lines=14> */
[----:B------:R-:W-:Y:S02]  /*1ccf0*/  PRMT R248, R248, 0x7632, R248 ;  /* 0x00007632f8f87816 */ /* 0x000fe400000000f8 */
[----:B------:R-:W-:Y:S01]  /*1cd00*/  VIADD R13, R19, UR4 ;  /* 0x00000004130d7c36 */ /* 0x000fe20008000000 */
[----:B------:R-:W-:-:S03]  /*1cd10*/  ULDC UR4, c[0x0][0x248] ;  /* 0x0000920000047ab9 */ /* 0x000fc60000000800 */
[----:B------:R-:W-:Y:S01]  /*1cd20*/  VIADD R10, R13, UR4 ;  /* 0x000000040d0a7c36 */ /* 0x000fe20008000000 */
[----:B------:R0:W-:Y:S01]  /*1cd30*/  @P5 STG.E.U16 desc[UR30][R4.64], R248 ;  /* 0x000000f804005986 */ /* 0x0001e2000c10151e */
[----:B------:R-:W-:Y:S02]  /*1cd40*/  ULDC UR4, c[0x0][0x248] ;  /* 0x0000920000047ab9 */ /* 0x000fe40000000800 */
[----:B------:R-:W-:Y:S01]  /*1cd50*/  VIADD R12, R10, UR4 ;  /* 0x000000040a0c7c36 */ /* 0x000fe20008000000 */
[----:B------:R-:W-:Y:S01]  /*1cd60*/  ULDC UR4, c[0x0][0x248] ;  /* 0x0000920000047ab9 */ /* 0x000fe20000000800 */
[----:B0-----:R-:W-:-:S04]  /*1cd70*/  LEA R4, P5, R8, R2, 0x1 ;  /* 0x0000000208047211 */ /* 0x001fc800078a08ff */
[----:B------:R-:W-:Y:S01]  /*1cd80*/  LEA.HI.X.SX32 R5, R8, R3, 0x1, P5 ;  /* 0x0000000308057211 */ /* 0x000fe200028f0eff */
[----:B------:R-:W-:Y:S01]  /*1cd90*/  VIADD R8, R12, UR4 ;  /* 0x000000040c087c36 */ /* 0x000fe20008000000 */
[----:B------:R-:W-:Y:S01]  /*1cda0*/  ULDC UR4, c[0x0][0x248] ;  /* 0x0000920000047ab9 */ /* 0x000fe20000000800 */
[C---:B------:R-:W-:Y:S02]  /*1cdb0*/  VIADD R0, R7.reuse, 0x17 ;  /* 0x0000001707007836 */ /* 0x040fe40000000000 */
[----:B------:R-:W-:Y:S01]  /*1cdc0*/  VIADD R252, R8, UR4 ;  /* 0x0000000408fc7c36 */ /* 0x000fe20008000000 */
[----:B------:R0:W-:Y:S01]  /*1cdd0*/  @P6 STG.E.U16 desc[UR30][R4.64], R249 ;  /* 0x000000f904006986 */ /* 0x0001e2000c10151e */
[----:B------:R-:W-:Y:S01]  /*1cde0*/  ULDC UR4, c[0x0][0x248] ;  /* 0x0000920000047ab9 */ /* 0x000fe20000000800 */
[----:B------:R-:W-:Y:S01]  /*1cdf0*/  ISETP.LT.AND P5, PT, R0, UR6, !P0 ;  /* 0x0000000600007c0c */ /* 0x000fe2000c7a1270 */
[----:B------:R-:W-:Y:S01]  /*1ce00*/  VIADD R0, R7, 0x18 ;  /* 0x0000001807007836 */ /* 0x000fe20000000000 */
[----:B------:R-:W-:Y:S01]  /*1ce10*/  ULDC UR6, c[0x0][0x22c] ;  /* 0x00008b0000067ab9 */ /* 0x000fe20000000800 */
[----:B0-----:R-:W-:Y:S01]  /*1ce20*/  LEA R4, P6, R9, R2, 0x1 ;  /* 0x0000000209047211 */ /* 0x001fe200078c08ff */
[----:B------:R-:W-:Y:S01]  /*1ce30*/  VIADD R249, R252, UR4 ;  /* 0x00000004fcf97c36 */ /* 0x000fe20008000000 */
[----:B------:R-:W-:-:S02]  /*1ce40*/  ULDC UR4, c[0x0][0x248] ;  /* 0x0000920000047ab9 */ /* 0x000fc40000000800 */
[----:B------:R-:W-:Y:S01]  /*1ce50*/  LEA.HI.X.SX32 R5, R9, R3, 0x1, P6 ;  /* 0x0000000309057211 */ /* 0x000fe200030f0eff */
[----:B------:R-:W-:Y:S01]  /*1ce60*/  VIADD R248, R249, UR4 ;  /* 0x00000004f9f87c36 */ /* 0x000fe20008000000 */
[----:B------:R-:W-:Y:S01]  /*1ce70*/  ULDC UR4, c[0x0][0x248] ;  /* 0x0000920000047ab9 */ /* 0x000fe20000000800 */
[----:B------:R-:W-:Y:S02]  /*1ce80*/  VIADD R9, R7, 0x19 ;  /* 0x0000001907097836 */ /* 0x000fe40000000000 */
[----:B------:R0:W-:Y:S01]  /*1ce90*/  @P1 STG.E.U16 desc[UR30][R4.64], R6 ;  /* 0x0000000604001986 */ /* 0x0001e2000c10151e */
[----:B------:R-:W-:Y:S01]  /*1cea0*/  ISETP.LT.AND P6, PT, R0, UR6, !P0 ;  /* 0x0000000600007c0c */ /* 0x000fe2000c7c1270 */
[----:B------:R-:W-:Y:S01]  /*1ceb0*/  ULDC UR6, c[0x0][0x248] ;  /* 0x0000920000067ab9 */ /* 0x000fe20000000800 */
[----:B0-----:R-:W-:Y:S01]  /*1cec0*/  LEA R4, P1, R14, R2, 0x1 ;  /* 0x000000020e047211 */ /* 0x001fe200078208ff */
[----:B------:R-:W-:Y:S01]  /*1ced0*/  VIADD R6, R248, UR4 ;  /* 0x00000004f8067c36 */ /* 0x000fe20008000000 */
[----:B------:R-:W-:-:S02]  /*1cee0*/  ULDC UR4, c[0x0][0x22c] ;  /* 0x00008b0000047ab9 */ /* 0x000fc40000000800 */
[----:B------:R-:W-:Y:S01]  /*1cef0*/  LEA.HI.X.SX32 R5, R14, R3, 0x1, P1 ;  /* 0x000000030e057211 */ /* 0x000fe200008f0eff */
[----:B------:R-:W-:Y:S01]  /*1cf00*/  VIADD R0, R6, UR6 ;  /* 0x0000000606007c36 */ /* 0x000fe20008000000 */
[----:B------:R-:W-:Y:S01]  /*1cf10*/  ISETP.LT.AND P1, PT, R9, UR4, !P0 ;  /* 0x0000000409007c0c */ /* 0x000fe2000c721270 */
[----:B------:R-:W-:Y:S01]  /*1cf20*/  ULDC UR4, c[0x0][0x248] ;  /* 0x0000920000047ab9 */ /* 0x000fe20000000800 */
[----:B------:R-:W-:Y:S01]  /*1cf30*/  VIADD R14, R7, 0x1a ;  /* 0x0000001a070e7836 */ /* 0x000fe20000000000 */
[----:B------:R0:W-:Y:S01]  /*1cf40*/  @P2 STG.E.U16 desc[UR30][R4.64], R250 ;  /* 0x000000fa04002986 */ /* 0x0001e2000c10151e */
[----:B------:R-:W-:Y:S01]  /*1cf50*/  VIADD R9, R0, UR4 ;  /* 0x0000000400097c36 */ /* 0x000fe20008000000 */
[----:B------:R-:W-:Y:S01]  /*1cf60*/  ULDC UR4, c[0x0][0x248] ;  /* 0x0000920000047ab9 */ /* 0x000fe20000000800 */
[----:B------:R-:W-:Y:S02]  /*1cf70*/  ULDC UR6, c[0x0][0x248] ;  /* 0x0000920000067ab9 */ /* 0x000fe40000000800 */
[----:B0-----:R-:W-:Y:S01]  /*1cf80*/  VIADD R250, R9, UR4 ;  /* 0x0000000409fa7c36 */ /* 0x001fe20008000000 */
[----:B------:R-:W-:Y:S01]  /*1cf90*/  ULDC UR4, c[0x0][0x248] ;  /* 0x0000920000047ab9 */ /* 0x000fe20000000800 */
[----:B------:R-:W-:-:S02]  /*1cfa0*/  LEA R4, P2, R15, R2, 0x1 ;  /* 0x000000020f047211 */ /* 0x000fc400078408ff */
[----:B------:R-:W-:Y:S01]  /*1cfb0*/  VIADD R26, R250, UR4 ;  /* 0x00000004fa1a7c36 */ /* 0x000fe20008000000 */
[----:B------:R-:W-:Y:S01]  /*1cfc0*/  ULDC UR4, c[0x0][0x22c] ;  /* 0x00008b0000047ab9 */ /* 0x000fe20000000800 */
[----:B------:R-:W-:Y:S02]  /*1cfd0*/  LEA.HI.X.SX32 R5, R15, R3, 0x1, P2 ;  /* 0x000000030f057211 */ /* 0x000fe400010f0eff */
[----:B------:R-:W-:Y:S01]  /*1cfe0*/  VIADD R21, R26, UR6 ;  /* 0x000000061a157c36 */ /* 0x000fe20008000000 */
[----:B------:R-:W-:Y:S01]  /*1cff0*/  ISETP.LT.AND P2, PT, R14, UR4, !P0 ;  /* 0x000000040e007c0c */ /* 0x000fe2000c741270 */
[----:B------:R-:W-:Y:S01]  /*1d000*/  ULDC UR4, c[0x0][0x248] ;  /* 0x0000920000047ab9 */ /* 0x000fe20000000800 */
[----:B------:R0:W-:Y:S01]  /*1d010*/  @P3 STG.E.U16 desc[UR30][R4.64], R11 ;  /* 0x0000000b04003986 */ /* 0x0001e2000c10151e */
[----:B------:R-:W-:Y:S01]  /*1d020*/  VIADD R15, R21, UR4 ;  /* 0x00000004150f7c36 */ /* 0x000fe20008000000 */
[----:B------:R-:W-:Y:S01]  /*1d030*/  ULDC UR4, c[0x0][0x248] ;  /* 0x0000920000047ab9 */ /* 0x000fe20000000800 */
[----:B------:R-:W-:-:S02]  /*1d040*/  ULDC UR6, c[0x0][0x22c] ;  /* 0x00008b0000067ab9 */ /* 0x000fc40000000800 */
[----:B------:R-:W-:Y:S01]  /*1d050*/  VIADD R14, R15, UR4 ;  /* 0x000000040f0e7c36 */ /* 0x000fe20008000000 */
[----:B------:R-:W-:-:S03]  /*1d060*/  ULDC UR4, c[0x0][0x248] ;  /* 0x0000920000047ab9 */ /* 0x000fc60000000800 */
[----:B------:R-:W-:Y:S01]  /*1d070*/  VIADD R17, R14, UR4 ;  /* 0x000000040e117c36 */ /* 0x000fe20008000000 */
[----:B------:R-:W-:Y:S01]  /*1d080*/  ULDC UR4, c[0x0][0x248] ;  /* 0x0000920000047ab9 */ /* 0x000fe20000000800 */
[----:B0-----:R-:W-:Y:S01]  /*1d090*/  LEA R4, P3, R16, R2, 0x1 ;  /* 0x0000000210047211 */ /* 0x001fe200078608ff */
[----:B------:R-:W-:-:S03]  /*1d0a0*/  VIADD R11, R7, 0x1b ;  /* 0x0000001b070b7836 */ /* 0x000fc60000000000 */
[----:B------:R-:W-:Y:S01]  /*1d0b0*/  LEA.HI.X.SX32 R5, R16, R3, 0x1, P3 ;  /* 0x0000000310057211 */ /* 0x000fe200018f0eff */
[----:B------:R-:W-:Y:S01]  /*1d0c0*/  VIADD R16, R17, UR4 ;  /* 0x0000000411107c36 */ /* 0x000fe20008000000 */
[----:B------:R-:W-:Y:S01]  /*1d0d0*/  ULDC UR4, c[0x0][0x248] ;  /* 0x0000920000047ab9 */ /* 0x000fe20000000800 */
[----:B------:R-:W-:Y:S01]  /*1d0e0*/  ISETP.LT.AND P3, PT, R11, UR6, !P0 ;  /* 0x000000060b007c0c */ /* 0x000fe2000c761270 */
        /* <DEDUP_REMOVED lines=12> */
[----:B------:R-:W-:-:S03]  /*1d1b0*/  ULDC UR4, c[0x0][0x248] ;  /* 0x0000920000047ab9 */ /* 0x000fc60000000800 */
[----:B------:R-:W-:Y:S01]  /*1d1c0*/  VIADD R130, R131, UR4 ;  /* 0x0000000483827c36 */ /* 0x000fe20008000000 */
[----:B------:R-:W-:Y:S01]  /*1d1d0*/  ULDC UR4, c[0x0][0x248] ;  /* 0x0000920000047ab9 */ /* 0x000fe20000000800 */
[----:B------:R0:W-:Y:S01]  /*1d1e0*/  @P5 STG.E.U16 desc[UR30][R4.64], R56 ;  /* 0x0000003804005986 */ /* 0x0001e2000c10151e */
[----:B------:R-:W-:Y:S01]  /*1d1f0*/  ISETP.LT.AND P4, PT, R59, UR6, !P0 ;  /* 0x000000063b007c0c */ /* 0x000fe2000c781270 */
[----:B------:R-:W-:Y:S01]  /*1d200*/  VIADD R114, R130, UR4 ;  /* 0x0000000482727c36 */ /* 0x000fe20008000000 */
[----:B------:R-:W-:Y:S01]  /*1d210*/  ULDC UR6, c[0x0][0x248] ;  /* 0x0000920000067ab9 */ /* 0x000fe20000000800 */
[----:B------:R-:W-:Y:S02]  /*1d220*/  ULDC UR4, c[0x0][0x22c] ;  /* 0x00008b0000047ab9 */ /* 0x000fe40000000800 */
[----:B------:R-:W-:Y:S01]  /*1d230*/  VIADD R139, R114, UR6 ;  /* 0x00000006728b7c36 */ /* 0x000fe20008000000 */
[----:B------:R-:W-:Y:S01]  /*1d240*/  ULDC UR6, c[0x0][0x248] ;  /* 0x0000920000067ab9 */ /* 0x000fe20000000800 */
[----:B0-----:R-:W-:Y:S01]  /*1d250*/  LEA R4, P5, R58, R2, 0x1 ;  /* 0x000000023a047211 */ /* 0x001fe200078a08ff */
[----:B------:R-:W-:-:S03]  /*1d260*/  VIADD R56, R7, 0x1d ;  /* 0x0000001d07387836 */ /* 0x000fc60000000000 */
[----:B------:R-:W-:Y:S02]  /*1d270*/  LEA.HI.X.SX32 R5, R58, R3, 0x1, P5 ;  /* 0x000000033a057211 */ /* 0x000fe400028f0eff */
[----:B------:R-:W-:Y:S01]  /*1d280*/  ISETP.LT.AND P5, PT, R56, UR4, !P0 ;  /* 0x0000000438007c0c */ /* 0x000fe2000c7a1270 */
[----:B------:R-:W-:Y:S02]  /*1d290*/  ULDC UR4, c[0x0][0x248] ;  /* 0x0000920000047ab9 */ /* 0x000fe40000000800 */
[----:B------:R-:W-:Y:S01]  /*1d2a0*/  VIADD R138, R139, UR4 ;  /* 0x000000048b8a7c36 */ /* 0x000fe20008000000 */
[----:B------:R-:W-:Y:S01]  /*1d2b0*/  ULDC UR4, c[0x0][0x248] ;  /* 0x0000920000047ab9 */ /* 0x000fe20000000800 */
[----:B------:R0:W-:Y:S01]  /*1d2c0*/  @P6 STG.E.U16 desc[UR30][R4.64], R64 ;  /* 0x0000004004006986 */ /* 0x0001e2000c10151e */
[----:B------:R-:W-:Y:S02]  /*1d2d0*/  VIADD R56, R7, 0x1e ;  /* 0x0000001e07387836 */ /* 0x000fe40000000000 */
        /* <DEDUP_REMOVED lines=12> */
[----:B------:R-:W-:Y:S01]  /*1d3a0*/  PRMT R51, R65, 0x7632, R51 ;  /* 0x0000763241337816 */ /* 0x000fe20000000033 */
[----:B------:R-:W-:Y:S01]  /*1d3b0*/  ULDC UR6, c[0x0][0x22c] ;  /* 0x00008b0000067ab9 */ /* 0x000fe20000000800 */
[----:B------:R-:W-:Y:S01]  /*1d3c0*/  VIADD R158, R56, UR4 ;  /* 0x00000004389e7c36 */ /* 0x000fe20008000000 */
[----:B------:R-:W-:-:S03]  /*1d3d0*/  ULDC UR4, c[0x0][0x248] ;  /* 0x0000920000047ab9 */ /* 0x000fc60000000800 */
[----:B------:R-:W-:Y:S01]  /*1d3e0*/  VIADD R153, R158, UR4 ;  /* 0x000000049e997c36 */ /* 0x000fe20008000000 */
[----:B------:R-:W-:Y:S01]  /*1d3f0*/  ULDC UR4, c[0x0][0x248] ;  /* 0x0000920000047ab9 */ /* 0x000fe20000000800 */
[----:B0-----:R-:W-:Y:S02]  /*1d400*/  LEA R4, P1, R55, R2, 0x1 ;  /* 0x0000000237047211 */ /* 0x001fe400078208ff */
[----:B------:R-:W-:Y:S01]  /*1d410*/  VIADD R154, R153, UR4 ;  /* 0x00000004999a7c36 */ /* 0x000fe20008000000 */
[----:B------:R-:W-:Y:S01]  /*1d420*/  ULDC UR4, c[0x0][0x248] ;  /* 0x0000920000047ab9 */ /* 0x000fe20000000800 */
[----:B------:R-:W-:Y:S02]  /*1d430*/  LEA.HI.X.SX32 R5, R55, R3, 0x1, P1 ;  /* 0x0000000337057211 */ /* 0x000fe400008f0eff */
[----:B------:R-:W-:Y:S01]  /*1d440*/  VIADD R155, R154, UR4 ;  /* 0x000000049a9b7c36 */ /* 0x000fe20008000000 */
[----:B------:R-:W-:Y:S02]  /*1d450*/  ULDC UR4, c[0x0][0x248] ;  /* 0x0000920000047ab9 */ /* 0x000fe40000000800 */
[----:B------:R0:W-:Y:S01]  /*1d460*/  @P2 STG.E.U16 desc[UR30][R4.64], R65 ;  /* 0x0000004104002986 */ /* 0x0001e2000c10151e */
[----:B------:R-:W-:-:S02]  /*1d470*/  VIADD R53, R7, 0x1f ;  /* 0x0000001f07357836 */ /* 0x000fc40000000000 */
[----:B0-----:R-:W-:Y:S01]  /*1d480*/  VIADD R65, R155, UR4 ;  /* 0x000000049b417c36 */ /* 0x001fe20008000000 */
[----:B------:R-:W-:Y:S01]  /*1d490*/  ULDC UR4, c[0x0][0x248] ;  /* 0x0000920000047ab9 */ /* 0x000fe20000000800 */
[C---:B------:R-:W-:Y:S02]  /*1d4a0*/  LEA R4, P2, R54.reuse, R2, 0x1 ;  /* 0x0000000236047211 */ /* 0x040fe400078408ff */
[----:B------:R-:W-:Y:S01]  /*1d4b0*/  VIADD R166, R65, UR4 ;  /* 0x0000000441a67c36 */ /* 0x000fe20008000000 */
[----:B------:R-:W-:Y:S01]  /*1d4c0*/  ULDC UR4, c[0x0][0x248] ;  /* 0x0000920000047ab9 */ /* 0x000fe20000000800 */
[----:B------:R-:W-:Y:S02]  /*1d4d0*/  LEA.HI.X.SX32 R5, R54, R3, 0x1, P2 ;  /* 0x0000000336057211 */ /* 0x000fe400010f0eff */
[----:B------:R-:W-:Y:S01]  /*1d4e0*/  VIADD R168, R166, UR4 ;  /* 0x00000004a6a87c36 */ /* 0x000fe20008000000 */
[----:B------:R-:W-:Y:S01]  /*1d4f0*/  ULDC UR4, c[0x0][0x248] ;  /* 0x0000920000047ab9 */ /* 0x000fe20000000800 */
[----:B------:R-:W-:Y:S01]  /*1d500*/  ISETP.LT.AND P1, PT, R53, UR6, !P0 ;  /* 0x0000000635007c0c */ /* 0x000fe2000c721270 */
[----:B------:R-:W-:Y:S01]  /*1d510*/  VIADD R53, R7, 0x20 ;  /* 0x0000002007357836 */ /* 0x000fe20000000000 */
[----:B------:R-:W-:Y:S01]  /*1d520*/  ULDC UR6, c[0x0][0x22c] ;  /* 0x00008b0000067ab9 */ /* 0x000fe20000000800 */
[----:B------:R-:W-:Y:S01]  /*1d530*/  VIADD R170, R168, UR4 ;  /* 0x00000004a8aa7c36 */ /* 0x000fe20008000000 */
[----:B------:R-:W-:Y:S01]  /*1d540*/  ULDC UR4, c[0x0][0x248] ;  /* 0x0000920000047ab9 */ /* 0x000fe20000000800 */
[----:B------:R0:W-:Y:S01]  /*1d550*/  @P3 STG.E.U16 desc[UR30][R4.64], R51 ;  /* 0x0000003304003986 */ /* 0x0001e2000c10151e */
[----:B------:R-:W-:Y:S01]  /*1d560*/  ISETP.LT.AND P2, PT, R53, UR6, !P0 ;  /* 0x0000000635007c0c */ /* 0x000fe2000c741270 */
[----:B------:R-:W-:Y:S01]  /*1d570*/  VIADD R172, R170, UR4 ;  /* 0x00000004aaac7c36 */ /* 0x000fe20008000000 */
[----:B------:R-:W-:Y:S01]  /*1d580*/  ULDC UR6, c[0x0][0x248] ;  /* 0x0000920000067ab9 */ /* 0x000fe20000000800 */
[----:B------:R-:W-:-:S02]  /*1d590*/  ULDC UR4, c[0x0][0x22c] ;  /* 0x00008b0000047ab9 */ /* 0x000fc40000000800 */
[----:B------:R-:W-:Y:S01]  /*1d5a0*/  VIADD R194, R172, UR6 ;  /* 0x00000006acc27c36 */ /* 0x000fe20008000000 */
[----:B------:R-:W-:Y:S01]  /*1d5b0*/  PRMT R49, R66, 0x7632, R49 ;  /* 0x0000763242317816 */ /* 0x000fe20000000031 */
[----:B------:R-:W-:Y:S01]  /*1d5c0*/  ULDC UR6, c[0x0][0x248] ;  /* 0x0000920000067ab9 */ /* 0x000fe20000000800 */
[----:B0-----:R-:W-:Y:S01]  /*1d5d0*/  LEA R4, P3, R52, R2, 0x1 ;  /* 0x0000000234047211 */ /* 0x001fe200078608ff */
[----:B------:R-:W-:-:S03]  /*1d5e0*/  VIADD R51, R7, 0x21 ;  /* 0x0000002107337836 */ /* 0x000fc60000000000 */
[----:B------:R-:W-:Y:S02]  /*1d5f0*/  LEA.HI.X.SX32 R5, R52, R3, 0x1, P3 ;  /* 0x0000000334057211 */ /* 0x000fe400018f0eff */
[----:B------:R-:W-:Y:S01]  /*1d600*/  ISETP.LT.AND P3, PT, R51, UR4, !P0 ;  /* 0x0000000433007c0c */ /* 0x000fe2000c761270 */
[----:B------:R-:W-:Y:S02]  /*1d610*/  ULDC UR4, c[0x0][0x248] ;  /* 0x0000920000047ab9 */ /* 0x000fe40000000800 */
        /* <DEDUP_REMOVED lines=31> */
[----:B------:R-:W-:Y:S01]  /*1d810*/  ULDC UR4, c[0x0][0x248] ;  /* 0x0000920000047ab9 */ /* 0x000fe20000000800 */
[----:B------:R0:W-:Y:S01]  /*1d820*/  @P6 STG.E.U16 desc[UR30][R4.64], R67 ;  /* 0x0000004304006986 */ /* 0x0001e2000c10151e */
[----:B------:R-:W-:Y:S01]  /*1d830*/  ISETP.LT.AND P5, PT, R66, UR6, !P0 ;  /* 0x0000000642007c0c */ /* 0x000fe2000c7a1270 */
[----:B------:R-:W-:Y:S01]  /*1d840*/  VIADD R181, R187, UR4 ;  /* 0x00000004bbb57c36 */ /* 0x000fe20008000000 */
[----:B------:R-:W-:Y:S01]  /*1d850*/  PRMT R46, R67, 0x7632, R46 ;  /* 0x00007632432e7816 */ /* 0x000fe2000000002e */
[----:B------:R-:W-:Y:S01]  /*1d860*/  VIADD R66, R7, 0x24 ;  /* 0x0000002407427836 */ /* 0x000fe20000000000 */
[----:B------:R-:W-:Y:S01]  /*1d870*/  ULDC UR4, c[0x0][0x248] ;  /* 0x0000920000047ab9 */ /* 0x000fe20000000800 */
[----:B------:R-:W-:Y:S01]  /*1d880*/  ULDC UR6, c[0x0][0x22c] ;  /* 0x00008b0000067ab9 */ /* 0x000fe20000000800 */
[----:B0-----:R-:W-:Y:S01]  /*1d890*/  LEA R4, P6, R47, R2, 0x1 ;  /* 0x000000022f047211 */ /* 0x001fe200078c08ff */
[----:B------:R-:W-:Y:S01]  /*1d8a0*/  VIADD R180, R181, UR4 ;  /* 0x00000004b5b47c36 */ /* 0x000fe20008000000 */
[----:B------:R-:W-:-:S02]  /*1d8b0*/  ULDC UR4, c[0x0][0x248] ;  /* 0x0000920000047ab9 */ /* 0x000fc40000000800 */
[----:B------:R-:W-:Y:S01]  /*1d8c0*/  LEA.HI.X.SX32 R5, R47, R3, 0x1, P6 ;  /* 0x000000032f057211 */ /* 0x000fe200030f0eff */
[----:B------:R-:W-:Y:S01]  /*1d8d0*/  VIADD R186, R180, UR4 ;  /* 0x00000004b4ba7c36 */ /* 0x000fe20008000000 */
[----:B------:R-:W-:Y:S01]  /*1d8e0*/  ISETP.LT.AND P6, PT, R66, UR6, !P0 ;  /* 0x0000000642007c0c */ /* 0x000fe2000c7c1270 */
[----:B------:R-:W-:Y:S01]  /*1d8f0*/  VIADD R66, R7, 0x25 ;  /* 0x0000002507427836 */ /* 0x000fe20000000000 */
[----:B------:R-:W-:Y:S01]  /*1d900*/  ULDC UR6, c[0x0][0x248] ;  /* 0x0000920000067ab9 */ /* 0x000fe20000000800 */
[----:B------:R0:W-:Y:S01]  /*1d910*/  @P1 STG.E.U16 desc[UR30][R4.64], R46 ;  /* 0x0000002e04001986 */ /* 0x0001e2000c10151e */
        /* <DEDUP_REMOVED lines=16> */
[----:B------:R-:W-:Y:S01]  /*1da20*/  ULDC UR6, c[0x0][0x22c] ;  /* 0x00008b0000067ab9 */ /* 0x000fe20000000800 */
[----:B0-----:R-:W-:-:S04]  /*1da30*/  LEA R4, P2, R44, R2, 0x1 ;  /* 0x000000022c047211 */ /* 0x001fc800078408ff */
[----:B------:R-:W-:Y:S02]  /*1da40*/  LEA.HI.X.SX32 R5, R44, R3, 0x1, P2 ;  /* 0x000000032c057211 */ /* 0x000fe400010f0eff */
[----:B------:R-:W-:Y:S01]  /*1da50*/  ISETP.LT.AND P2, PT, R66, UR4, !P0 ;  /* 0x0000000442007c0c */ /* 0x000fe2000c741270 */
[----:B------:R-:W-:Y:S02]  /*1da60*/  ULDC UR4, c[0x0][0x248] ;  /* 0x0000920000047ab9 */ /* 0x000fe40000000800 */
        /* <DEDUP_REMOVED lines=13> */
[----:B------:R-:W-:-:S04]  /*1db40*/  ULDC UR4, c[0x0][0x248] ;  /* 0x0000920000047ab9 */ /* 0x000fc80000000800 */
[----:B------:R0:W-:Y:S01]  /*1db50*/  STL [R1+0x314], R32 ;  /* 0x0003142001007387 */ /* 0x0001e20000100800 */
[----:B------:R-:W-:Y:S02]  /*1db60*/  VIADD R66, R7, 0x27 ;  /* 0x0000002707427836 */ /* 0x000fe40000000000 */
[----:B0-----:R-:W-:Y:S01]  /*1db70*/  VIADD R32, R32, UR4 ;  /* 0x0000000420207c36 */ /* 0x001fe20008000000 */
[----:B------:R-:W-:-:S04]  /*1db80*/  ULDC UR4, c[0x0][0x248] ;  /* 0x0000920000047ab9 */ /* 0x000fc80000000800 */
[----:B------:R0:W-:Y:S04]  /*1db90*/  STL [R1+0x30c], R32 ;  /* 0x00030c2001007387 */ /* 0x0001e80000100800 */
[----:B------:R1:W-:Y:S01]  /*1dba0*/  @P4 STG.E.U16 desc[UR30][R4.64], R105 ;  /* 0x0000006904004986 */ /* 0x0003e2000c10151e */
[----:B0-----:R-:W-:Y:S01]  /*1dbb0*/  VIADD R32, R32, UR4 ;  /* 0x0000000420207c36 */ /* 0x001fe20008000000 */
[----:B------:R-:W-:-:S03]  /*1dbc0*/  ULDC UR4, c[0x0][0x248] ;  /* 0x0000920000047ab9 */ /* 0x000fc60000000800 */
[----:B------:R-:W-:Y:S01]  /*1dbd0*/  VIADD R63, R32, UR4 ;  /* 0x00000004203f7c36 */ /* 0x000fe20008000000 */
[----:B------:R-:W-:Y:S01]  /*1dbe0*/  ULDC UR4, c[0x0][0x248] ;  /* 0x0000920000047ab9 */ /* 0x000fe20000000800 */
[----:B-1----:R-:W-:Y:S01]  /*1dbf0*/  LEA R4, P4, R43, R2, 0x1 ;  /* 0x000000022b047211 */ /* 0x002fe200078808ff */
[----:B------:R0:W-:Y:S01]  /*1dc00*/  STL [R1+0x308], R32 ;  /* 0x0003082001007387 */ /* 0x0001e20000100800 */
[----:B------:R-:W-:Y:S01]  /*1dc10*/  ISETP.LT.AND P3, PT, R66, UR6, !P0 ;  /* 0x0000000642007c0c */ /* 0x000fe2000c761270 */
[----:B------:R-:W-:Y:S01]  /*1dc20*/  VIADD R66, R7, 0x28 ;  /* 0x0000002807427836 */ /* 0x000fe20000000000 */
[----:B------:R-:W-:Y:S01]  /*1dc30*/  PRMT R105, R105, 0x7632, R105 ;  /* 0x0000763269697816 */ /* 0x000fe20000000069 */
[----:B------:R-:W-:Y:S01]  /*1dc40*/  ULDC UR6, c[0x0][0x22c] ;  /* 0x00008b0000067ab9 */ /* 0x000fe20000000800 */
[----:B------:R-:W-:Y:S01]  /*1dc50*/  LEA.HI.X.SX32 R5, R43, R3, 0x1, P4 ;  /* 0x000000032b057211 */ /* 0x000fe200020f0eff */
[----:B0-----:R-:W-:Y:S01]  /*1dc60*/  VIADD R32, R63, UR4 ;  /* 0x000000043f207c36 */ /* 0x001fe20008000000 */
[----:B------:R-:W-:Y:S01]  /*1dc70*/  ULDC UR4, c[0x0][0x248] ;  /* 0x0000920000047ab9 */ /* 0x000fe20000000800 */
[----:B------:R-:W-:-:S02]  /*1dc80*/  ISETP.LT.AND P4, PT, R66, UR6, !P0 ;  /* 0x0000000642007c0c */ /* 0x000fc4000c781270 */
[----:B------:R0:W-:Y:S01]  /*1dc90*/  @P5 STG.E.U16 desc[UR30][R4.64], R105 ;  /* 0x0000006904005986 */ /* 0x0001e2000c10151e */
[----:B------:R-:W-:Y:S01]  /*1dca0*/  VIADD R66, R7, 0x29 ;  /* 0x0000002907427836 */ /* 0x000fe20000000000 */
[----:B------:R-:W-:Y:S02]  /*1dcb0*/  ULDC UR6, c[0x0][0x248] ;  /* 0x0000920000067ab9 */ /* 0x000fe40000000800 */
[----:B------:R1:W-:Y:S01]  /*1dcc0*/  STL [R1+0x2e4], R32 ;  /* 0x0002e42001007387 */ /* 0x0003e20000100800 */
[----:B0-----:R-:W-:Y:S01]  /*1dcd0*/  LEA R4, P5, R42, R2, 0x1 ;  /* 0x000000022a047211 */ /* 0x001fe200078a08ff */
[----:B-1----:R-:W-:Y:S01]  /*1dce0*/  VIADD R32, R32, UR4 ;  /* 0x0000000420207c36 */ /* 0x002fe20008000000 */
[----:B------:R-:W-:Y:S02]  /*1dcf0*/  ULDC UR4, c[0x0][0x22c] ;  /* 0x00008b0000047ab9 */ /* 0x000fe40000000800 */
[----:B------:R-:W-:Y:S01]  /*1dd00*/  LEA.HI.X.SX32 R5, R42, R3, 0x1, P5 ;  /* 0x000000032a057211 */ /* 0x000fe200028f0eff */
[----:B------:R-:W-:Y:S01]  /*1dd10*/  VIADD R53, R32, UR6 ;  /* 0x0000000620357c36 */ /* 0x000fe20008000000 */
[----:B------:R-:W-:Y:S01]  /*1dd20*/  ISETP.LT.AND P5, PT, R66, UR4, !P0 ;  /* 0x0000000442007c0c */ /* 0x000fe2000c7a1270 */
[----:B------:R-:W-:Y:S01]  /*1dd30*/  ULDC UR4, c[0x0][0x248] ;  /* 0x0000920000047ab9 */ /* 0x000fe20000000800 */
[----:B------:R0:W-:Y:S01]  /*1dd40*/  STL [R1+0x2e0], R32 ;  /* 0x0002e02001007387 */ /* 0x0001e20000100800 */
[----:B------:R-:W-:Y:S01]  /*1dd50*/  VIADD R52, R53, UR4 ;  /* 0x0000000435347c36 */ /* 0x000fe20008000000 */
[----:B------:R-:W-:Y:S01]  /*1dd60*/  ULDC UR4, c[0x0][0x248] ;  /* 0x0000920000047ab9 */ /* 0x000fe20000000800 */
[----:B------:R-:W-:-:S02]  /*1dd70*/  ULDC UR6, c[0x0][0x248] ;  /* 0x0000920000067ab9 */ /* 0x000fc40000000800 */
[----:B0-----:R-:W-:Y:S01]  /*1dd80*/  VIADD R32, R52, UR4 ;  /* 0x0000000434207c36 */ /* 0x001fe20008000000 */
[----:B------:R-:W-:-:S04]  /*1dd90*/  ULDC UR4, c[0x0][0x248] ;  /* 0x0000920000047ab9 */ /* 0x000fc80000000800 */
[----:B------:R0:W-:Y:S01]  /*1dda0*/  STL [R1+0x2c4], R32 ;  /* 0x0002c42001007387 */ /* 0x0001e20000100800 */
[----:B------:R-:W-:-:S03]  /*1ddb0*/  VIADD R66, R7, 0x2a ;  /* 0x0000002a07427836 */ /* 0x000fc60000000000 */
[----:B------:R1:W-:Y:S01]  /*1ddc0*/  @P6 STG.E.U16 desc[UR30][R4.64], R106 ;  /* 0x0000006a04006986 */ /* 0x0003e2000c10151e */
[----:B0-----:R-:W-:Y:S01]  /*1ddd0*/  VIADD R32, R32, UR4 ;  /* 0x0000000420207c36 */ /* 0x001fe20008000000 */
[----:B------:R-:W-:-:S04]  /*1dde0*/  ULDC UR4, c[0x0][0x22c] ;  /* 0x00008b0000047ab9 */ /* 0x000fc80000000800 */
[----:B------:R0:W-:Y:S01]  /*1ddf0*/  STL [R1+0x2c0], R32 ;  /* 0x0002c02001007387 */ /* 0x0001e20000100800 */
[----:B-1----:R-:W-:-:S04]  /*1de00*/  LEA R4, P6, R41, R2, 0x1 ;  /* 0x0000000229047211 */ /* 0x002fc800078c08ff */
[----:B------:R-:W-:Y:S02]  /*1de10*/  LEA.HI.X.SX32 R5, R41, R3, 0x1, P6 ;  /* 0x0000000329057211 */ /* 0x000fe400030f0eff */
[----:B------:R-:W-:Y:S01]  /*1de20*/  ISETP.LT.AND P6, PT, R66, UR4, !P0 ;  /* 0x0000000442007c0c */ /* 0x000fe2000c7c1270 */
[----:B------:R-:W-:Y:S01]  /*1de30*/  ULDC UR4, c[0x0][0x248] ;  /* 0x0000920000047ab9 */ /* 0x000fe20000000800 */
[----:B0-----:R-:W-:Y:S01]  /*1de40*/  VIADD R32, R32, UR6 ;  /* 0x0000000620207c36 */ /* 0x001fe20008000000 */
[----:B------:R-:W-:Y:S01]  /*1de50*/  PRMT R106, R106, 0x7632, R106 ;  /* 0x000076326a6a7816 */ /* 0x000fe2000000006a */
[----:B------:R-:W-:Y:S01]  /*1de60*/  VIADD R66, R7, 0x2b ;  /* 0x0000002b07427836 */ /* 0x000fe20000000000 */
[----:B------:R-:W-:Y:S02]  /*1de70*/  ULDC UR6, c[0x0][0x22c] ;  /* 0x00008b0000067ab9 */ /* 0x000fe40000000800 */
[----:B------:R0:W-:Y:S02]  /*1de80*/  STL [R1+0x2bc], R32 ;  /* 0x0002bc2001007387 */ /* 0x0001e40000100800 */
[----:B0-----:R-:W-:Y:S01]  /*1de90*/  VIADD R32, R32, UR4 ;  /* 0x0000000420207c36 */ /* 0x001fe20008000000 */
[----:B------:R-:W-:-:S04]  /*1dea0*/  ULDC UR4, c[0x0][0x248] ;  /* 0x0000920000047ab9 */ /* 0x000fc80000000800 */
[----:B------:R0:W-:Y:S02]  /*1deb0*/  STL [R1+0x2b8], R32 ;  /* 0x0002b82001007387 */ /* 0x0001e40000100800 */
[----:B0-----:R-:W-:Y:S01]  /*1dec0*/  VIADD R32, R32, UR4 ;  /* 0x0000000420207c36 */ /* 0x001fe20008000000 */
[----:B------:R-:W-:-:S04]  /*1ded0*/  ULDC UR4, c[0x0][0x248] ;  /* 0x0000920000047ab9 */ /* 0x000fc80000000800 */
[----:B------:R0:W-:Y:S02]  /*1dee0*/  STL [R1+0x2b0], R32 ;  /* 0x0002b02001007387 */ /* 0x0001e40000100800 */
[----:B0-----:R-:W-:Y:S01]  /*1def0*/  VIADD R32, R32, UR4 ;  /* 0x0000000420207c36 */ /* 0x001fe20008000000 */
[----:B------:R-:W-:-:S03]  /*1df00*/  ULDC UR4, c[0x0][0x248] ;  /* 0x0000920000047ab9 */ /* 0x000fc60000000800 */
[----:B------:R-:W-:Y:S01]  /*1df10*/  VIADD R55, R32, UR4 ;  /* 0x0000000420377c36 */ /* 0x000fe20008000000 */
[----:B------:R-:W-:-:S03]  /*1df20*/  ULDC UR4, c[0x0][0x248] ;  /* 0x0000920000047ab9 */ /* 0x000fc60000000800 */
[----:B------:R-:W-:Y:S01]  /*1df30*/  VIADD R54, R55, UR4 ;  /* 0x0000000437367c36 */ /* 0x000fe20008000000 */
[----:B------:R-:W-:Y:S01]  /*1df40*/  ULDC UR4, c[0x0][0x248] ;  /* 0x0000920000047ab9 */ /* 0x000fe20000000800 */
[----:B------:R0:W-:Y:S04]  /*1df50*/  STL [R1+0x2ac], R32 ;  /* 0x0002ac2001007387 */ /* 0x0001e80000100800 */
[----:B------:R1:W-:Y:S01]  /*1df60*/  @P1 STG.E.U16 desc[UR30][R4.64], R106 ;  /* 0x0000006a04001986 */ /* 0x0003e2000c10151e */
[----:B0-----:R-:W-:Y:S01]  /*1df70*/  VIADD R32, R54, UR4 ;  /* 0x0000000436207c36 */ /* 0x001fe20008000000 */
[----:B------:R-:W-:Y:S01]  /*1df80*/  ULDC UR4, c[0x0][0x248] ;  /* 0x0000920000047ab9 */ /* 0x000fe20000000800 */
[----:B-1----:R-:W-:-:S03]  /*1df90*/  LEA R4, P1, R40, R2, 0x1 ;  /* 0x0000000228047211 */ /* 0x002fc600078208ff */
[----:B------:R0:W-:Y:S01]  /*1dfa0*/  STL [R1+0x294], R32 ;  /* 0x0002942001007387 */ /* 0x0001e20000100800 */
[----:B------:R-:W-:Y:S01]  /*1dfb0*/  LEA.HI.X.SX32 R5, R40, R3, 0x1, P1 ;  /* 0x0000000328057211 */ /* 0x000fe200008f0eff */
[----:B0-----:R-:W-:Y:S01]  /*1dfc0*/  VIADD R32, R32, UR4 ;  /* 0x0000000420207c36 */ /* 0x001fe20008000000 */
[----:B------:R-:W-:-:S03]  /*1dfd0*/  ULDC UR4, c[0x0][0x248] ;  /* 0x0000920000047ab9 */ /* 0x000fc60000000800 */
[----:B------:R0:W-:Y:S01]  /*1dfe0*/  @P2 STG.E.U16 desc[UR30][R4.64], R107 ;  /* 0x0000006b04002986 */ /* 0x0001e2000c10151e */
[----:B------:R-:W-:Y:S01]  /*1dff0*/  VIADD R49, R32, UR4 ;  /* 0x0000000420317c36 */ /* 0x000fe20008000000 */
[----:B------:R-:W-:Y:S01]  /*1e000*/  ULDC UR4, c[0x0][0x248] ;  /* 0x0000920000047ab9 */ /* 0x000fe20000000800 */
[----:B------:R-:W-:Y:S02]  /*1e010*/  ISETP.LT.AND P1, PT, R66, UR6, !P0 ;  /* 0x0000000642007c0c */ /* 0x000fe4000c721270 */
[----:B------:R-:W-:Y:S01]  /*1e020*/  VIADD R48, R49, UR4 ;  /* 0x0000000431307c36 */ /* 0x000fe20008000000 */
[----:B------:R-:W-:Y:S01]  /*1e030*/  PRMT R67, R107, 0x7632, R67 ;  /* 0x000076326b437816 */ /* 0x000fe20000000043 */
[----:B------:R-:W-:Y:S01]  /*1e040*/  VIADD R66, R7, 0x2c ;  /* 0x0000002c07427836 */ /* 0x000fe20000000000 */
[----:B------:R-:W-:Y:S01]  /*1e050*/  ULDC UR4, c[0x0][0x248] ;  /* 0x0000920000047ab9 */ /* 0x000fe20000000800 */
[----:B------:R1:W-:Y:S01]  /*1e060*/  STL [R1+0x290], R32 ;  /* 0x0002902001007387 */ /* 0x0003e20000100800 */
[----:B------:R-:W-:Y:S01]  /*1e070*/  ULDC UR6, c[0x0][0x22c] ;  /* 0x00008b0000067ab9 */ /* 0x000fe20000000800 */
[----:B0-----:R-:W-:-:S04]  /*1e080*/  LEA R4, P2, R39, R2, 0x1 ;  /* 0x0000000227047211 */ /* 0x001fc800078408ff */
[----:B------:R-:W-:Y:S01]  /*1e090*/  LEA.HI.X.SX32 R5, R39, R3, 0x1, P2 ;  /* 0x0000000327057211 */ /* 0x000fe200010f0eff */
[----:B-1----:R-:W-:Y:S01]  /*1e0a0*/  VIADD R32, R48, UR4 ;  /* 0x0000000430207c36 */ /* 0x002fe20008000000 */
[----:B------:R-:W-:-:S03]  /*1e0b0*/  ISETP.LT.AND P2, PT, R66, UR6, !P0 ;  /* 0x0000000642007c0c */ /* 0x000fc6000c741270 */
[----:B------:R0:W-:Y:S01]  /*1e0c0*/  @P3 STG.E.U16 desc[UR30][R4.64], R67 ;  /* 0x0000004304003986 */ /* 0x0001e2000c10151e */
[----:B------:R-:W-:Y:S01]  /*1e0d0*/  ULDC UR6, c[0x0][0x248] ;  /* 0x0000920000067ab9 */ /* 0x000fe20000000800 */
[----:B------:R-:W-:Y:S01]  /*1e0e0*/  VIADD R66, R7, 0x2d ;  /* 0x0000002d07427836 */ /* 0x000fe20000000000 */
[----:B------:R-:W-:Y:S01]  /*1e0f0*/  ULDC UR4, c[0x0][0x22c] ;  /* 0x00008b0000047ab9 */ /* 0x000fe20000000800 */
[----:B------:R1:W-:Y:S01]  /*1e100*/  STL [R1+0x280], R32 ;  /* 0x0002802001007387 */ /* 0x0003e20000100800 */
[----:B0-----:R-:W-:Y:S01]  /*1e110*/  LEA R4, P3, R38, R2, 0x1 ;  /* 0x0000000226047211 */ /* 0x001fe200078608ff */
[----:B-1----:R-:W-:Y:S01]  /*1e120*/  VIADD R32, R32, UR6 ;  /* 0x0000000620207c36 */ /* 0x002fe20008000000 */
[----:B------:R-:W-:Y:S02]  /*1e130*/  ULDC UR6, c[0x0][0x248] ;  /* 0x0000920000067ab9 */ /* 0x000fe40000000800 */
[----:B------:R-:W-:Y:S02]  /*1e140*/  LEA.HI.X.SX32 R5, R38, R3, 0x1, P3 ;  /* 0x0000000326057211 */ /* 0x000fe400018f0eff */
[----:B------:R-:W-:Y:S01]  /*1e150*/  ISETP.LT.AND P3, PT, R66, UR4, !P0 ;  /* 0x0000000442007c0c */ /* 0x000fe2000c761270 */
[----:B------:R-:W-:Y:S01]  /*1e160*/  ULDC UR4, c[0x0][0x248] ;  /* 0x0000920000047ab9 */ /* 0x000fe20000000800 */
[----:B------:R0:W-:Y:S02]  /*1e170*/  STL [R1+0x27c], R32 ;  /* 0x00027c2001007387 */ /* 0x0001e40000100800 */
[----:B0-----:R-:W-:Y:S01]  /*1e180*/  VIADD R32, R32, UR4 ;  /* 0x0000000420207c36 */ /* 0x001fe20008000000 */
[----:B------:R-:W-:-:S04]  /*1e190*/  ULDC UR4, c[0x0][0x248] ;  /* 0x0000920000047ab9 */ /* 0x000fc80000000800 */
[----:B------:R0:W-:Y:S02]  /*1e1a0*/  STL [R1+0x278], R32 ;  /* 0x0002782001007387 */ /* 0x0001e40000100800 */
        /* <DEDUP_REMOVED lines=33> */
[----:B------:R-:W-:Y:S01]  /*1e3c0*/  ULDC UR4, c[0x0][0x248] ;  /* 0x0000920000047ab9 */ /* 0x000fe20000000800 */
[----:B------:R0:W-:Y:S04]  /*1e3d0*/  @P5 STG.E.U16 desc[UR30][R4.64], R76 ;  /* 0x0000004c04005986 */ /* 0x0001e8000c10151e */
[----:B------:R1:W-:Y:S01]  /*1e3e0*/  STL [R1+0x234], R32 ;  /* 0x0002342001007387 */ /* 0x0003e20000100800 */
[----:B0-----:R-:W-:Y:S01]  /*1e3f0*/  LEA R4, P5, R36, R2, 0x1 ;  /* 0x0000000224047211 */ /* 0x001fe200078a08ff */
[----:B-1----:R-:W-:Y:S01]  /*1e400*/  VIADD R32, R32, UR4 ;  /* 0x0000000420207c36 */ /* 0x002fe20008000000 */
[----:B------:R-:W-:-:S02]  /*1e410*/  ULDC UR4, c[0x0][0x248] ;  /* 0x0000920000047ab9 */ /* 0x000fc40000000800 */
[----:B------:R-:W-:Y:S02]  /*1e420*/  LEA.HI.X.SX32 R5, R36, R3, 0x1, P5 ;  /* 0x0000000324057211 */ /* 0x000fe400028f0eff */
[----:B------:R0:W-:Y:S04]  /*1e430*/  STL [R1+0x230], R32 ;  /* 0x0002302001007387 */ /* 0x0001e80000100800 */
[----:B------:R1:W-:Y:S01]  /*1e440*/  @P6 STG.E.U16 desc[UR30][R4.64], R77 ;  /* 0x0000004d04006986 */ /* 0x0003e2000c10151e */
[----:B0-----:R-:W-:Y:S01]  /*1e450*/  VIADD R32, R32, UR4 ;  /* 0x0000000420207c36 */ /* 0x001fe20008000000 */
[----:B------:R-:W-:-:S04]  /*1e460*/  ULDC UR4, c[0x0][0x248] ;  /* 0x0000920000047ab9 */ /* 0x000fc80000000800 */
[----:B------:R0:W-:Y:S01]  /*1e470*/  STL [R1+0x22c], R32 ;  /* 0x00022c2001007387 */ /* 0x0001e20000100800 */
[----:B-1----:R-:W-:Y:S02]  /*1e480*/  LEA R4, P6, R35, R2, 0x1 ;  /* 0x0000000223047211 */ /* 0x002fe400078c08ff */
[----:B------:R-:W-:Y:S01]  /*1e490*/  ISETP.LT.AND P5, PT, R66, UR6, !P0 ;  /* 0x0000000642007c0c */ /* 0x000fe2000c7a1270 */
[----:B------:R-:W-:Y:S01]  /*1e4a0*/  VIADD R66, R7, 0x30 ;  /* 0x0000003007427836 */ /* 0x000fe20000000000 */
[----:B------:R-:W-:Y:S01]  /*1e4b0*/  PRMT R77, R77, 0x7632, R77 ;  /* 0x000076324d4d7816 */ /* 0x000fe2000000004d */
[----:B------:R-:W-:Y:S01]  /*1e4c0*/  ULDC UR6, c[0x0][0x22c] ;  /* 0x00008b0000067ab9 */ /* 0x000fe20000000800 */
[----:B0-----:R-:W-:Y:S01]  /*1e4d0*/  VIADD R32, R32, UR4 ;  /* 0x0000000420207c36 */ /* 0x001fe20008000000 */
[----:B------:R-:W-:Y:S01]  /*1e4e0*/  LEA.HI.X.SX32 R5, R35, R3, 0x1, P6 ;  /* 0x0000000323057211 */ /* 0x000fe200030f0eff */
[----:B------:R-:W-:-:S03]  /*1e4f0*/  ULDC UR4, c[0x0][0x248] ;  /* 0x0000920000047ab9 */ /* 0x000fc60000000800 */
[----:B------:R0:W-:Y:S01]  /*1e500*/  STL [R1+0x220], R32 ;  /* 0x0002202001007387 */ /* 0x0001e20000100800 */
[----:B------:R-:W-:Y:S01]  /*1e510*/  ISETP.LT.AND P6, PT, R66, UR6, !P0 ;  /* 0x0000000642007c0c */ /* 0x000fe2000c7c1270 */
[----:B------:R-:W-:Y:S01]  /*1e520*/  ULDC UR6, c[0x0][0x248] ;  /* 0x0000920000067ab9 */ /* 0x000fe20000000800 */
[----:B------:R-:W-:Y:S01]  /*1e530*/  VIADD R66, R7, 0x31 ;  /* 0x0000003107427836 */ /* 0x000fe20000000000 */
        /* <DEDUP_REMOVED lines=9> */
[----:B------:R-:W-:Y:S01]  /*1e5d0*/  @P2 STG.E.U16 desc[UR30][R4.64], R78 ;  /* 0x0000004e04002986 */ /* 0x000fe2000c10151e */
[----:B------:R-:W-:-:S03]  /*1e5e0*/  ULDC UR6, c[0x0][0x248] ;  /* 0x0000920000067ab9 */ /* 0x000fc60000000800 */
[----:B------:R0:W-:Y:S02]  /*1e5f0*/  STL [R1+0x214], R32 ;  /* 0x0002142001007387 */ /* 0x0001e40000100800 */
[----:B0-----:R-:W-:Y:S01]  /*1e600*/  VIADD R32, R32, UR4 ;  /* 0x0000000420207c36 */ /* 0x001fe20008000000 */
[----:B------:R-:W-:-:S04]  /*1e610*/  ULDC UR4, c[0x0][0x248] ;  /* 0x0000920000047ab9 */ /* 0x000fc80000000800 */
[----:B------:R0:W-:Y:S02]  /*1e620*/  STL [R1+0x210], R32 ;  /* 0x0002102001007387 */ /* 0x0001e40000100800 */
[----:B0-----:R-:W-:Y:S01]  /*1e630*/  VIADD R32, R32, UR4 ;  /* 0x0000000420207c36 */ /* 0x001fe20008000000 */
[----:B------:R-:W-:-:S04]  /*1e640*/  ULDC UR4, c[0x0][0x248] ;  /* 0x0000920000047ab9 */ /* 0x000fc80000000800 */
[----:B------:R0:W-:Y:S01]  /*1e650*/  STL [R1+0x204], R32 ;  /* 0x0002042001007387 */ /* 0x0001e20000100800 */
[----:B------:R-:W-:Y:S01]  /*1e660*/  LEA R4, P2, R33, R2, 0x1 ;  /* 0x0000000221047211 */ /* 0x000fe200078408ff */
[----:B------:R-:W-:Y:S02]  /*1e670*/  VIADD R66, R7, 0x32 ;  /* 0x0000003207427836 */ /* 0x000fe40000000000 */
[----:B0-----:R-:W-:Y:S01]  /*1e680*/  VIADD R32, R32, UR4 ;  /* 0x0000000420207c36 */ /* 0x001fe20008000000 */
[----:B------:R-:W-:Y:S01]  /*1e690*/  ULDC UR4, c[0x0][0x22c] ;  /* 0x00008b0000047ab9 */ /* 0x000fe20000000800 */
[----:B------:R-:W-:-:S03]  /*1e6a0*/  LEA.HI.X.SX32 R5, R33, R3, 0x1, P2 ;  /* 0x0000000321057211 */ /* 0x000fc600010f0eff */
[----:B------:R0:W-:Y:S01]  /*1e6b0*/  STL [R1+0x200], R32 ;  /* 0x0002002001007387 */ /* 0x0001e20000100800 */
[----:B------:R-:W-:Y:S01]  /*1e6c0*/  ISETP.LT.AND P2, PT, R66, UR4, !P0 ;  /* 0x0000000442007c0c */ /* 0x000fe2000c741270 */
[----:B------:R-:W-:Y:S01]  /*1e6d0*/  ULDC UR4, c[0x0][0x248] ;  /* 0x0000920000047ab9 */ /* 0x000fe20000000800 */
[----:B------:R-:W-:Y:S01]  /*1e6e0*/  PRMT R78, R78, 0x7632, R78 ;  /* 0x000076324e4e7816 */ /* 0x000fe2000000004e */
[----:B0-----:R-:W-:-:S04]  /*1e6f0*/  VIADD R32, R32, UR6 ;  /* 0x0000000620207c36 */ /* 0x001fc80008000000 */
[----:B------:R-:W-:Y:S01]  /*1e700*/  @P3 STG.E.U16 desc[UR30][R4.64], R78 ;  /* 0x0000004e04003986 */ /* 0x000fe2000c10151e */
[----:B------:R-:W-:Y:S01]  /*1e710*/  VIADD R66, R7, 0x33 ;  /* 0x0000003307427836 */ /* 0x000fe20000000000 */
[----:B------:R-:W-:Y:S02]  /*1e720*/  ULDC UR6, c[0x0][0x22c] ;  /* 0x00008b0000067ab9 */ /* 0x000fe40000000800 */
[----:B------:R0:W-:Y:S02]  /*1e730*/  STL [R1+0x1f8], R32 ;  /* 0x0001f82001007387 */ /* 0x0001e40000100800 */
[----:B0-----:R-:W-:Y:S01]  /*1e740*/  VIADD R32, R32, UR4 ;  /* 0x0000000420207c36 */ /* 0x001fe20008000000 */
[----:B------:R-:W-:-:S03]  /*1e750*/  ULDC UR4, c[0x0][0x248] ;  /* 0x0000920000047ab9 */ /* 0x000fc60000000800 */
[----:B------:R-:W-:Y:S01]  /*1e760*/  VIADD R39, R32, UR4 ;  /* 0x0000000420277c36 */ /* 0x000fe20008000000 */
[----:B------:R-:W-:Y:S01]  /*1e770*/  ULDC UR4, c[0x0][0x248] ;  /* 0x0000920000047ab9 */ /* 0x000fe20000000800 */
[C---:B------:R-:W-:Y:S02]  /*1e780*/  LEA R4, P3, R18.reuse, R2, 0x1 ;  /* 0x0000000212047211 */ /* 0x040fe400078608ff */
[----:B------:R-:W-:Y:S01]  /*1e790*/  VIADD R38, R39, UR4 ;  /* 0x0000000427267c36 */ /* 0x000fe20008000000 */
[----:B------:R-:W-:Y:S01]  /*1e7a0*/  ULDC UR4, c[0x0][0x248] ;  /* 0x0000920000047ab9 */ /* 0x000fe20000000800 */
[----:B------:R-:W-:Y:S02]  /*1e7b0*/  LEA.HI.X.SX32 R5, R18, R3, 0x1, P3 ;  /* 0x0000000312057211 */ /* 0x000fe400018f0eff */
[----:B------:R-:W-:Y:S01]  /*1e7c0*/  VIADD R18, R38, UR4 ;  /* 0x0000000426127c36 */ /* 0x000fe20008000000 */
[----:B------:R-:W-:Y:S01]  /*1e7d0*/  STL [R1+0x1f4], R32 ;  /* 0x0001f42001007387 */ /* 0x000fe20000100800 */
[----:B------:R-:W-:-:S03]  /*1e7e0*/  ULDC UR4, c[0x0][0x248] ;  /* 0x0000920000047ab9 */ /* 0x000fc60000000800 */
        /* <DEDUP_REMOVED lines=66> */
[----:B------:R-:W-:Y:S01]  /*1ec10*/  ULDC UR4, c[0x0][0x248] ;  /* 0x0000920000047ab9 */ /* 0x000fe20000000800 */
        /* <DEDUP_REMOVED lines=110> */
[----:B------:R-:W-:Y:S01]  /*1f300*/  VIADD R66, R7, 0x3e ;  /* 0x0000003e07427836 */ /* 0x000fe20000000000 */
[----:B------:R-:W-:Y:S02]  /*1f310*/  ULDC UR6, c[0x0][0x248] ;  /* 0x0000920000067ab9 */ /* 0x000fe40000000800 */
[----:B------:R0:W-:Y:S02]  /*1f320*/  STL [R1+0x134], R18 ;  /* 0x0001341201007387 */ /* 0x0001e40000100800 */
[----:B0-----:R-:W-:Y:S01]  /*1f330*/  VIADD R18, R18, UR4 ;  /* 0x0000000412127c36 */ /* 0x001fe20008000000 */
[----:B------:R-:W-:-:S04]  /*1f340*/  ULDC UR4, c[0x0][0x248] ;  /* 0x0000920000047ab9 */ /* 0x000fc80000000800 */
[----:B------:R0:W-:Y:S01]  /*1f350*/  STL [R1+0x130], R18 ;  /* 0x0001301201007387 */ /* 0x0001e20000100800 */
[----:B------:R-:W-:Y:S01]  /*1f360*/  LEA R4, P2, R19, R2, 0x1 ;  /* 0x0000000213047211 */ /* 0x000fe200078408ff */
[----:B0-----:R-:W-:Y:S01]  /*1f370*/  VIADD R18, R18, UR4 ;  /* 0x0000000412127c36 */ /* 0x001fe20008000000 */
[----:B------:R-:W-:-:S04]  /*1f380*/  ULDC UR4, c[0x0][0x248] ;  /* 0x0000920000047ab9 */ /* 0x000fc80000000800 */
[----:B------:R0:W-:Y:S01]  /*1f390*/  STL [R1+0x12c], R18 ;  /* 0x00012c1201007387 */ /* 0x0001e20000100800 */
[----:B------:R-:W-:Y:S01]  /*1f3a0*/  LEA.HI.X.SX32 R5, R19, R3, 0x1, P2 ;  /* 0x0000000313057211 */ /* 0x000fe200010f0eff */
[----:B0-----:R-:W-:Y:S01]  /*1f3b0*/  VIADD R18, R18, UR4 ;  /* 0x0000000412127c36 */ /* 0x001fe20008000000 */
[----:B------:R-:W-:Y:S02]  /*1f3c0*/  ULDC UR4, c[0x0][0x22c] ;  /* 0x00008b0000047ab9 */ /* 0x000fe40000000800 */
[----:B------:R-:W-:Y:S01]  /*1f3d0*/  ISETP.LT.AND P2, PT, R66, UR4, !P0 ;  /* 0x0000000442007c0c */ /* 0x000fe2000c741270 */
[----:B------:R-:W-:Y:S01]  /*1f3e0*/  VIADD R42, R18, UR6 ;  /* 0x00000006122a7c36 */ /* 0x000fe20008000000 */
[----:B------:R-:W-:Y:S01]  /*1f3f0*/  ULDC UR4, c[0x0][0x248] ;  /* 0x0000920000047ab9 */ /* 0x000fe20000000800 */
[----:B------:R0:W-:Y:S01]  /*1f400*/  STL [R1+0x128], R18 ;  /* 0x0001281201007387 */ /* 0x0001e20000100800 */
[----:B------:R-:W-:Y:S01]  /*1f410*/  PRMT R108, R108, 0x7632, R108 ;  /* 0x000076326c6c7816 */ /* 0x000fe2000000006c */
[----:B------:R-:W-:Y:S01]  /*1f420*/  VIADD R66, R7, 0x3f ;  /* 0x0000003f07427836 */ /* 0x000fe20000000000 */
[----:B------:R-:W-:Y:S01]  /*1f430*/  ULDC UR6, c[0x0][0x22c] ;  /* 0x00008b0000067ab9 */ /* 0x000fe20000000800 */
[----:B0-----:R-:W-:Y:S01]  /*1f440*/  VIADD R18, R42, UR4 ;  /* 0x000000042a127c36 */ /* 0x001fe20008000000 */
[----:B------:R-:W-:Y:S01]  /*1f450*/  ULDC UR4, c[0x0][0x248] ;  /* 0x0000920000047ab9 */ /* 0x000fe20000000800 */
[----:B------:R-:W-:Y:S04]  /*1f460*/  @P3 STG.E.U16 desc[UR30][R4.64], R108 ;  /* 0x0000006c04003986 */ /* 0x000fe8000c10151e */
[----:B------:R0:W-:Y:S02]  /*1f470*/  STL [R1+0x120], R18 ;  /* 0x0001201201007387 */ /* 0x0001e40000100800 */
        /* <DEDUP_REMOVED lines=17> */
[----:B------:R-:W-:Y:S02]  /*1f590*/  ISETP.LT.AND P3, PT, R66, UR6, !P0 ;  /* 0x0000000642007c0c */ /* 0x000fe4000c761270 */
[C---:B0-----:R-:W-:Y:S01]  /*1f5a0*/  LEA R4, P4, R10.reuse, R2, 0x1 ;  /* 0x000000020a047211 */ /* 0x041fe200078808ff */
[----:B------:R-:W-:Y:S01]  /*1f5b0*/  VIADD R66, R7, 0x40 ;  /* 0x0000004007427836 */ /* 0x000fe20000000000 */
[----:B------:R-:W-:Y:S01]  /*1f5c0*/  PRMT R109, R109, 0x7632, R109 ;  /* 0x000076326d6d7816 */ /* 0x000fe2000000006d */
[----:B------:R-:W-:Y:S01]  /*1f5d0*/  STL [R1+0x11c], R18 ;  /* 0x00011c1201007387 */ /* 0x000fe20000100800 */
[----:B------:R-:W-:Y:S01]  /*1f5e0*/  LEA.HI.X.SX32 R5, R10, R3, 0x1, P4 ;  /* 0x000000030a057211 */ /* 0x000fe200020f0eff */
[----:B------:R-:W-:Y:S01]  /*1f5f0*/  VIADD R10, R47, UR4 ;  /* 0x000000042f0a7c36 */ /* 0x000fe20008000000 */
[----:B------:R-:W-:Y:S01]  /*1f600*/  ULDC UR6, c[0x0][0x22c] ;  /* 0x00008b0000067ab9 */ /* 0x000fe20000000800 */
[----:B------:R-:W-:Y:S01]  /*1f610*/  STL [R1+0x114], R13 ;  /* 0x0001140d01007387 */ /* 0x000fe20000100800 */
[----:B------:R-:W-:Y:S01]  /*1f620*/  ULDC UR4, c[0x0][0x248] ;  /* 0x0000920000047ab9 */ /* 0x000fe20000000800 */
[----:B------:R-:W-:Y:S01]  /*1f630*/  ISETP.LT.AND P4, PT, R66, UR6, !P0 ;  /* 0x0000000642007c0c */ /* 0x000fe2000c781270 */
[----:B------:R-:W-:Y:S01]  /*1f640*/  VIADD R66, R7, 0x41 ;  /* 0x0000004107427836 */ /* 0x000fe20000000000 */
[----:B------:R0:W-:Y:S01]  /*1f650*/  @P5 STG.E.U16 desc[UR30][R4.64], R109 ;  /* 0x0000006d04005986 */ /* 0x0001e2000c10151e */
[----:B------:R-:W-:-:S03]  /*1f660*/  ULDC UR6, c[0x0][0x248] ;  /* 0x0000920000067ab9 */ /* 0x000fc60000000800 */
        /* <DEDUP_REMOVED lines=10> */
[----:B------:R-:W-:-:S02]  /*1f710*/  ULDC UR4, c[0x0][0x248] ;  /* 0x0000920000047ab9 */ /* 0x000fc40000000800 */
[----:B------:R1:W-:Y:S01]  /*1f720*/  @P6 STG.E.U16 desc[UR30][R4.64], R110 ;  /* 0x0000006e04006986 */ /* 0x0003e2000c10151e */
[----:B------:R-:W-:Y:S01]  /*1f730*/  VIADD R66, R7, 0x42 ;  /* 0x0000004207427836 */ /* 0x000fe20000000000 */
[----:B------:R-:W-:Y:S01]  /*1f740*/  ULDC UR6, c[0x0][0x248] ;  /* 0x0000920000067ab9 */ /* 0x000fe20000000800 */
[----:B0-----:R-:W-:Y:S01]  /*1f750*/  VIADD R10, R41, UR4 ;  /* 0x00000004290a7c36 */ /* 0x001fe20008000000 */
[----:B------:R-:W-:-:S03]  /*1f760*/  ULDC UR4, c[0x0][0x248] ;  /* 0x0000920000047ab9 */ /* 0x000fc60000000800 */
[----:B------:R-:W-:Y:S01]  /*1f770*/  VIADD R33, R10, UR4 ;  /* 0x000000040a217c36 */ /* 0x000fe20008000000 */
[----:B------:R-:W-:Y:S01]  /*1f780*/  ULDC UR4, c[0x0][0x22c] ;  /* 0x00008b0000047ab9 */ /* 0x000fe20000000800 */
[----:B-1----:R-:W-:-:S04]  /*1f790*/  LEA R4, P6, R8, R2, 0x1 ;  /* 0x0000000208047211 */ /* 0x002fc800078c08ff */
[----:B------:R-:W-:Y:S01]  /*1f7a0*/  LEA.HI.X.SX32 R5, R8, R3, 0x1, P6 ;  /* 0x0000000308057211 */ /* 0x000fe200030f0eff */
[----:B------:R-:W-:Y:S01]  /*1f7b0*/  VIADD R8, R33, UR6 ;  /* 0x0000000621087c36 */ /* 0x000fe20008000000 */
[----:B------:R-:W-:Y:S01]  /*1f7c0*/  ISETP.LT.AND P6, PT, R66, UR4, !P0 ;  /* 0x0000000442007c0c */ /* 0x000fe2000c7c1270 */
[----:B------:R-:W-:Y:S01]  /*1f7d0*/  ULDC UR4, c[0x0][0x248] ;  /* 0x0000920000047ab9 */ /* 0x000fe20000000800 */
[----:B------:R0:W-:Y:S01]  /*1f7e0*/  STL [R1+0xf0], R10 ;  /* 0x0000f00a01007387 */ /* 0x0001e20000100800 */
[----:B------:R-:W-:Y:S01]  /*1f7f0*/  PRMT R110, R110, 0x7632, R110 ;  /* 0x000076326e6e7816 */ /* 0x000fe2000000006e */
[----:B------:R-:W-:Y:S01]  /*1f800*/  ULDC UR6, c[0x0][0x22c] ;  /* 0x00008b0000067ab9 */ /* 0x000fe20000000800 */
[----:B0-----:R-:W-:Y:S01]  /*1f810*/  VIADD R10, R8, UR4 ;  /* 0x00000004080a7c36 */ /* 0x001fe20008000000 */
[----:B------:R-:W-:-:S04]  /*1f820*/  ULDC UR4, c[0x0][0x248] ;  /* 0x0000920000047ab9 */ /* 0x000fc80000000800 */
[----:B------:R0:W-:Y:S02]  /*1f830*/  STL [R1+0xe4], R10 ;  /* 0x0000e40a01007387 */ /* 0x0001e40000100800 */
[----:B0-----:R-:W-:Y:S01]  /*1f840*/  VIADD R10, R10, UR4 ;  /* 0x000000040a0a7c36 */ /* 0x001fe20008000000 */
[----:B------:R-:W-:-:S03]  /*1f850*/  ULDC UR4, c[0x0][0x248] ;  /* 0x0000920000047ab9 */ /* 0x000fc60000000800 */
[----:B------:R-:W-:Y:S01]  /*1f860*/  VIADD R28, R10, UR4 ;  /* 0x000000040a1c7c36 */ /* 0x000fe20008000000 */
[----:B------:R-:W-:Y:S01]  /*1f870*/  ULDC UR4, c[0x0][0x248] ;  /* 0x0000920000047ab9 */ /* 0x000fe20000000800 */
[----:B------:R0:W-:Y:S04]  /*1f880*/  STL [R1+0xe0], R10 ;  /* 0x0000e00a01007387 */ /* 0x0001e80000100800 */
[----:B------:R1:W-:Y:S01]  /*1f890*/  @P1 STG.E.U16 desc[UR30][R4.64], R110 ;  /* 0x0000006e04001986 */ /* 0x0003e2000c10151e */
[----:B0-----:R-:W-:Y:S01]  /*1f8a0*/  VIADD R10, R28, UR4 ;  /* 0x000000041c0a7c36 */ /* 0x001fe20008000000 */
[----:B------:R-:W-:-:S03]  /*1f8b0*/  ULDC UR4, c[0x0][0x248] ;  /* 0x0000920000047ab9 */ /* 0x000fc60000000800 */
[----:B------:R-:W-:Y:S01]  /*1f8c0*/  VIADD R25, R10, UR4 ;  /* 0x000000040a197c36 */ /* 0x000fe20008000000 */
[----:B------:R-:W-:Y:S01]  /*1f8d0*/  ULDC UR4, c[0x0][0x248] ;  /* 0x0000920000047ab9 */ /* 0x000fe20000000800 */
[CC--:B-1----:R-:W-:Y:S02]  /*1f8e0*/  LEA R4, P1, R252.reuse, R2.reuse, 0x1 ;  /* 0x00000002fc047211 */ /* 0x0c2fe400078208ff */
[----:B------:R-:W-:Y:S01]  /*1f8f0*/  VIADD R24, R25, UR4 ;  /* 0x0000000419187c36 */ /* 0x000fe20008000000 */
[----:B------:R-:W-:Y:S01]  /*1f900*/  ULDC UR4, c[0x0][0x248] ;  /* 0x0000920000047ab9 */ /* 0x000fe20000000800 */
        /* <DEDUP_REMOVED lines=57> */
[----:B------:R-:W-:Y:S01]  /*1fca0*/  VIADD R61, R23, UR4 ;  /* 0x00000004173d7c36 */ /* 0x000fe20008000000 */
[----:B------:R-:W-:Y:S01]  /*1fcb0*/  ULDC UR4, c[0x0][0x248] ;  /* 0x0000920000047ab9 */ /* 0x000fe20000000800 */
[----:B------:R-:W-:Y:S02]  /*1fcc0*/  VIADD R6, R7, 0x47 ;  /* 0x0000004707067836 */ /* 0x000fe40000000000 */
[----:B------:R0:W-:Y:S01]  /*1fcd0*/  @P6 STG.E.U16 desc[UR30][R4.64], R85 ;  /* 0x0000005504006986 */ /* 0x0001e2000c10151e */
[----:B------:R-:W-:Y:S01]  /*1fce0*/  VIADD R22, R61, UR4 ;  /* 0x000000043d167c36 */ /* 0x000fe20008000000 */
[----:B------:R-:W-:Y:S01]  /*1fcf0*/  ULDC UR4, c[0x0][0x248] ;  /* 0x0000920000047ab9 */ /* 0x000fe20000000800 */
[----:B------:R-:W-:Y:S01]  /*1fd00*/  VIADD R0, R7, 0x48 ;  /* 0x0000004807007836 */ /* 0x000fe20000000000 */
[----:B------:R-:W-:Y:S01]  /*1fd10*/  ISETP.LT.AND P5, PT, R6, UR6, !P0 ;  /* 0x0000000606007c0c */ /* 0x000fe2000c7a1270 */
[----:B------:R-:W-:Y:S01]  /*1fd20*/  VIADD R118, R22, UR4 ;  /* 0x0000000416767c36 */ /* 0x000fe20008000000 */
[----:B------:R-:W-:Y:S01]  /*1fd30*/  ULDC UR6, c[0x0][0x22c] ;  /* 0x00008b0000067ab9 */ /* 0x000fe20000000800 */
[----:B------:R-:W-:Y:S01]  /*1fd40*/  ULDC UR4, c[0x0][0x248] ;  /* 0x0000920000047ab9 */ /* 0x000fe20000000800 */
[----:B0-----:R-:W-:-:S02]  /*1fd50*/  LEA R4, P6, R9, R2, 0x1 ;  /* 0x0000000209047211 */ /* 0x001fc400078c08ff */
[----:B------:R-:W-:Y:S02]  /*1fd60*/  PRMT R85, R85, 0x7632, R85 ;  /* 0x0000763255557816 */ /* 0x000fe40000000055 */
        /* <DEDUP_REMOVED lines=22> */
[----:B------:R1:W-:Y:S01]  /*1fed0*/  STL [R1+0xfc0], R118 ;  /* 0x000fc07601007387 */ /* 0x0003e20000100800 */
        /* <DEDUP_REMOVED lines=10> */
[----:B-1----:R-:W-:Y:S01]  /*1ff80*/  VIADD R118, R62, UR4 ;  /* 0x000000043e767c36 */ /* 0x002fe20008000000 */
[----:B------:R-:W-:-:S03]  /*1ff90*/  ULDC UR4, c[0x0][0x248] ;  /* 0x0000920000047ab9 */ /* 0x000fc60000000800 */
[----:B------:R-:W-:Y:S01]  /*1ffa0*/  VIADD R113, R118, UR4 ;  /* 0x0000000476717c36 */ /* 0x000fe20008000000 */
[----:B------:R0:W-:Y:S01]  /*1ffb0*/  @P3 STG.E.U16 desc[UR30][R4.64], R86 ;  /* 0x0000005604003986 */ /* 0x0001e2000c10151e */
[----:B------:R-:W-:-:S03]  /*1ffc0*/  ULDC UR4, c[0x0][0x248] ;  /* 0x0000920000047ab9 */ /* 0x000fc60000000800 */
[----:B------:R1:W-:Y:S01]  /*1ffd0*/  STL.64 [R1+0xfd0], R118 ;  /* 0x000fd07601007387 */ /* 0x0003e20000100a00 */
[----:B0-----:R-:W-:Y:S01]  /*1ffe0*/  LEA R4, P3, R21, R2, 0x1 ;  /* 0x0000000215047211 */ /* 0x001fe200078608ff */
[----:B-1----:R-:W-:Y:S01]  /*1fff0*/  VIADD R119, R113, UR4 ;  /* 0x0000000471777c36 */ /* 0x002fe20008000000 */
[----:B------:R-:W-:Y:S02]  /*20000*/  ULDC UR4, c[0x0][0x248] ;  /* 0x0000920000047ab9 */ /* 0x000fe40000000800 */
[----:B------:R-:W-:Y:S01]  /*20010*/  LEA.HI.X.SX32 R5, R21, R3, 0x1, P3 ;  /* 0x0000000315057211 */ /* 0x000fe200018f0eff */
[----:B------:R-:W-:Y:S01]  /*20020*/  VIADD R36, R119, UR4 ;  /* 0x0000000477247c36 */ /* 0x000fe20008000000 */
[----:B------:R-:W-:Y:S01]  /*20030*/  ULDC UR4, c[0x0][0x248] ;  /* 0x0000920000047ab9 */ /* 0x000fe20000000800 */
[----:B------:R-:W-:Y:S02]  /*20040*/  VIADD R0, R7, 0x4b ;  /* 0x0000004b07007836 */ /* 0x000fe40000000000 */
[----:B------:R0:W-:Y:S01]  /*20050*/  @P4 STG.E.U16 desc[UR30][R4.64], R87 ;  /* 0x0000005704004986 */ /* 0x0001e2000c10151e */
[----:B------:R-:W-:Y:S01]  /*20060*/  VIADD R26, R36, UR4 ;  /* 0x00000004241a7c36 */ /* 0x000fe20008000000 */
[----:B------:R-:W-:Y:S01]  /*20070*/  ULDC UR4, c[0x0][0x248] ;  /* 0x0000920000047ab9 */ /* 0x000fe20000000800 */
[----:B------:R-:W-:-:S02]  /*20080*/  PRMT R6, R87, 0x7632, R6 ;  /* 0x0000763257067816 */ /* 0x000fc40000000006 */
[----:B------:R-:W-:Y:S01]  /*20090*/  VIADD R21, R26, UR4 ;  /* 0x000000041a157c36 */ /* 0x000fe20008000000 */
[----:B------:R-:W-:Y:S01]  /*200a0*/  ISETP.LT.AND P3, PT, R0, UR6, !P0 ;  /* 0x0000000600007c0c */ /* 0x000fe2000c761270 */
[----:B------:R-:W-:Y:S01]  /*200b0*/  VIADD R0, R7, 0x4c ;  /* 0x0000004c07007836 */ /* 0x000fe20000000000 */
[----:B------:R-:W-:Y:S01]  /*200c0*/  ULDC UR4, c[0x0][0x248] ;  /* 0x0000920000047ab9 */ /* 0x000fe20000000800 */
[----:B------:R-:W-:Y:S01]  /*200d0*/  ULDC UR6, c[0x0][0x22c] ;  /* 0x00008b0000067ab9 */ /* 0x000fe20000000800 */
[----:B0-----:R-:W-:-:S04]  /*200e0*/  LEA R4, P4, R15, R2, 0x1 ;  /* 0x000000020f047211 */ /* 0x001fc800078808ff */
[----:B------:R-:W-:Y:S01]  /*200f0*/  LEA.HI.X.SX32 R5, R15, R3, 0x1, P4 ;  /* 0x000000030f057211 */ /* 0x000fe200020f0eff */
[----:B------:R-:W-:Y:S01]  /*20100*/  VIADD R15, R21, UR4 ;  /* 0x00000004150f7c36 */ /* 0x000fe20008000000 */
[----:B------:R-:W-:Y:S01]  /*20110*/  ULDC UR4, c[0x0][0x248] ;  /* 0x0000920000047ab9 */ /* 0x000fe20000000800 */
[----:B------:R-:W-:Y:S02]  /*20120*/  ISETP.LT.AND P4, PT, R0, UR6, !P0 ;  /* 0x0000000600007c0c */ /* 0x000fe4000c781270 */
[----:B------:R0:W-:Y:S01]  /*20130*/  @P5 STG.E.U16 desc[UR30][R4.64], R6 ;  /* 0x0000000604005986 */ /* 0x0001e2000c10151e */
[----:B------:R-:W-:Y:S01]  /*20140*/  VIADD R124, R15, UR4 ;  /* 0x000000040f7c7c36 */ /* 0x000fe20008000000 */
[----:B------:R-:W-:Y:S01]  /*20150*/  ULDC UR6, c[0x0][0x248] ;  /* 0x0000920000067ab9 */ /* 0x000fe20000000800 */
[----:B------:R-:W-:Y:S01]  /*20160*/  VIADD R0, R7, 0x4d ;  /* 0x0000004d07007836 */ /* 0x000fe20000000000 */
[----:B------:R-:W-:Y:S01]  /*20170*/  ULDC UR4, c[0x0][0x22c] ;  /* 0x00008b0000047ab9 */ /* 0x000fe20000000800 */
[----:B0-----:R-:W-:-:S04]  /*20180*/  LEA R4, P5, R14, R2, 0x1 ;  /* 0x000000020e047211 */ /* 0x001fc800078a08ff */
[----:B------:R-:W-:Y:S01]  /*20190*/  LEA.HI.X.SX32 R5, R14, R3, 0x1, P5 ;  /* 0x000000030e057211 */ /* 0x000fe200028f0eff */
[----:B------:R-:W-:Y:S01]  /*201a0*/  VIADD R14, R124, UR6 ;  /* 0x000000067c0e7c36 */ /* 0x000fe20008000000 */
[----:B------:R-:W-:Y:S01]  /*201b0*/  ISETP.LT.AND P5, PT, R0, UR4, !P0 ;  /* 0x0000000400007c0c */ /* 0x000fe2000c7a1270 */
[----:B------:R-:W-:Y:S01]  /*201c0*/  ULDC UR4, c[0x0][0x248] ;  /* 0x0000920000047ab9 */ /* 0x000fe20000000800 */
[----:B------:R-:W-:Y:S01]  /*201d0*/  ULDC UR6, c[0x0][0x248] ;  /* 0x0000920000067ab9 */ /* 0x000fe20000000800 */
[----:B------:R-:W-:Y:S01]  /*201e0*/  VIADD R121, R14, UR4 ;  /* 0x000000040e797c36 */ /* 0x000fe20008000000 */
[----:B------:R-:W-:-:S03]  /*201f0*/  ULDC UR4, c[0x0][0x248] ;  /* 0x0000920000047ab9 */ /* 0x000fc60000000800 */
[----:B------:R-:W-:Y:S01]  /*20200*/  VIADD R120, R121, UR4 ;  /* 0x0000000479787c36 */ /* 0x000fe20008000000 */
[----:B------:R-:W-:Y:S01]  /*20210*/  ULDC UR4, c[0x0][0x248] ;  /* 0x0000920000047ab9 */ /* 0x000fe20000000800 */
[----:B------:R0:W-:Y:S01]  /*20220*/  @P6 STG.E.U16 desc[UR30][R4.64], R96 ;  /* 0x0000006004006986 */ /* 0x0001e2000c10151e */
[----:B------:R-:W-:Y:S02]  /*20230*/  VIADD R0, R7, 0x4e ;  /* 0x0000004e07007836 */ /* 0x000fe40000000000 */
[----:B------:R-:W-:Y:S01]  /*20240*/  VIADD R126, R120, UR4 ;  /* 0x00000004787e7c36 */ /* 0x000fe20008000000 */
[----:B------:R-:W-:Y:S01]  /*20250*/  ULDC UR4, c[0x0][0x22c] ;  /* 0x00008b0000047ab9 */ /* 0x000fe20000000800 */
[----:B------:R-:W-:Y:S02]  /*20260*/  STL.64 [R1+0xfd8], R112 ;  /* 0x000fd87001007387 */ /* 0x000fe40000100a00 */
[----:B------:R-:W-:Y:S01]  /*20270*/  VIADD R127, R126, UR6 ;  /* 0x000000067e7f7c36 */ /* 0x000fe20008000000 */
[----:B------:R-:W-:Y:S01]  /*20280*/  ULDC UR6, c[0x0][0x22c] ;  /* 0x00008b0000067ab9 */ /* 0x000fe20000000800 */
[C---:B0-----:R-:W-:Y:S01]  /*20290*/  LEA R4, P6, R17.reuse, R2, 0x1 ;  /* 0x0000000211047211 */ /* 0x041fe200078c08ff */
[----:B------:R0:W-:Y:S03]  /*202a0*/  STL.64 [R1+0xfe0], R14 ;  /* 0x000fe00e01007387 */ /* 0x0001e60000100a00 */
[----:B------:R-:W-:-:S02]  /*202b0*/  LEA.HI.X.SX32 R5, R17, R3, 0x1, P6 ;  /* 0x0000000311057211 */ /* 0x000fc400030f0eff */
[----:B------:R-:W-:Y:S01]  /*202c0*/  ISETP.LT.AND P6, PT, R0, UR4, !P0 ;  /* 0x0000000400007c0c */ /* 0x000fe2000c7c1270 */
[----:B------:R-:W-:Y:S02]  /*202d0*/  ULDC UR4, c[0x0][0x248] ;  /* 0x0000920000047ab9 */ /* 0x000fe40000000800 */
[----:B0-----:R-:W-:Y:S01]  /*202e0*/  VIADD R14, R127, UR4 ;  /* 0x000000047f0e7c36 */ /* 0x001fe20008000000 */
[----:B------:R-:W-:-:S03]  /*202f0*/  ULDC UR4, c[0x0][0x248] ;  /* 0x0000920000047ab9 */ /* 0x000fc60000000800 */
[----:B------:R-:W-:Y:S01]  /*20300*/  VIADD R122, R14, UR4 ;  /* 0x000000040e7a7c36 */ /* 0x000fe20008000000 */
[----:B------:R-:W-:Y:S01]  /*20310*/  ULDC UR4, c[0x0][0x248] ;  /* 0x0000920000047ab9 */ /* 0x000fe20000000800 */
[----:B------:R-:W-:Y:S02]  /*20320*/  PRMT R96, R96, 0x7632, R96 ;  /* 0x0000763260607816 */ /* 0x000fe40000000060 */
[----:B------:R-:W-:Y:S01]  /*20330*/  VIADD R128, R122, UR4 ;  /* 0x000000047a807c36 */ /* 0x000fe20008000000 */
[----:B------:R-:W-:Y:S02]  /*20340*/  ULDC UR4, c[0x0][0x248] ;  /* 0x0000920000047ab9 */ /* 0x000fe40000000800 */
[----:B------:R0:W-:Y:S01]  /*20350*/  @P1 STG.E.U16 desc[UR30][R4.64], R96 ;  /* 0x0000006004001986 */ /* 0x0001e2000c10151e */
[----:B------:R-:W-:Y:S01]  /*20360*/  VIADD R129, R128, UR4 ;  /* 0x0000000480817c36 */ /* 0x000fe20008000000 */
[----:B------:R-:W-:-:S03]  /*20370*/  ULDC UR4, c[0x0][0x248] ;  /* 0x0000920000047ab9 */ /* 0x000fc60000000800 */
[----:B------:R-:W-:Y:S01]  /*20380*/  VIADD R135, R129, UR4 ;  /* 0x0000000481877c36 */ /* 0x000fe20008000000 */
[----:B------:R-:W-:Y:S01]  /*20390*/  ULDC UR4, c[0x0][0x248] ;  /* 0x0000920000047ab9 */ /* 0x000fe20000000800 */
[CC--:B0-----:R-:W-:Y:S02]  /*203a0*/  LEA R4, P1, R16.reuse, R2.reuse, 0x1 ;  /* 0x0000000210047211 */ /* 0x0c1fe400078208ff */
[----:B------:R-:W-:Y:S01]  /*203b0*/  VIADD R134, R135, UR4 ;  /* 0x0000000487867c36 */ /* 0x000fe20008000000 */
[----:B------:R-:W-:Y:S01]  /*203c0*/  ULDC UR4, c[0x0][0x248] ;  /* 0x0000920000047ab9 */ /* 0x000fe20000000800 */
[----:B------:R-:W-:Y:S01]  /*203d0*/  LEA.HI.X.SX32 R5, R16, R3, 0x1, P1 ;  /* 0x0000000310057211 */ /* 0x000fe200008f0eff */
[C---:B------:R-:W-:Y:S02]  /*203e0*/  VIADD R0, R7.reuse, 0x4f ;  /* 0x0000004f07007836 */ /* 0x040fe40000000000 */
[----:B------:R-:W-:Y:S01]  /*203f0*/  VIADD R123, R134, UR4 ;  /* 0x00000004867b7c36 */ /* 0x000fe20008000000 */
[----:B------:R-:W-:Y:S01]  /*20400*/  ULDC UR4, c[0x0][0x248] ;  /* 0x0000920000047ab9 */ /* 0x000fe20000000800 */
[----:B------:R0:W-:Y:S01]  /*20410*/  @P2 STG.E.U16 desc[UR30][R4.64], R97 ;  /* 0x0000006104002986 */ /* 0x0001e2000c10151e */
[----:B------:R-:W-:Y:S01]  /*20420*/  ISETP.LT.AND P1, PT, R0, UR6, !P0 ;  /* 0x0000000600007c0c */ /* 0x000fe2000c721270 */
[----:B------:R-:W-:Y:S01]  /*20430*/  VIADD R0, R7, 0x50 ;  /* 0x0000005007007836 */ /* 0x000fe20000000000 */
[----:B------:R-:W-:Y:S01]  /*20440*/  ULDC UR6, c[0x0][0x22c] ;  /* 0x00008b0000067ab9 */ /* 0x000fe20000000800 */
[----:B0-----:R-:W-:-:S04]  /*20450*/  LEA R4, P2, R11, R2, 0x1 ;  /* 0x000000020b047211 */ /* 0x001fc800078408ff */
[----:B------:R-:W-:Y:S01]  /*20460*/  LEA.HI.X.SX32 R5, R11, R3, 0x1, P2 ;  /* 0x000000030b057211 */ /* 0x000fe200010f0eff */
[----:B------:R-:W-:Y:S01]  /*20470*/  VIADD R11, R123, UR4 ;  /* 0x000000047b0b7c36 */ /* 0x000fe20008000000 */
[----:B------:R-:W-:Y:S01]  /*20480*/  PRMT R97, R97, 0x7632, R97 ;  /* 0x0000763261617816 */ /* 0x000fe20000000061 */
[----:B------:R-:W-:Y:S02]  /*20490*/  ULDC UR4, c[0x0][0x248] ;  /* 0x0000920000047ab9 */ /* 0x000fe40000000800 */
        /* <DEDUP_REMOVED lines=9> */
[----:B------:R-:W-:Y:S01]  /*20530*/  STL.64 [R1+0xfa0], R120 ;  /* 0x000fa07801007387 */ /* 0x000fe20000100a00 */
[----:B------:R-:W-:Y:S01]  /*20540*/  ULDC UR6, c[0x0][0x248] ;  /* 0x0000920000067ab9 */ /* 0x000fe20000000800 */
[----:B0-----:R-:W-:-:S04]  /*20550*/  LEA R4, P3, R251, R2, 0x1 ;  /* 0x00000002fb047211 */ /* 0x001fc800078608ff */
[----:B------:R-:W-:Y:S02]  /*20560*/  LEA.HI.X.SX32 R5, R251, R3, 0x1, P3 ;  /* 0x00000003fb057211 */ /* 0x000fe400018f0eff */
[----:B------:R-:W-:Y:S01]  /*20570*/  ISETP.LT.AND P3, PT, R0, UR4, !P0 ;  /* 0x0000000400007c0c */ /* 0x000fe2000c761270 */
[----:B------:R-:W-:Y:S02]  /*20580*/  ULDC UR4, c[0x0][0x248] ;  /* 0x0000920000047ab9 */ /* 0x000fe40000000800 */
[----:B------:R-:W-:Y:S01]  /*20590*/  VIADD R125, R118, UR4 ;  /* 0x00000004767d7c36 */ /* 0x000fe20008000000 */
[----:B------:R-:W-:Y:S01]  /*205a0*/  STL.64 [R1+0xf80], R128 ;  /* 0x000f808001007387 */ /* 0x000fe20000100a00 */
[----:B------:R-:W-:-:S03]  /*205b0*/  ULDC UR4, c[0x0][0x248] ;  /* 0x0000920000047ab9 */ /* 0x000fc60000000800 */
[----:B------:R0:W-:Y:S01]  /*205c0*/  STL.64 [R1+0xf98], R134 ;  /* 0x000f988601007387 */ /* 0x0001e20000100a00 */
[----:B------:R-:W-:-:S03]  /*205d0*/  VIADD R0, R7, 0x52 ;  /* 0x0000005207007836 */ /* 0x000fc60000000000 */
[----:B------:R1:W-:Y:S01]  /*205e0*/  @P4 STG.E.U16 desc[UR30][R4.64], R98 ;  /* 0x0000006204004986 */ /* 0x0003e2000c10151e */
[----:B0-----:R-:W-:Y:S01]  /*205f0*/  VIADD R134, R125, UR4 ;  /* 0x000000047d867c36 */ /* 0x001fe20008000000 */
[----:B------:R-:W-:Y:S01]  /*20600*/  ULDC UR4, c[0x0][0x248] ;  /* 0x0000920000047ab9 */ /* 0x000fe20000000800 */
[----:B-1----:R-:W-:Y:S02]  /*20610*/  LEA R4, P4, R132, R2, 0x1 ;  /* 0x0000000284047211 */ /* 0x002fe400078808ff */
[----:B------:R-:W-:Y:S01]  /*20620*/  VIADD R252, R134, UR4 ;  /* 0x0000000486fc7c36 */ /* 0x000fe20008000000 */
[----:B------:R-:W-:Y:S01]  /*20630*/  ULDC UR4, c[0x0][0x22c] ;  /* 0x00008b0000047ab9 */ /* 0x000fe20000000800 */
[----:B------:R-:W-:Y:S02]  /*20640*/  LEA.HI.X.SX32 R5, R132, R3, 0x1, P4 ;  /* 0x0000000384057211 */ /* 0x000fe400020f0eff */
[----:B------:R-:W-:Y:S01]  /*20650*/  VIADD R251, R252, UR6 ;  /* 0x00000006fcfb7c36 */ /* 0x000fe20008000000 */
[----:B------:R-:W-:Y:S01]  /*20660*/  ISETP.LT.AND P4, PT, R0, UR4, !P0 ;  /* 0x0000000400007c0c */ /* 0x000fe2000c781270 */
[----:B------:R-:W-:Y:S01]  /*20670*/  ULDC UR4, c[0x0][0x248] ;  /* 0x0000920000047ab9 */ /* 0x000fe20000000800 */
[----:B------:R-:W-:Y:S01]  /*20680*/  PRMT R98, R98, 0x7632, R98 ;  /* 0x0000763262627816 */ /* 0x000fe20000000062 */
[----:B------:R-:W-:Y:S01]  /*20690*/  VIADD R250, R251, UR4 ;  /* 0x00000004fbfa7c36 */ /* 0x000fe20008000000 */
[----:B------:R-:W-:Y:S01]  /*206a0*/  ULDC UR4, c[0x0][0x248] ;  /* 0x0000920000047ab9 */ /* 0x000fe20000000800 */
[----:B------:R-:W-:-:S02]  /*206b0*/  ULDC UR6, c[0x0][0x22c] ;  /* 0x00008b0000067ab9 */ /* 0x000fc40000000800 */
        /* <DEDUP_REMOVED lines=8> */
[----:B------:R-:W-:Y:S01]  /*20740*/  ULDC UR4, c[0x0][0x248] ;  /* 0x0000920000047ab9 */ /* 0x000fe20000000800 */
[----:B------:R-:W-:Y:S02]  /*20750*/  VIADD R0, R7, 0x53 ;  /* 0x0000005307007836 */ /* 0x000fe40000000000 */
[----:B------:R-:W-:Y:S01]  /*20760*/  VIADD R6, R137, UR4 ;  /* 0x0000000489067c36 */ /* 0x000fe20008000000 */
[----:B------:R-:W-:Y:S01]  /*20770*/  ULDC UR4, c[0x0][0x248] ;  /* 0x0000920000047ab9 */ /* 0x000fe20000000800 */
[----:B0-----:R-:W-:-:S04]  /*20780*/  LEA R4, P5, R131, R2, 0x1 ;  /* 0x0000000283047211 */ /* 0x001fc800078a08ff */
[----:B------:R-:W-:Y:S02]  /*20790*/  LEA.HI.X.SX32 R5, R131, R3, 0x1, P5 ;  /* 0x0000000383057211 */ /* 0x000fe400028f0eff */
[----:B------:R-:W-:Y:S01]  /*207a0*/  ISETP.LT.AND P5, PT, R0, UR6, !P0 ;  /* 0x0000000600007c0c */ /* 0x000fe2000c7a1270 */
[----:B------:R-:W-:Y:S01]  /*207b0*/  VIADD R0, R6, UR4 ;  /* 0x0000000406007c36 */ /* 0x000fe20008000000 */
[----:B------:R-:W-:Y:S01]  /*207c0*/  ULDC UR4, c[0x0][0x248] ;  /* 0x0000920000047ab9 */ /* 0x000fe20000000800 */
[----:B------:R0:W-:Y:S01]  /*207d0*/  @P6 STG.E.U16 desc[UR30][R4.64], R99 ;  /* 0x0000006304006986 */ /* 0x0001e2000c10151e */
[----:B------:R-:W-:Y:S01]  /*207e0*/  PRMT R67, R99, 0x7632, R67 ;  /* 0x0000763263437816 */ /* 0x000fe20000000043 */
[----:B------:R-:W-:Y:S01]  /*207f0*/  VIADD R131, R0, UR4 ;  /* 0x0000000400837c36 */ /* 0x000fe20008000000 */
[----:B------:R-:W-:Y:S01]  /*20800*/  ULDC UR4, c[0x0][0x248] ;  /* 0x0000920000047ab9 */ /* 0x000fe20000000800 */
[----:B------:R-:W-:Y:S01]  /*20810*/  VIADD R66, R7, 0x54 ;  /* 0x0000005407427836 */ /* 0x000fe20000000000 */
[----:B------:R-:W-:Y:S01]  /*20820*/  ULDC UR6, c[0x0][0x22c] ;  /* 0x00008b0000067ab9 */ /* 0x000fe20000000800 */
[----:B0-----:R-:W-:-:S04]  /*20830*/  LEA R4, P6, R130, R2, 0x1 ;  /* 0x0000000282047211 */ /* 0x001fc800078c08ff */
        /* <DEDUP_REMOVED lines=20> */
[----:B------:R0:W-:Y:S01]  /*20980*/  STL.64 [R1+0xf58], R250 ;  /* 0x000f58fa01007387 */ /* 0x0001e20000100a00 */
[----:B------:R-:W-:-:S03]  /*20990*/  VIADD R66, R7, 0x56 ;  /* 0x0000005607427836 */ /* 0x000fc60000000000 */
[----:B------:R1:W-:Y:S01]  /*209a0*/  @P2 STG.E.U16 desc[UR30][R4.64], R68 ;  /* 0x0000004404002986 */ /* 0x0003e2000c10151e */
[----:B0-----:R-:W-:Y:S01]  /*209b0*/  VIADD R251, R114, UR4 ;  /* 0x0000000472fb7c36 */ /* 0x001fe20008000000 */
[----:B------:R-:W-:Y:S01]  /*209c0*/  ULDC UR4, c[0x0][0x22c] ;  /* 0x00008b0000047ab9 */ /* 0x000fe20000000800 */
[----:B-1----:R-:W-:Y:S02]  /*209d0*/  LEA R4, P2, R139, R2, 0x1 ;  /* 0x000000028b047211 */ /* 0x002fe400078408ff */
[----:B------:R-:W-:Y:S01]  /*209e0*/  VIADD R250, R251, UR6 ;  /* 0x00000006fbfa7c36 */ /* 0x000fe20008000000 */
[----:B------:R-:W-:Y:S01]  /*209f0*/  PRMT R68, R68, 0x7632, R68 ;  /* 0x0000763244447816 */ /* 0x000fe20000000044 */
[----:B------:R-:W-:Y:S01]  /*20a00*/  STL.64 [R1+0xf60], R248 ;  /* 0x000f60f801007387 */ /* 0x000fe20000100a00 */
[----:B------:R-:W-:Y:S01]  /*20a10*/  LEA.HI.X.SX32 R5, R139, R3, 0x1, P2 ;  /* 0x000000038b057211 */ /* 0x000fe200010f0eff */
[----:B------:R-:W-:Y:S01]  /*20a20*/  ULDC UR6, c[0x0][0x22c] ;  /* 0x00008b0000067ab9 */ /* 0x000fe20000000800 */
[----:B------:R-:W-:Y:S01]  /*20a30*/  ISETP.LT.AND P2, PT, R66, UR4, !P0 ;  /* 0x0000000442007c0c */ /* 0x000fe2000c741270 */
[----:B------:R-:W-:-:S02]  /*20a40*/  ULDC UR4, c[0x0][0x248] ;  /* 0x0000920000047ab9 */ /* 0x000fc40000000800 */
        /* <DEDUP_REMOVED lines=8> */
[----:B------:R-:W-:Y:S02]  /*20ad0*/  STL.64 [R1+0xf78], R136 ;  /* 0x000f788801007387 */ /* 0x000fe40000100a00 */
[----:B------:R-:W-:Y:S01]  /*20ae0*/  VIADD R128, R148, UR4 ;  /* 0x0000000494807c36 */ /* 0x000fe20008000000 */
[----:B------:R-:W-:Y:S01]  /*20af0*/  ULDC UR4, c[0x0][0x248] ;  /* 0x0000920000047ab9 */ /* 0x000fe20000000800 */
[----:B------:R0:W-:Y:S04]  /*20b00*/  @P3 STG.E.U16 desc[UR30][R4.64], R68 ;  /* 0x0000004404003986 */ /* 0x0001e8000c10151e */
[----:B------:R-:W-:Y:S04]  /*20b10*/  STL.64 [R1+0xf88], R130 ;  /* 0x000f888201007387 */ /* 0x000fe80000100a00 */
[----:B------:R-:W-:Y:S01]  /*20b20*/  STL.64 [R1+0xf90], R132 ;  /* 0x000f908401007387 */ /* 0x000fe20000100a00 */
[----:B0-----:R-:W-:-:S03]  /*20b30*/  LEA R4, P3, R138, R2, 0x1 ;  /* 0x000000028a047211 */ /* 0x001fc600078608ff */
[----:B------:R-:W-:Y:S01]  /*20b40*/  STL.64 [R1+0xf68], R250 ;  /* 0x000f68fa01007387 */ /* 0x000fe20000100a00 */
[----:B------:R-:W-:-:S03]  /*20b50*/  LEA.HI.X.SX32 R5, R138, R3, 0x1, P3 ;  /* 0x000000038a057211 */ /* 0x000fc600018f0eff */
[----:B------:R0:W-:Y:S01]  /*20b60*/  STL.64 [R1+0xf50], R142 ;  /* 0x000f508e01007387 */ /* 0x0001e20000100a00 */
[----:B------:R-:W-:-:S03]  /*20b70*/  VIADD R66, R7, 0x57 ;  /* 0x0000005707427836 */ /* 0x000fc60000000000 */
[----:B------:R1:W-:Y:S01]  /*20b80*/  @P4 STG.E.U16 desc[UR30][R4.64], R69 ;  /* 0x0000004504004986 */ /* 0x0003e2000c10151e */
[----:B0-----:R-:W-:Y:S01]  /*20b90*/  VIADD R142, R128, UR4 ;  /* 0x00000004808e7c36 */ /* 0x001fe20008000000 */
[----:B------:R-:W-:-:S03]  /*20ba0*/  ULDC UR4, c[0x0][0x248] ;  /* 0x0000920000047ab9 */ /* 0x000fc60000000800 */
[----:B------:R-:W-:Y:S01]  /*20bb0*/  VIADD R138, R142, UR4 ;  /* 0x000000048e8a7c36 */ /* 0x000fe20008000000 */
[----:B-1----:R-:W-:Y:S01]  /*20bc0*/  LEA R4, P4, R64, R2, 0x1 ;  /* 0x0000000240047211 */ /* 0x002fe200078808ff */
[----:B------:R-:W-:Y:S02]  /*20bd0*/  ULDC UR4, c[0x0][0x248] ;  /* 0x0000920000047ab9 */ /* 0x000fe40000000800 */
[----:B------:R-:W-:Y:S01]  /*20be0*/  VIADD R139, R138, UR4 ;  /* 0x000000048a8b7c36 */ /* 0x000fe20008000000 */
[----:B------:R-:W-:Y:S01]  /*20bf0*/  PRMT R69, R69, 0x7632, R69 ;  /* 0x0000763245457816 */ /* 0x000fe20000000045 */
[----:B------:R-:W-:Y:S01]  /*20c00*/  ULDC UR4, c[0x0][0x248] ;  /* 0x0000920000047ab9 */ /* 0x000fe20000000800 */
[----:B------:R-:W-:Y:S01]  /*20c10*/  LEA.HI.X.SX32 R5, R64, R3, 0x1, P4 ;  /* 0x0000000340057211 */ /* 0x000fe200020f0eff */
[----:B------:R-:W-:Y:S01]  /*20c20*/  VIADD R144, R139, UR4 ;  /* 0x000000048b907c36 */ /* 0x000fe20008000000 */
[----:B------:R-:W-:Y:S01]  /*20c30*/  ISETP.LT.AND P3, PT, R66, UR6, !P0 ;  /* 0x0000000642007c0c */ /* 0x000fe2000c761270 */
[C---:B------:R-:W-:Y:S01]  /*20c40*/  VIADD R66, R7.reuse, 0x58 ;  /* 0x0000005807427836 */ /* 0x040fe20000000000 */
[----:B------:R-:W-:Y:S01]  /*20c50*/  ULDC UR4, c[0x0][0x248] ;  /* 0x0000920000047ab9 */ /* 0x000fe20000000800 */
[----:B------:R-:W-:Y:S01]  /*20c60*/  ULDC UR6, c[0x0][0x22c] ;  /* 0x00008b0000067ab9 */ /* 0x000fe20000000800 */
[----:B------:R0:W-:Y:S01]  /*20c70*/  @P5 STG.E.U16 desc[UR30][R4.64], R69 ;  /* 0x0000004504005986 */ /* 0x0001e2000c10151e */
[----:B------:R-:W-:Y:S01]  /*20c80*/  VIADD R145, R144, UR4 ;  /* 0x0000000490917c36 */ /* 0x000fe20008000000 */
[----:B------:R-:W-:Y:S01]  /*20c90*/  ISETP.LT.AND P4, PT, R66, UR6, !P0 ;  /* 0x0000000642007c0c */ /* 0x000fe2000c781270 */
[----:B------:R-:W-:Y:S01]  /*20ca0*/  VIADD R64, R7, 0x59 ;  /* 0x0000005907407836 */ /* 0x000fe20000000000 */
[----:B------:R-:W-:Y:S01]  /*20cb0*/  STL.64 [R1+0xfa8], R148 ;  /* 0x000fa89401007387 */ /* 0x000fe20000100a00 */
[----:B------:R-:W-:Y:S01]  /*20cc0*/  ULDC UR6, c[0x0][0x248] ;  /* 0x0000920000067ab9 */ /* 0x000fe20000000800 */
[----:B------:R-:W-:-:S02]  /*20cd0*/  ULDC UR4, c[0x0][0x22c] ;  /* 0x00008b0000047ab9 */ /* 0x000fc40000000800 */
[----:B------:R-:W-:Y:S01]  /*20ce0*/  STL.64 [R1+0xfb8], R128 ;  /* 0x000fb88001007387 */ /* 0x000fe20000100a00 */
[----:B0-----:R-:W-:-:S03]  /*20cf0*/  LEA R4, P5, R140, R2, 0x1 ;  /* 0x000000028c047211 */ /* 0x001fc600078a08ff */
[----:B------:R0:W-:Y:S01]  /*20d00*/  STL.64 [R1+0xf70], R138 ;  /* 0x000f708a01007387 */ /* 0x0001e20000100a00 */
[----:B------:R-:W-:Y:S02]  /*20d10*/  LEA.HI.X.SX32 R5, R140, R3, 0x1, P5 ;  /* 0x000000038c057211 */ /* 0x000fe400028f0eff */
[----:B------:R-:W-:Y:S01]  /*20d20*/  ISETP.LT.AND P5, PT, R64, UR4, !P0 ;  /* 0x0000000440007c0c */ /* 0x000fe2000c7a1270 */
[----:B------:R-:W-:Y:S01]  /*20d30*/  ULDC UR4, c[0x0][0x248] ;  /* 0x0000920000047ab9 */ /* 0x000fe20000000800 */
[----:B0-----:R-:W-:Y:S01]  /*20d40*/  VIADD R138, R145, UR6 ;  /* 0x00000006918a7c36 */ /* 0x001fe20008000000 */
[----:B------:R0:W-:Y:S01]  /*20d50*/  @P6 STG.E.U16 desc[UR30][R4.64], R70 ;  /* 0x0000004604006986 */ /* 0x0001e2000c10151e */
[----:B------:R-:W-:Y:S01]  /*20d60*/  VIADD R64, R7, 0x5a ;  /* 0x0000005a07407836 */ /* 0x000fe20000000000 */
[----:B------:R-:W-:Y:S01]  /*20d70*/  ULDC UR6, c[0x0][0x248] ;  /* 0x0000920000067ab9 */ /* 0x000fe20000000800 */
[----:B------:R-:W-:Y:S01]  /*20d80*/  VIADD R152, R138, UR4 ;  /* 0x000000048a987c36 */ /* 0x000fe20008000000 */
[----:B------:R-:W-:-:S03]  /*20d90*/  ULDC UR4, c[0x0][0x248] ;  /* 0x0000920000047ab9 */ /* 0x000fc60000000800 */
[----:B------:R-:W-:Y:S01]  /*20da0*/  VIADD R146, R152, UR4 ;  /* 0x0000000498927c36 */ /* 0x000fe20008000000 */
[----:B------:R-:W-:-:S03]  /*20db0*/  ULDC UR4, c[0x0][0x248] ;  /* 0x0000920000047ab9 */ /* 0x000fc60000000800 */
[----:B------:R-:W-:Y:S01]  /*20dc0*/  VIADD R141, R146, UR4 ;  /* 0x00000004928d7c36 */ /* 0x000fe20008000000 */
[----:B0-----:R-:W-:Y:S01]  /*20dd0*/  LEA R4, P6, R57, R2, 0x1 ;  /* 0x0000000239047211 */ /* 0x001fe200078c08ff */
[----:B------:R-:W-:Y:S02]  /*20de0*/  ULDC UR4, c[0x0][0x22c] ;  /* 0x00008b0000047ab9 */ /* 0x000fe40000000800 */
[----:B------:R-:W-:Y:S01]  /*20df0*/  VIADD R147, R141, UR6 ;  /* 0x000000068d937c36 */ /* 0x000fe20008000000 */
[----:B------:R-:W-:Y:S01]  /*20e00*/  LEA.HI.X.SX32 R5, R57, R3, 0x1, P6 ;  /* 0x0000000339057211 */ /* 0x000fe200030f0eff */
[----:B------:R-:W-:Y:S01]  /*20e10*/  ULDC UR6, c[0x0][0x22c] ;  /* 0x00008b0000067ab9 */ /* 0x000fe20000000800 */
[----:B------:R-:W-:Y:S01]  /*20e20*/  ISETP.LT.AND P6, PT, R64, UR4, !P0 ;  /* 0x0000000440007c0c */ /* 0x000fe2000c7c1270 */
[----:B------:R-:W-:Y:S02]  /*20e30*/  ULDC UR4, c[0x0][0x248] ;  /* 0x0000920000047ab9 */ /* 0x000fe40000000800 */
[----:B------:R-:W-:Y:S01]  /*20e40*/  VIADD R140, R147, UR4 ;  /* 0x00000004938c7c36 */ /* 0x000fe20008000000 */
[----:B------:R-:W-:Y:S01]  /*20e50*/  ULDC UR4, c[0x0][0x248] ;  /* 0x0000920000047ab9 */ /* 0x000fe20000000800 */
[----:B------:R-:W-:-:S02]  /*20e60*/  PRMT R70, R70, 0x7632, R70 ;  /* 0x0000763246467816 */ /* 0x000fc40000000046 */
        /* <DEDUP_REMOVED lines=10> */
[----:B------:R-:W-:-:S03]  /*20f10*/  ULDC UR4, c[0x0][0x248] ;  /* 0x0000920000047ab9 */ /* 0x000fc60000000800 */
[----:B------:R-:W-:Y:S01]  /*20f20*/  VIADD R150, R56, UR4 ;  /* 0x0000000438967c36 */ /* 0x000fe20008000000 */
[----:B------:R-:W-:Y:S01]  /*20f30*/  ULDC UR4, c[0x0][0x248] ;  /* 0x0000920000047ab9 */ /* 0x000fe20000000800 */
[----:B------:R-:W-:Y:S01]  /*20f40*/  VIADD R64, R7, 0x5b ;  /* 0x0000005b07407836 */ /* 0x000fe20000000000 */
[----:B------:R0:W-:Y:S01]  /*20f50*/  @P2 STG.E.U16 desc[UR30][R4.64], R71 ;  /* 0x0000004704002986 */ /* 0x0001e2000c10151e */
[----:B------:R-:W-:Y:S01]  /*20f60*/  VIADD R151, R150, UR4 ;  /* 0x0000000496977c36 */ /* 0x000fe20008000000 */
[----:B------:R-:W-:Y:S01]  /*20f70*/  ULDC UR4, c[0x0][0x248] ;  /* 0x0000920000047ab9 */ /* 0x000fe20000000800 */
[----:B------:R-:W-:Y:S02]  /*20f80*/  PRMT R66, R71, 0x7632, R66 ;  /* 0x0000763247427816 */ /* 0x000fe40000000042 */
        /* <DEDUP_REMOVED lines=8> */
[----:B------:R-:W-:Y:S01]  /*21010*/  STL.64 [R1+0xfb0], R144 ;  /* 0x000fb09001007387 */ /* 0x000fe20000100a00 */
[----:B------:R-:W-:Y:S01]  /*21020*/  ULDC UR4, c[0x0][0x248] ;  /* 0x0000920000047ab9 */ /* 0x000fe20000000800 */
[----:B------:R-:W-:Y:S02]  /*21030*/  ISETP.LT.AND P2, PT, R64, UR6, !P0 ;  /* 0x0000000640007c0c */ /* 0x000fe4000c741270 */
[----:B------:R0:W-:Y:S01]  /*21040*/  @P3 STG.E.U16 desc[UR30][R4.64], R66 ;  /* 0x0000004204003986 */ /* 0x0001e2000c10151e */
[----:B------:R-:W-:Y:S01]  /*21050*/  VIADD R64, R7, 0x5d ;  /* 0x0000005d07407836 */ /* 0x000fe20000000000 */
[----:B------:R-:W-:Y:S02]  /*21060*/  ULDC UR6, c[0x0][0x248] ;  /* 0x0000920000067ab9 */ /* 0x000fe40000000800 */
[----:B------:R1:W-:Y:S01]  /*21070*/  STL.64 [R1+0xf20], R156 ;  /* 0x000f209c01007387 */ /* 0x0003e20000100a00 */
[----:B0-----:R-:W-:Y:S01]  /*21080*/  LEA R4, P3, R153, R2, 0x1 ;  /* 0x0000000299047211 */ /* 0x001fe200078608ff */
[----:B-1----:R-:W-:-:S03]  /*21090*/  VIADD R156, R158, UR4 ;  /* 0x000000049e9c7c36 */ /* 0x002fc60008000000 */
[----:B------:R-:W-:Y:S01]  /*210a0*/  LEA.HI.X.SX32 R5, R153, R3, 0x1, P3 ;  /* 0x0000000399057211 */ /* 0x000fe200018f0eff */
[----:B------:R-:W-:Y:S01]  /*210b0*/  ULDC UR4, c[0x0][0x22c] ;  /* 0x00008b0000047ab9 */ /* 0x000fe20000000800 */
[----:B------:R-:W-:Y:S01]  /*210c0*/  VIADD R153, R156, UR6 ;  /* 0x000000069c997c36 */ /* 0x000fe20008000000 */
[----:B------:R-:W-:Y:S01]  /*210d0*/  ISETP.LT.AND P3, PT, R64, UR4, !P0 ;  /* 0x0000000440007c0c */ /* 0x000fe2000c761270 */
[----:B------:R-:W-:Y:S01]  /*210e0*/  ULDC UR4, c[0x0][0x248] ;  /* 0x0000920000047ab9 */ /* 0x000fe20000000800 */
[----:B------:R0:W-:Y:S01]  /*210f0*/  STL.64 [R1+0xf30], R56 ;  /* 0x000f303801007387 */ /* 0x0001e20000100a00 */
[----:B------:R-:W-:Y:S01]  /*21100*/  VIADD R161, R153, UR4 ;  /* 0x0000000499a17c36 */ /* 0x000fe20008000000 */
[----:B------:R-:W-:Y:S01]  /*21110*/  ULDC UR4, c[0x0][0x248] ;  /* 0x0000920000047ab9 */ /* 0x000fe20000000800 */
[----:B------:R-:W-:Y:S02]  /*21120*/  ULDC UR6, c[0x0][0x248] ;  /* 0x0000920000067ab9 */ /* 0x000fe40000000800 */
[----:B------:R-:W-:Y:S01]  /*21130*/  VIADD R160, R161, UR4 ;  /* 0x00000004a1a07c36 */ /* 0x000fe20008000000 */
[----:B------:R-:W-:Y:S01]  /*21140*/  ULDC UR4, c[0x0][0x248] ;  /* 0x0000920000047ab9 */ /* 0x000fe20000000800 */
[----:B------:R1:W-:Y:S01]  /*21150*/  @P4 STG.E.U16 desc[UR30][R4.64], R80 ;  /* 0x0000005004004986 */ /* 0x0003e2000c10151e */
[----:B------:R-:W-:-:S02]  /*21160*/  VIADD R64, R7, 0x5e ;  /* 0x0000005e07407836 */ /* 0x000fc40000000000 */
[----:B0-----:R-:W-:Y:S01]  /*21170*/  VIADD R56, R160, UR4 ;  /* 0x00000004a0387c36 */ /* 0x001fe20008000000 */
[----:B------:R-:W-:Y:S01]  /*21180*/  ULDC UR4, c[0x0][0x22c] ;  /* 0x00008b0000047ab9 */ /* 0x000fe20000000800 */
[----:B-1----:R-:W-:Y:S02]  /*21190*/  LEA R4, P4, R154, R2, 0x1 ;  /* 0x000000029a047211 */ /* 0x002fe400078808ff */
[----:B------:R-:W-:Y:S01]  /*211a0*/  VIADD R57, R56, UR6 ;  /* 0x0000000638397c36 */ /* 0x000fe20008000000 */
[----:B------:R-:W-:Y:S01]  /*211b0*/  PRMT R80, R80, 0x7632, R80 ;  /* 0x0000763250507816 */ /* 0x000fe20000000050 */
[----:B------:R-:W-:Y:S01]  /*211c0*/  ULDC UR6, c[0x0][0x22c] ;  /* 0x00008b0000067ab9 */ /* 0x000fe20000000800 */
[----:B------:R-:W-:Y:S02]  /*211d0*/  LEA.HI.X.SX32 R5, R154, R3, 0x1, P4 ;  /* 0x000000039a057211 */ /* 0x000fe400020f0eff */
[----:B------:R-:W-:Y:S01]  /*211e0*/  ISETP.LT.AND P4, PT, R64, UR4, !P0 ;  /* 0x0000000440007c0c */ /* 0x000fe2000c781270 */
[----:B------:R-:W-:-:S02]  /*211f0*/  ULDC UR4, c[0x0][0x248] ;  /* 0x0000920000047ab9 */ /* 0x000fc40000000800 */
        /* <DEDUP_REMOVED lines=13> */
[----:B------:R-:W-:Y:S02]  /*212d0*/  VIADD R64, R7, 0x5f ;  /* 0x0000005f07407836 */ /* 0x000fe40000000000 */
        /* <DEDUP_REMOVED lines=8> */
[----:B------:R-:W-:Y:S01]  /*21360*/  ULDC UR6, c[0x0][0x248] ;  /* 0x0000920000067ab9 */ /* 0x000fe20000000800 */
[CC--:B0-----:R-:W-:Y:S02]  /*21370*/  LEA R4, P6, R65.reuse, R2.reuse, 0x1 ;  /* 0x0000000241047211 */ /* 0x0c1fe400078c08ff */
[----:B------:R-:W-:Y:S01]  /*21380*/  VIADD R167, R246, UR4 ;  /* 0x00000004f6a77c36 */ /* 0x000fe20008000000 */
[----:B------:R-:W-:Y:S01]  /*21390*/  ULDC UR4, c[0x0][0x248] ;  /* 0x0000920000047ab9 */ /* 0x000fe20000000800 */
[----:B------:R-:W-:Y:S02]  /*213a0*/  LEA.HI.X.SX32 R5, R65, R3, 0x1, P6 ;  /* 0x0000000341057211 */ /* 0x000fe400030f0eff */
[----:B------:R-:W-:Y:S02]  /*213b0*/  LEA R64, P6, R166, R2, 0x1 ;  /* 0x00000002a6407211 */ /* 0x000fe400078c08ff */
[----:B------:R-:W-:-:S02]  /*213c0*/  PRMT R81, R81, 0x7632, R81 ;  /* 0x0000763251517816 */ /* 0x000fc40000000051 */
[----:B------:R-:W-:Y:S01]  /*213d0*/  LEA.HI.X.SX32 R65, R166, R3, 0x1, P6 ;  /* 0x00000003a6417211 */ /* 0x000fe200030f0eff */
[----:B------:R-:W-:Y:S01]  /*213e0*/  VIADD R166, R167, UR4 ;  /* 0x00000004a7a67c36 */ /* 0x000fe20008000000 */
[----:B------:R-:W-:Y:S01]  /*213f0*/  ULDC UR4, c[0x0][0x248] ;  /* 0x0000920000047ab9 */ /* 0x000fe20000000800 */
[----:B------:R-:W-:Y:S02]  /*21400*/  VIADD R66, R7, 0x6f ;  /* 0x0000006f07427836 */ /* 0x000fe40000000000 */
[----:B------:R-:W-:Y:S01]  /*21410*/  VIADD R213, R166, UR4 ;  /* 0x00000004a6d57c36 */ /* 0x000fe20008000000 */
[----:B------:R0:W-:Y:S01]  /*21420*/  @P1 STG.E.U16 desc[UR30][R4.64], R81 ;  /* 0x0000005104001986 */ /* 0x0001e2000c10151e */
[----:B------:R-:W-:Y:S01]  /*21430*/  ULDC UR4, c[0x0][0x248] ;  /* 0x0000920000047ab9 */ /* 0x000fe20000000800 */
[----:B------:R-:W-:Y:S01]  /*21440*/  ISETP.LT.AND P1, PT, R66, UR5, !P0 ;  /* 0x0000000542007c0c */ /* 0x000fe2000c721270 */
[----:B------:R-:W-:Y:S01]  /*21450*/  VIADD R212, R213, UR4 ;  /* 0x00000004d5d47c36 */ /* 0x000fe20008000000 */
[----:B------:R1:W-:Y:S01]  /*21460*/  @P2 STG.E.U16 desc[UR30][R64.64], R82 ;  /* 0x0000005240002986 */ /* 0x0003e2000c10151e */
[----:B------:R-:W-:Y:S01]  /*21470*/  ULDC UR5, c[0x0][0x248] ;  /* 0x0000920000057ab9 */ /* 0x000fe20000000800 */
[----:B------:R-:W-:Y:S01]  /*21480*/  ULDC UR4, c[0x0][0x22c] ;  /* 0x00008b0000047ab9 */ /* 0x000fe20000000800 */
[----:B------:R-:W-:Y:S01]  /*21490*/  VIADD R169, R212, UR5 ;  /* 0x00000005d4a97c36 */ /* 0x000fe20008000000 */
[----:B------:R-:W-:Y:S01]  /*214a0*/  ULDC UR5, c[0x0][0x22c] ;  /* 0x00008b0000057ab9 */ /* 0x000fe20000000800 */
[----:B0-----:R-:W-:Y:S01]  /*214b0*/  LEA R4, P2, R168, R2, 0x1 ;  /* 0x00000002a8047211 */ /* 0x001fe200078408ff */
[----:B-1----:R-:W-:-:S03]  /*214c0*/  VIADD R64, R7, 0x6e ;  /* 0x0000006e07407836 */ /* 0x002fc60000000000 */
        /* <DEDUP_REMOVED lines=21> */
[----:B------:R0:W-:Y:S01]  /*21620*/  @P4 STG.E.U16 desc[UR30][R4.64], R83 ;  /* 0x0000005304004986 */ /* 0x0001e2000c10151e */
[----:B------:R-:W-:Y:S02]  /*21630*/  ULDC UR4, c[0x0][0x248] ;  /* 0x0000920000047ab9 */ /* 0x000fe40000000800 */
[----:B------:R-:W-:Y:S01]  /*21640*/  VIADD R173, R207, UR4 ;  /* 0x00000004cfad7c36 */ /* 0x000fe20008000000 */
[----:B------:R-:W-:Y:S01]  /*21650*/  ULDC UR4, c[0x0][0x248] ;  /* 0x0000920000047ab9 */ /* 0x000fe20000000800 */
[----:B------:R-:W-:Y:S01]  /*21660*/  ISETP.LT.AND P3, PT, R64, UR5, !P0 ;  /* 0x0000000540007c0c */ /* 0x000fe2000c761270 */
[----:B------:R-:W-:Y:S01]  /*21670*/  VIADD R64, R7, 0x62 ;  /* 0x0000006207407836 */ /* 0x000fe20000000000 */
[----:B------:R-:W-:Y:S01]  /*21680*/  ULDC UR5, c[0x0][0x22c] ;  /* 0x00008b0000057ab9 */ /* 0x000fe20000000800 */
[----:B0-----:R-:W-:-:S04]  /*21690*/  LEA R4, P4, R172, R2, 0x1 ;  /* 0x00000002ac047211 */ /* 0x001fc800078808ff */
[----:B------:R-:W-:Y:S01]  /*216a0*/  LEA.HI.X.SX32 R5, R172, R3, 0x1, P4 ;  /* 0x00000003ac057211 */ /* 0x000fe200020f0eff */
[----:B------:R-:W-:Y:S01]  /*216b0*/  VIADD R172, R173, UR4 ;  /* 0x00000004adac7c36 */ /* 0x000fe20008000000 */
[----:B------:R-:W-:Y:S01]  /*216c0*/  ULDC UR4, c[0x0][0x248] ;  /* 0x0000920000047ab9 */ /* 0x000fe20000000800 */
[----:B------:R-:W-:Y:S02]  /*216d0*/  PRMT R65, R83, 0x7632, R65 ;  /* 0x0000763253417816 */ /* 0x000fe40000000041 */
[----:B------:R-:W-:Y:S01]  /*216e0*/  VIADD R206, R172, UR4 ;  /* 0x00000004acce7c36 */ /* 0x000fe20008000000 */
[----:B------:R-:W-:Y:S01]  /*216f0*/  ISETP.LT.AND P4, PT, R64, UR5, !P0 ;  /* 0x0000000540007c0c */ /* 0x000fe2000c781270 */
[----:B------:R-:W-:Y:S01]  /*21700*/  ULDC UR5, c[0x0][0x248] ;  /* 0x0000920000057ab9 */ /* 0x000fe20000000800 */
[----:B------:R0:W-:Y:S01]  /*21710*/  @P5 STG.E.U16 desc[UR30][R4.64], R65 ;  /* 0x0000004104005986 */ /* 0x0001e2000c10151e */
[----:B------:R-:W-:Y:S01]  /*21720*/  VIADD R205, R206, UR5 ;  /* 0x00000005cecd7c36 */ /* 0x000fe20008000000 */
[----:B------:R-:W-:Y:S01]  /*21730*/  ULDC UR4, c[0x0][0x248] ;  /* 0x0000920000047ab9 */ /* 0x000fe20000000800 */
[-C--:B------:R-:W-:Y:S01]  /*21740*/  LEA R66, P6, R177, R2.reuse, 0x1 ;  /* 0x00000002b1427211 */ /* 0x080fe200078c08ff */
[----:B------:R-:W-:Y:S01]  /*21750*/  ULDC UR5, c[0x0][0x248] ;  /* 0x0000920000057ab9 */ /* 0x000fe20000000800 */
[----:B------:R-:W-:Y:S01]  /*21760*/  VIADD R175, R205, UR4 ;  /* 0x00000004cdaf7c36 */ /* 0x000fe20008000000 */
[----:B------:R-:W-:Y:S01]  /*21770*/  ULDC UR4, c[0x0][0x248] ;  /* 0x0000920000047ab9 */ /* 0x000fe20000000800 */
[----:B0-----:R-:W-:-:S02]  /*21780*/  LEA R4, P5, R194, R2, 0x1 ;  /* 0x00000002c2047211 */ /* 0x001fc400078a08ff */
[----:B------:R-:W-:Y:S01]  /*21790*/  VIADD R174, R175, UR6 ;  /* 0x00000006afae7c36 */ /* 0x000fe20008000000 */
[-C--:B------:R-:W-:Y:S01]  /*217a0*/  LEA.HI.X.SX32 R67, R177, R3.reuse, 0x1, P6 ;  /* 0x00000003b1437211 */ /* 0x080fe200030f0eff */
[----:B------:R-:W-:Y:S01]  /*217b0*/  ULDC UR6, c[0x0][0x248] ;  /* 0x0000920000067ab9 */ /* 0x000fe20000000800 */
[-C--:B------:R-:W-:Y:S02]  /*217c0*/  LEA.HI.X.SX32 R5, R194, R3.reuse, 0x1, P5 ;  /* 0x00000003c2057211 */ /* 0x080fe400028f0eff */
[CC--:B------:R-:W-:Y:S02]  /*217d0*/  LEA R64, P5, R193.reuse, R2.reuse, 0x1 ;  /* 0x00000002c1407211 */ /* 0x0c0fe400078a08ff */
[-C--:B------:R-:W-:Y:S01]  /*217e0*/  LEA R70, P6, R176, R2.reuse, 0x1 ;  /* 0x00000002b0467211 */ /* 0x080fe200078c08ff */
[----:B------:R-:W-:Y:S01]  /*217f0*/  VIADD R203, R174, UR7 ;  /* 0x00000007aecb7c36 */ /* 0x000fe20008000000 */
[----:B------:R-:W-:Y:S01]  /*21800*/  LEA.HI.X.SX32 R65, R193, R3, 0x1, P5 ;  /* 0x00000003c1417211 */ /* 0x000fe200028f0eff */
[----:B------:R-:W-:Y:S01]  /*21810*/  VIADD R105, R7, 0x60 ;  /* 0x0000006007697836 */ /* 0x000fe20000000000 */
[----:B------:R-:W-:-:S02]  /*21820*/  LEA R68, P5, R192, R2, 0x1 ;  /* 0x00000002c0447211 */ /* 0x000fc400078a08ff */
[-C--:B------:R-:W-:Y:S01]  /*21830*/  LEA.HI.X.SX32 R71, R176, R3.reuse, 0x1, P6 ;  /* 0x00000003b0477211 */ /* 0x080fe200030f0eff */
[----:B------:R-:W-:Y:S01]  /*21840*/  ULDC UR7, c[0x0][0x248] ;  /* 0x0000920000077ab9 */ /* 0x000fe20000000800 */
[-C--:B------:R-:W-:Y:S01]  /*21850*/  LEA R74, P6, R190, R2.reuse, 0x1 ;  /* 0x00000002be4a7211 */ /* 0x080fe200078c08ff */
[----:B------:R-:W-:Y:S01]  /*21860*/  VIADD R201, R203, UR5 ;  /* 0x00000005cbc97c36 */ /* 0x000fe20008000000 */
[-C--:B------:R-:W-:Y:S01]  /*21870*/  LEA.HI.X.SX32 R69, R192, R3.reuse, 0x1, P5 ;  /* 0x00000003c0457211 */ /* 0x080fe200028f0eff */
[----:B------:R-:W-:Y:S01]  /*21880*/  ULDC UR5, c[0x0][0x248] ;  /* 0x0000920000057ab9 */ /* 0x000fe20000000800 */
[-C--:B------:R-:W-:Y:S02]  /*21890*/  LEA R72, P5, R191, R2.reuse, 0x1 ;  /* 0x00000002bf487211 */ /* 0x080fe400078a08ff */
[-C--:B------:R-:W-:Y:S01]  /*218a0*/  LEA.HI.X.SX32 R75, R190, R3.reuse, 0x1, P6 ;  /* 0x00000003be4b7211 */ /* 0x080fe200030f0eff */
[----:B------:R-:W-:Y:S01]  /*218b0*/  VIADD R177, R201, UR8 ;  /* 0x00000008c9b17c36 */ /* 0x000fe20008000000 */
[CC--:B------:R-:W-:Y:S01]  /*218c0*/  LEA R78, P6, R178.reuse, R2.reuse, 0x1 ;  /* 0x00000002b24e7211 */ /* 0x0c0fe200078c08ff */
[----:B------:R-:W-:Y:S01]  /*218d0*/  STL.64 [R1+0xf38], R150 ;  /* 0x000f389601007387 */ /* 0x000fe20000100a00 */
[-C--:B------:R-:W-:Y:S01]  /*218e0*/  LEA.HI.X.SX32 R73, R191, R3.reuse, 0x1, P5 ;  /* 0x00000003bf497211 */ /* 0x080fe200028f0eff */
[----:B------:R-:W-:Y:S01]  /*218f0*/  ULDC UR8, c[0x0][0x248] ;  /* 0x0000920000087ab9 */ /* 0x000fe20000000800 */
[-C--:B------:R-:W-:Y:S01]  /*21900*/  LEA R76, P5, R179, R2.reuse, 0x1 ;  /* 0x00000002b34c7211 */ /* 0x080fe200078a08ff */
[----:B------:R-:W-:Y:S01]  /*21910*/  VIADD R176, R177, UR9 ;  /* 0x00000009b1b07c36 */ /* 0x000fe20008000000 */
[----:B------:R-:W-:Y:S01]  /*21920*/  LEA.HI.X.SX32 R79, R178, R3, 0x1, P6 ;  /* 0x00000003b24f7211 */ /* 0x000fe200030f0eff */
[----:B------:R-:W-:Y:S01]  /*21930*/  STL.64 [R1+0xf28], R158 ;  /* 0x000f289e01007387 */ /* 0x000fe20000100a00 */
[----:B------:R-:W-:-:S02]  /*21940*/  LEA R82, P6, R188, R2, 0x1 ;  /* 0x00000002bc527211 */ /* 0x000fc400078c08ff */
[-C--:B------:R-:W-:Y:S01]  /*21950*/  LEA.HI.X.SX32 R77, R179, R3.reuse, 0x1, P5 ;  /* 0x00000003b34d7211 */ /* 0x080fe200028f0eff */
[----:B------:R-:W-:Y:S01]  /*21960*/  VIADD R200, R176, UR4 ;  /* 0x00000004b0c87c36 */ /* 0x000fe20008000000 */
[-C--:B------:R-:W-:Y:S01]  /*21970*/  LEA R80, P5, R189, R2.reuse, 0x1 ;  /* 0x00000002bd507211 */ /* 0x080fe200078a08ff */
[----:B------:R-:W-:Y:S01]  /*21980*/  STL.64 [R1+0xf40], R152 ;  /* 0x000f409801007387 */ /* 0x000fe20000100a00 */
[-C--:B------:R-:W-:Y:S01]  /*21990*/  LEA.HI.X.SX32 R83, R188, R3.reuse, 0x1, P6 ;  /* 0x00000003bc537211 */ /* 0x080fe200030f0eff */
[----:B------:R-:W-:Y:S01]  /*219a0*/  ULDC UR4, c[0x0][0x248] ;  /* 0x0000920000047ab9 */ /* 0x000fe20000000800 */
[-C--:B------:R-:W-:Y:S01]  /*219b0*/  LEA R86, P6, R181, R2.reuse, 0x1 ;  /* 0x00000002b5567211 */ /* 0x080fe200078c08ff */
[----:B------:R-:W-:Y:S01]  /*219c0*/  VIADD R199, R200, UR10 ;  /* 0x0000000ac8c77c36 */ /* 0x000fe20008000000 */
[-C--:B------:R-:W-:Y:S01]  /*219d0*/  LEA.HI.X.SX32 R81, R189, R3.reuse, 0x1, P5 ;  /* 0x00000003bd517211 */ /* 0x080fe200028f0eff */
[----:B------:R-:W-:Y:S01]  /*219e0*/  STL.64 [R1+0xf48], R160 ;  /* 0x000f48a001007387 */ /* 0x000fe20000100a00 */
[-C--:B------:R-:W-:Y:S01]  /*219f0*/  LEA R84, P5, R187, R2.reuse, 0x1 ;  /* 0x00000002bb547211 */ /* 0x080fe200078a08ff */
[----:B------:R-:W-:Y:S01]  /*21a00*/  VIADD R15, R7, 0x61 ;  /* 0x00000061070f7836 */ /* 0x000fe20000000000 */
[-C--:B------:R-:W-:Y:S01]  /*21a10*/  LEA.HI.X.SX32 R87, R181, R3.reuse, 0x1, P6 ;  /* 0x00000003b5577211 */ /* 0x080fe200030f0eff */
[----:B------:R-:W-:Y:S01]  /*21a20*/  ULDC UR9, c[0x0][0x248] ;  /* 0x0000920000097ab9 */ /* 0x000fe20000000800 */
[-C--:B------:R-:W-:Y:S01]  /*21a30*/  LEA R98, P6, R186, R2.reuse, 0x1 ;  /* 0x00000002ba627211 */ /* 0x080fe200078c08ff */
[----:B------:R-:W-:Y:S01]  /*21a40*/  VIADD R179, R199, UR6 ;  /* 0x00000006c7b37c36 */ /* 0x000fe20008000000 */
[-C--:B------:R-:W-:Y:S01]  /*21a50*/  LEA.HI.X.SX32 R85, R187, R3.reuse, 0x1, P5 ;  /* 0x00000003bb557211 */ /* 0x080fe200028f0eff */
[----:B------:R-:W-:Y:S01]  /*21a60*/  STL.64 [R1+0xf18], R164 ;  /* 0x000f18a401007387 */ /* 0x000fe20000100a00 */
[-C--:B------:R-:W-:Y:S01]  /*21a70*/  LEA R96, P5, R180, R2.reuse, 0x1 ;  /* 0x00000002b4607211 */ /* 0x080fe200078a08ff */
[----:B------:R-:W-:Y:S01]  /*21a80*/  ULDC UR10, c[0x0][0x248] ;  /* 0x00009200000a7ab9 */ /* 0x000fe20000000800 */
[-C--:B------:R-:W-:Y:S01]  /*21a90*/  LEA.HI.X.SX32 R99, R186, R3.reuse, 0x1, P6 ;  /* 0x00000003ba637211 */ /* 0x080fe200030f0eff */
[----:B------:R-:W-:Y:S01]  /*21aa0*/  VIADD R178, R179, UR7 ;  /* 0x00000007b3b27c36 */ /* 0x000fe20008000000 */
[-C--:B------:R-:W-:Y:S01]  /*21ab0*/  LEA R104, P6, R183, R2.reuse, 0x1 ;  /* 0x00000002b7687211 */ /* 0x080fe200078c08ff */
[----:B------:R-:W2:Y:S01]  /*21ac0*/  LDL.LU R137, [R1+0x314] ;  /* 0x0003140001897983 */ /* 0x000ea20000300800 */
[-C--:B------:R-:W-:Y:S01]  /*21ad0*/  LEA.HI.X.SX32 R97, R180, R3.reuse, 0x1, P5 ;  /* 0x00000003b4617211 */ /* 0x080fe200028f0eff */
[----:B------:R-:W-:Y:S01]  /*21ae0*/  ULDC UR6, c[0x0][0x248] ;  /* 0x0000920000067ab9 */ /* 0x000fe20000000800 */
[----:B------:R-:W-:Y:S01]  /*21af0*/  ISETP.LT.AND P5, PT, R105, UR11, !P0 ;  /* 0x0000000b69007c0c */ /* 0x000fe2000c7a1270 */
[----:B------:R-:W-:Y:S01]  /*21b00*/  VIADD R197, R178, UR5 ;  /* 0x00000005b2c57c36 */ /* 0x000fe20008000000 */
[-C--:B------:R-:W-:Y:S01]  /*21b10*/  LEA.HI.X.SX32 R105, R183, R3.reuse, 0x1, P6 ;  /* 0x00000003b7697211 */ /* 0x080fe200030f0eff */
[----:B------:R-:W3:Y:S01]  /*21b20*/  LDL.LU R136, [R1+0x30c] ;  /* 0x00030c0001887983 */ /* 0x000ee20000300800 */
[CC--:B------:R-:W-:Y:S01]  /*21b30*/  LEA R106, P6, R182.reuse, R2.reuse, 0x1 ;  /* 0x00000002b66a7211 */ /* 0x0c0fe200078c08ff */
[----:B------:R-:W-:Y:S01]  /*21b40*/  VIADD R196, R197, UR8 ;  /* 0x00000008c5c47c36 */ /* 0x000fe20008000000 */
[----:B------:R-:W-:Y:S01]  /*21b50*/  ULDC UR5, c[0x0][0x248] ;  /* 0x0000920000057ab9 */ /* 0x000fe20000000800 */
[----:B------:R-:W-:Y:S01]  /*21b60*/  ULDC UR7, c[0x0][0x248] ;  /* 0x0000920000077ab9 */ /* 0x000fe20000000800 */
[-C--:B------:R-:W-:Y:S01]  /*21b70*/  LEA.HI.X.SX32 R107, R182, R3.reuse, 0x1, P6 ;  /* 0x00000003b66b7211 */ /* 0x080fe200030f0eff */
[----:B------:R-:W-:Y:S01]  /*21b80*/  ULDC UR8, c[0x0][0x248] ;  /* 0x0000920000087ab9 */ /* 0x000fe20000000800 */
[C---:B------:R-:W-:Y:S01]  /*21b90*/  LEA R108, P6, R185.reuse, R2, 0x1 ;  /* 0x00000002b96c7211 */ /* 0x040fe200078c08ff */
[----:B------:R-:W-:Y:S01]  /*21ba0*/  VIADD R181, R196, UR4 ;  /* 0x00000004c4b57c36 */ /* 0x000fe20008000000 */
[----:B------:R-:W-:Y:S01]  /*21bb0*/  ULDC UR4, c[0x0][0x248] ;  /* 0x0000920000047ab9 */ /* 0x000fe20000000800 */
[----:B------:R-:W-:Y:S01]  /*21bc0*/  ULDC UR11, c[0x0][0x248] ;  /* 0x00009200000b7ab9 */ /* 0x000fe20000000800 */
[----:B------:R-:W-:-:S02]  /*21bd0*/  LEA.HI.X.SX32 R109, R185, R3, 0x1, P6 ;  /* 0x00000003b96d7211 */ /* 0x000fc400030f0eff */
[C---:B------:R-:W-:Y:S01]  /*21be0*/  LEA R110, P6, R184.reuse, R2, 0x1 ;  /* 0x00000002b86e7211 */ /* 0x040fe200078c08ff */
[----:B------:R-:W-:Y:S01]  /*21bf0*/  VIADD R180, R181, UR6 ;  /* 0x00000006b5b47c36 */ /* 0x000fe20008000000 */
[----:B------:R-:W-:Y:S02]  /*21c00*/  ULDC UR6, c[0x0][0x22c] ;  /* 0x00008b0000067ab9 */ /* 0x000fe40000000800 */
[----:B------:R-:W-:Y:S02]  /*21c10*/  LEA.HI.X.SX32 R111, R184, R3, 0x1, P6 ;  /* 0x00000003b86f7211 */ /* 0x000fe400030f0eff */
[----:B------:R-:W-:Y:S01]  /*21c20*/  ISETP.LT.AND P6, PT, R15, UR6, !P0 ;  /* 0x000000060f007c0c */ /* 0x000fe2000c7c1270 */
[----:B------:R-:W-:Y:S01]  /*21c30*/  VIADD R195, R180, UR5 ;  /* 0x00000005b4c37c36 */ /* 0x000fe20008000000 */
[----:B------:R-:W4:Y:S01]  /*21c40*/  LDL.LU R15, [R1+0x308] ;  /* 0x00030800010f7983 */ /* 0x000f220000300800 */
[----:B------:R-:W-:Y:S01]  /*21c50*/  ULDC UR5, c[0x0][0x248] ;  /* 0x0000920000057ab9 */ /* 0x000fe20000000800 */
[----:B------:R-:W-:-:S02]  /*21c60*/  ULDC UR6, c[0x0][0x248] ;  /* 0x0000920000067ab9 */ /* 0x000fc40000000800 */
[----:B------:R-:W4:Y:S04]  /*21c70*/  LDL.LU R249, [R1+0x2e4] ;  /* 0x0002e40001f97983 */ /* 0x000f280000300800 */
[----:B------:R-:W4:Y:S01]  /*21c80*/  LDL.LU R122, [R1+0x2e0] ;  /* 0x0002e000017a7983 */ /* 0x000f220000300800 */
[----:B------:R-:W-:Y:S01]  /*21c90*/  VIADD R193, R195, UR4 ;  /* 0x00000004c3c17c36 */ /* 0x000fe20008000000 */
[----:B------:R-:W-:Y:S02]  /*21ca0*/  ULDC UR4, c[0x0][0x248] ;  /* 0x0000920000047ab9 */ /* 0x000fe40000000800 */
[----:B------:R0:W-:Y:S01]  /*21cb0*/  @P5 STG.E.U16 desc[UR30][R4.64], R100 ;  /* 0x0000006404005986 */ /* 0x0001e2000c10151e */
[----:B------:R-:W-:Y:S01]  /*21cc0*/  VIADD R183, R193, UR4 ;  /* 0x00000004c1b77c36 */ /* 0x000fe20008000000 */
[----:B------:R-:W-:-:S02]  /*21cd0*/  ULDC UR4, c[0x0][0x248] ;  /* 0x0000920000047ab9 */ /* 0x000fc40000000800 */
[----:B------:R-:W4:Y:S01]  /*21ce0*/  LDL.LU R123, [R1+0x2c4] ;  /* 0x0002c400017b7983 */ /* 0x000f220000300800 */
[----:B------:R-:W-:Y:S01]  /*21cf0*/  VIADD R182, R183, UR4 ;  /* 0x00000004b7b67c36 */ /* 0x000fe20008000000 */
[----:B------:R-:W-:Y:S02]  /*21d00*/  ULDC UR4, c[0x0][0x248] ;  /* 0x0000920000047ab9 */ /* 0x000fe40000000800 */
[----:B------:R-:W4:Y:S01]  /*21d10*/  LDL.LU R135, [R1+0x2c0] ;  /* 0x0002c00001877983 */ /* 0x000f220000300800 */
[----:B------:R-:W-:Y:S01]  /*21d20*/  VIADD R192, R182, UR5 ;  /* 0x00000005b6c07c36 */ /* 0x000fe20008000000 */
[----:B------:R-:W-:Y:S01]  /*21d30*/  ULDC UR5, c[0x0][0x22c] ;  /* 0x00008b0000057ab9 */ /* 0x000fe20000000800 */
[----:B0-----:R-:W-:Y:S02]  /*21d40*/  PRMT R5, R100, 0x7632, R5 ;  /* 0x0000763264057816 */ /* 0x001fe40000000005 */
[----:B------:R-:W-:Y:S01]  /*21d50*/  VIADD R185, R192, UR4 ;  /* 0x00000004c0b97c36 */ /* 0x000fe20008000000 */
[----:B------:R-:W-:Y:S01]  /*21d60*/  ULDC UR4, c[0x0][0x248] ;  /* 0x0000920000047ab9 */ /* 0x000fe20000000800 */
[----:B------:R-:W-:Y:S01]  /*21d70*/  VIADD R4, R7, 0x6a ;  /* 0x0000006a07047836 */ /* 0x000fe20000000000 */
[----:B------:R-:W4:Y:S01]  /*21d80*/  LDL.LU R120, [R1+0x2bc] ;  /* 0x0002bc0001787983 */ /* 0x000f220000300800 */
[----:B------:R-:W-:Y:S01]  /*21d90*/  VIADD R184, R185, UR4 ;  /* 0x00000004b9b87c36 */ /* 0x000fe20008000000 */
[----:B------:R-:W-:-:S02]  /*21da0*/  ULDC UR4, c[0x0][0x248] ;  /* 0x0000920000047ab9 */ /* 0x000fc40000000800 */
[----:B------:R-:W-:Y:S01]  /*21db0*/  ISETP.LT.AND P5, PT, R4, UR5, !P0 ;  /* 0x0000000504007c0c */ /* 0x000fe2000c7a1270 */
[----:B------:R-:W-:Y:S01]  /*21dc0*/  VIADD R100, R184, UR4 ;  /* 0x00000004b8647c36 */ /* 0x000fe20008000000 */
[----:B------:R-:W-:Y:S01]  /*21dd0*/  ULDC UR4, c[0x0][0x248] ;  /* 0x0000920000047ab9 */ /* 0x000fe20000000800 */
[----:B------:R-:W-:Y:S01]  /*21de0*/  VIADD R4, R7, 0x63 ;  /* 0x0000006307047836 */ /* 0x000fe20000000000 */
[----:B------:R-:W-:Y:S01]  /*21df0*/  ULDC UR5, c[0x0][0x22c] ;  /* 0x00008b0000057ab9 */ /* 0x000fe20000000800 */
[----:B------:R-:W-:Y:S01]  /*21e00*/  VIADD R191, R100, UR4 ;  /* 0x0000000464bf7c36 */ /* 0x000fe20008000000 */
[----:B------:R-:W-:Y:S01]  /*21e10*/  ULDC UR4, c[0x0][0x248] ;  /* 0x0000920000047ab9 */ /* 0x000fe20000000800 */
[----:B------:R0:W-:Y:S02]  /*21e20*/  @P6 STG.E.U16 desc[UR30][R64.64], R5 ;  /* 0x0000000540006986 */ /* 0x0001e4000c10151e */
[----:B------:R-:W-:Y:S01]  /*21e30*/  VIADD R189, R191, UR4 ;  /* 0x00000004bfbd7c36 */ /* 0x000fe20008000000 */
[----:B------:R-:W-:Y:S01]  /*21e40*/  ULDC UR4, c[0x0][0x248] ;  /* 0x0000920000047ab9 */ /* 0x000fe20000000800 */
[----:B------:R-:W4:Y:S02]  /*21e50*/  LDL.LU R121, [R1+0x2b8] ;  /* 0x0002b80001797983 */ /* 0x000f240000300800 */
[----:B------:R-:W-:Y:S01]  /*21e60*/  VIADD R187, R189, UR4 ;  /* 0x00000004bdbb7c36 */ /* 0x000fe20008000000 */
[----:B------:R-:W-:Y:S01]  /*21e70*/  ULDC UR4, c[0x0][0x248] ;  /* 0x0000920000047ab9 */ /* 0x000fe20000000800 */
[----:B------:R-:W-:Y:S01]  /*21e80*/  ISETP.LT.AND P6, PT, R4, UR5, !P0 ;  /* 0x0000000504007c0c */ /* 0x000fe2000c7c1270 */
[----:B------:R1:W-:Y:S01]  /*21e90*/  @P4 STG.E.U16 desc[UR30][R66.64], R101 ;  /* 0x0000006542004986 */ /* 0x0003e2000c10151e */
[----:B------:R-:W-:Y:S01]  /*21ea0*/  VIADD R186, R187, UR4 ;  /* 0x00000004bbba7c36 */ /* 0x000fe20008000000 */
[----:B------:R-:W-:Y:S01]  /*21eb0*/  ULDC UR4, c[0x0][0x248] ;  /* 0x0000920000047ab9 */ /* 0x000fe20000000800 */
[----:B------:R-:W-:Y:S01]  /*21ec0*/  VIADD R4, R7, 0x64 ;  /* 0x0000006407047836 */ /* 0x000fe20000000000 */
[----:B0-----:R-:W-:Y:S01]  /*21ed0*/  PRMT R5, R101, 0x7632, R5 ;  /* 0x0000763265057816 */ /* 0x001fe20000000005 */
[----:B------:R-:W-:Y:S01]  /*21ee0*/  VIADD R188, R186, UR4 ;  /* 0x00000004babc7c36 */ /* 0x000fe20008000000 */
[----:B------:R-:W-:Y:S01]  /*21ef0*/  ULDC UR4, c[0x0][0x248] ;  /* 0x0000920000047ab9 */ /* 0x000fe20000000800 */
[----:B------:R-:W-:Y:S01]  /*21f00*/  ULDC UR5, c[0x0][0x22c] ;  /* 0x00008b0000057ab9 */ /* 0x000fe20000000800 */
[----:B------:R-:W4:Y:S01]  /*21f10*/  LDL.LU R248, [R1+0x2ac] ;  /* 0x0002ac0001f87983 */ /* 0x000f220000300800 */
[----:B------:R-:W-:Y:S01]  /*21f20*/  ISETP.LT.AND P4, PT, R4, UR5, !P0 ;  /* 0x0000000504007c0c */ /* 0x000fe2000c781270 */
[----:B-1----:R-:W-:Y:S01]  /*21f30*/  VIADD R101, R188, UR4 ;  /* 0x00000004bc657c36 */ /* 0x002fe20008000000 */
[----:B------:R-:W-:Y:S01]  /*21f40*/  ULDC UR4, c[0x0][0x248] ;  /* 0x0000920000047ab9 */ /* 0x000fe20000000800 */
[----:B------:R-:W-:Y:S01]  /*21f50*/  VIADD R4, R7, 0x65 ;  /* 0x0000006507047836 */ /* 0x000fe20000000000 */
[----:B------:R-:W-:Y:S01]  /*21f60*/  ULDC UR5, c[0x0][0x22c] ;  /* 0x00008b0000057ab9 */ /* 0x000fe20000000800 */
[----:B------:R-:W-:Y:S01]  /*21f70*/  VIADD R67, R101, UR4 ;  /* 0x0000000465437c36 */ /* 0x000fe20008000000 */
[----:B------:R-:W-:-:S03]  /*21f80*/  ULDC UR4, c[0x0][0x248] ;  /* 0x0000920000047ab9 */ /* 0x000fc60000000800 */
[----:B------:R-:W-:Y:S01]  /*21f90*/  VIADD R66, R67, UR4 ;  /* 0x0000000443427c36 */ /* 0x000fe20008000000 */
[----:B------:R-:W-:Y:S01]  /*21fa0*/  ULDC UR4, c[0x0][0x248] ;  /* 0x0000920000047ab9 */ /* 0x000fe20000000800 */
[----:B------:R-:W-:Y:S02]  /*21fb0*/  @P6 STG.E.U16 desc[UR30][R68.64], R5 ;  /* 0x0000000544006986 */ /* 0x000fe4000c10151e */
[----:B------:R-:W-:Y:S01]  /*21fc0*/  VIADD R190, R66, UR4 ;  /* 0x0000000442be7c36 */ /* 0x000fe20008000000 */
[----:B------:R-:W-:Y:S01]  /*21fd0*/  ISETP.LT.AND P6, PT, R4, UR5, !P0 ;  /* 0x0000000504007c0c */ /* 0x000fe2000c7c1270 */
[----:B------:R-:W-:Y:S01]  /*21fe0*/  ULDC UR4, c[0x0][0x248] ;  /* 0x0000920000047ab9 */ /* 0x000fe20000000800 */
[----:B------:R0:W-:Y:S01]  /*21ff0*/  @P4 STG.E.U16 desc[UR30][R70.64], R102 ;  /* 0x0000006646004986 */ /* 0x0001e2000c10151e */
[----:B------:R-:W-:Y:S01]  /*22000*/  VIADD R4, R7, 0x66 ;  /* 0x0000006607047836 */ /* 0x000fe20000000000 */
[----:B------:R-:W-:Y:S01]  /*22010*/  ULDC UR5, c[0x0][0x22c] ;  /* 0x00008b0000057ab9 */ /* 0x000fe20000000800 */
[----:B0-----:R-:W-:Y:S01]  /*22020*/  VIADD R70, R190, UR4 ;  /* 0x00000004be467c36 */ /* 0x001fe20008000000 */
[----:B------:R-:W-:Y:S01]  /*22030*/  ULDC UR4, c[0x0][0x248] ;  /* 0x0000920000047ab9 */ /* 0x000fe20000000800 */
[----:B------:R-:W-:-:S02]  /*22040*/  PRMT R102, R102, 0x7632, R102 ;  /* 0x0000763266667816 */ /* 0x000fc40000000066 */
[----:B------:R-:W-:Y:S01]  /*22050*/  VIADD R69, R70, UR4 ;  /* 0x0000000446457c36 */ /* 0x000fe20008000000 */
[----:B------:R-:W-:-:S03]  /*22060*/  ULDC UR4, c[0x0][0x248] ;  /* 0x0000920000047ab9 */ /* 0x000fc60000000800 */
[----:B------:R-:W-:Y:S01]  /*22070*/  VIADD R68, R69, UR4 ;  /* 0x0000000445447c36 */ /* 0x000fe20008000000 */
[----:B------:R-:W-:Y:S01]  /*22080*/  ULDC UR4, c[0x0][0x248] ;  /* 0x0000920000047ab9 */ /* 0x000fe20000000800 */
[----:B------:R0:W-:Y:S01]  /*22090*/  @P6 STG.E.U16 desc[UR30][R72.64], R102 ;  /* 0x0000006648006986 */ /* 0x0001e2000c10151e */
[----:B------:R-:W-:Y:S01]  /*220a0*/  ISETP.LT.AND P4, PT, R4, UR5, !P0 ;  /* 0x0000000504007c0c */ /* 0x000fe2000c781270 */
[----:B------:R-:W-:Y:S01]  /*220b0*/  VIADD R4, R7, 0x67 ;  /* 0x0000006707047836 */ /* 0x000fe20000000000 */
[----:B------:R-:W-:Y:S01]  /*220c0*/  ULDC UR5, c[0x0][0x22c] ;  /* 0x00008b0000057ab9 */ /* 0x000fe20000000800 */
[----:B0-----:R-:W-:Y:S01]  /*220d0*/  VIADD R102, R68, UR4 ;  /* 0x0000000444667c36 */ /* 0x001fe20008000000 */
[----:B------:R-:W-:-:S03]  /*220e0*/  ULDC UR4, c[0x0][0x248] ;  /* 0x0000920000047ab9 */ /* 0x000fc60000000800 */
[----:B------:R-:W-:Y:S01]  /*220f0*/  VIADD R73, R102, UR4 ;  /* 0x0000000466497c36 */ /* 0x000fe20008000000 */
[----:B------:R-:W-:Y:S01]  /*22100*/  ULDC UR4, c[0x0][0x248] ;  /* 0x0000920000047ab9 */ /* 0x000fe20000000800 */
[----:B------:R-:W-:Y:S01]  /*22110*/  ISETP.LT.AND P6, PT, R4, UR5, !P0 ;  /* 0x0000000504007c0c */ /* 0x000fe2000c7c1270 */
[----:B------:R-:W-:Y:S01]  /*22120*/  ULDC UR5, c[0x0][0x248] ;  /* 0x0000920000057ab9 */ /* 0x000fe20000000800 */
[----:B------:R-:W-:Y:S01]  /*22130*/  VIADD R72, R73, UR4 ;  /* 0x0000000449487c36 */ /* 0x000fe20008000000 */
[----:B------:R-:W-:Y:S01]  /*22140*/  ULDC UR4, c[0x0][0x248] ;  /* 0x0000920000047ab9 */ /* 0x000fe20000000800 */
[----:B------:R-:W-:Y:S02]  /*22150*/  VIADD R4, R7, 0x68 ;  /* 0x0000006807047836 */ /* 0x000fe40000000000 */
[----:B------:R-:W-:Y:S01]  /*22160*/  VIADD R71, R72, UR5 ;  /* 0x0000000548477c36 */ /* 0x000fe20008000000 */
[----:B------:R-:W-:Y:S01]  /*22170*/  ULDC UR5, c[0x0][0x22c] ;  /* 0x00008b0000057ab9 */ /* 0x000fe20000000800 */
[----:B------:R0:W-:Y:S02]  /*22180*/  @P4 STG.E.U16 desc[UR30][R74.64], R103 ;  /* 0x000000674a004986 */ /* 0x0001e4000c10151e */
[----:B------:R-:W-:Y:S01]  /*22190*/  VIADD R194, R71, UR4 ;  /* 0x0000000447c27c36 */ /* 0x000fe20008000000 */
[----:B------:R-:W-:Y:S01]  /*221a0*/  ISETP.LT.AND P4, PT, R4, UR5, !P0 ;  /* 0x0000000504007c0c */ /* 0x000fe2000c781270 */
[----:B------:R-:W-:Y:S01]  /*221b0*/  ULDC UR4, c[0x0][0x248] ;  /* 0x0000920000047ab9 */ /* 0x000fe20000000800 */
[----:B------:R-:W-:Y:S01]  /*221c0*/  PRMT R5, R103, 0x7632, R5 ;  /* 0x0000763267057816 */ /* 0x000fe20000000005 */
[----:B------:R-:W-:Y:S01]  /*221d0*/  VIADD R4, R7, 0x69 ;  /* 0x0000006907047836 */ /* 0x000fe20000000000 */
[----:B------:R-:W-:Y:S01]  /*221e0*/  ULDC UR5, c[0x0][0x22c] ;  /* 0x00008b0000057ab9 */ /* 0x000fe20000000800 */
[----:B0-----:R-:W-:Y:S01]  /*221f0*/  VIADD R103, R194, UR4 ;  /* 0x00000004c2677c36 */ /* 0x001fe20008000000 */
[----:B------:R-:W-:-:S03]  /*22200*/  ULDC UR4, c[0x0][0x248] ;  /* 0x0000920000047ab9 */ /* 0x000fc60000000800 */
[----:B------:R-:W-:Y:S01]  /*22210*/  VIADD R75, R103, UR4 ;  /* 0x00000004674b7c36 */ /* 0x000fe20008000000 */
[----:B------:R-:W-:Y:S01]  /*22220*/  ULDC UR4, c[0x0][0x248] ;  /* 0x0000920000047ab9 */ /* 0x000fe20000000800 */
[----:B------:R-:W-:Y:S02]  /*22230*/  @P6 STG.E.U16 desc[UR30][R76.64], R5 ;  /* 0x000000054c006986 */ /* 0x000fe4000c10151e */
[----:B------:R-:W-:Y:S01]  /*22240*/  VIADD R74, R75, UR4 ;  /* 0x000000044b4a7c36 */ /* 0x000fe20008000000 */
[----:B------:R-:W-:Y:S01]  /*22250*/  ULDC UR4, c[0x0][0x248] ;  /* 0x0000920000047ab9 */ /* 0x000fe20000000800 */
[----:B------:R0:W-:Y:S01]  /*22260*/  @P4 STG.E.U16 desc[UR30][R78.64], R92 ;  /* 0x0000005c4e004986 */ /* 0x0001e2000c10151e */
[----:B------:R-:W-:Y:S01]  /*22270*/  ISETP.LT.AND P6, PT, R4, UR5, !P0 ;  /* 0x0000000504007c0c */ /* 0x000fe2000c7c1270 */
[----:B0-----:R-:W-:Y:S01]  /*22280*/  VIADD R79, R74, UR4 ;  /* 0x000000044a4f7c36 */ /* 0x001fe20008000000 */
[----:B------:R-:W-:Y:S01]  /*22290*/  ULDC UR4, c[0x0][0x248] ;  /* 0x0000920000047ab9 */ /* 0x000fe20000000800 */
[----:B------:R-:W-:Y:S01]  /*222a0*/  VIADD R4, R7, 0x6c ;  /* 0x0000006c07047836 */ /* 0x000fe20000000000 */
[----:B------:R-:W-:Y:S01]  /*222b0*/  PRMT R92, R92, 0x7632, R92 ;  /* 0x000076325c5c7816 */ /* 0x000fe2000000005c */
[----:B------:R-:W-:Y:S01]  /*222c0*/  VIADD R78, R79, UR4 ;  /* 0x000000044f4e7c36 */ /* 0x000fe20008000000 */
[----:B------:R-:W-:Y:S01]  /*222d0*/  ULDC UR4, c[0x0][0x248] ;  /* 0x0000920000047ab9 */ /* 0x000fe20000000800 */
[----:B------:R-:W-:-:S02]  /*222e0*/  ULDC UR5, c[0x0][0x22c] ;  /* 0x00008b0000057ab9 */ /* 0x000fc40000000800 */
[----:B------:R-:W-:Y:S01]  /*222f0*/  VIADD R77, R78, UR4 ;  /* 0x000000044e4d7c36 */ /* 0x000fe20008000000 */
[----:B------:R-:W-:-:S03]  /*22300*/  ULDC UR4, c[0x0][0x248] ;  /* 0x0000920000047ab9 */ /* 0x000fc60000000800 */
        /* <DEDUP_REMOVED lines=8> */
[----:B------:R-:W-:Y:S01]  /*22390*/  ISETP.LT.AND P6, PT, R4, UR5, !P0 ;  /* 0x0000000504007c0c */ /* 0x000fe2000c7c1270 */
[----:B0-----:R-:W-:Y:S01]  /*223a0*/  VIADD R92, R198, UR4 ;  /* 0x00000004c65c7c36 */ /* 0x001fe20008000000 */
[----:B------:R-:W-:Y:S01]  /*223b0*/  ULDC UR4, c[0x0][0x248] ;  /* 0x0000920000047ab9 */ /* 0x000fe20000000800 */
[----:B------:R-:W-:Y:S01]  /*223c0*/  PRMT R5, R93, 0x7632, R5 ;  /* 0x000076325d057816 */ /* 0x000fe20000000005 */
[----:B------:R0:W-:Y:S01]  /*223d0*/  @P5 STG.E.U16 desc[UR30][R82.64], R93 ;  /* 0x0000005d52005986 */ /* 0x0001e2000c10151e */
[----:B------:R-:W-:Y:S01]  /*223e0*/  VIADD R81, R92, UR4 ;  /* 0x000000045c517c36 */ /* 0x000fe20008000000 */
[----:B------:R-:W-:Y:S01]  /*223f0*/  ULDC UR4, c[0x0][0x248] ;  /* 0x0000920000047ab9 */ /* 0x000fe20000000800 */
[----:B------:R-:W-:Y:S01]  /*22400*/  VIADD R4, R7, 0x70 ;  /* 0x0000007007047836 */ /* 0x000fe20000000000 */
[----:B------:R-:W-:Y:S01]  /*22410*/  ULDC UR5, c[0x0][0x22c] ;  /* 0x00008b0000057ab9 */ /* 0x000fe20000000800 */
[----:B------:R-:W-:Y:S01]  /*22420*/  VIADD R80, R81, UR4 ;  /* 0x0000000451507c36 */ /* 0x000fe20008000000 */
[----:B------:R-:W-:-:S03]  /*22430*/  ULDC UR4, c[0x0][0x248] ;  /* 0x0000920000047ab9 */ /* 0x000fc60000000800 */
[----:B------:R1:W-:Y:S01]  /*22440*/  @P6 STG.E.U16 desc[UR30][R84.64], R5 ;  /* 0x0000000554006986 */ /* 0x0003e2000c10151e */
[----:B0-----:R-:W-:Y:S01]  /*22450*/  VIADD R93, R80, UR4 ;  /* 0x00000004505d7c36 */ /* 0x001fe20008000000 */
[----:B------:R-:W-:-:S03]  /*22460*/  ULDC UR4, c[0x0][0x248] ;  /* 0x0000920000047ab9 */ /* 0x000fc60000000800 */
[----:B-1----:R-:W-:Y:S01]  /*22470*/  VIADD R84, R93, UR4 ;  /* 0x000000045d547c36 */ /* 0x002fe20008000000 */
[----:B------:R-:W-:-:S03]  /*22480*/  ULDC UR4, c[0x0][0x248] ;  /* 0x0000920000047ab9 */ /* 0x000fc60000000800 */
[----:B------:R-:W-:Y:S01]  /*22490*/  VIADD R83, R84, UR4 ;  /* 0x0000000454537c36 */ /* 0x000fe20008000000 */
[----:B------:R-:W-:-:S03]  /*224a0*/  ULDC UR4, c[0x0][0x248] ;  /* 0x0000920000047ab9 */ /* 0x000fc60000000800 */
[----:B------:R-:W-:Y:S01]  /*224b0*/  VIADD R82, R83, UR4 ;  /* 0x0000000453527c36 */ /* 0x000fe20008000000 */
[----:B------:R-:W-:Y:S01]  /*224c0*/  ULDC UR4, c[0x0][0x248] ;  /* 0x0000920000047ab9 */ /* 0x000fe20000000800 */
[----:B------:R-:W-:Y:S01]  /*224d0*/  ISETP.LT.AND P5, PT, R4, UR5, !P0 ;  /* 0x0000000504007c0c */ /* 0x000fe2000c7a1270 */
[C---:B------:R-:W-:Y:S01]  /*224e0*/  VIADD R4, R7.reuse, 0x71 ;  /* 0x0000007107047836 */ /* 0x040fe20000000000 */
[----:B------:R-:W-:Y:S01]  /*224f0*/  ULDC UR5, c[0x0][0x22c] ;  /* 0x00008b0000057ab9 */ /* 0x000fe20000000800 */
        /* <DEDUP_REMOVED lines=10> */
[----:B------:R-:W-:Y:S02]  /*225a0*/  PRMT R94, R94, 0x7632, R94 ;  /* 0x000076325e5e7816 */ /* 0x000fe4000000005e */
        /* <DEDUP_REMOVED lines=9> */
[----:B------:R-:W-:Y:S01]  /*22640*/  VIADD R4, R7, 0x74 ;  /* 0x0000007407047836 */ /* 0x000fe20000000000 */
[----:B------:R-:W-:Y:S01]  /*22650*/  @P2 STG.E.U16 desc[UR30][R98.64], R95 ;  /* 0x0000005f62002986 */ /* 0x000fe2000c10151e */
[----:B------:R-:W-:Y:S01]  /*22660*/  PRMT R5, R95, 0x7632, R5 ;  /* 0x000076325f057816 */ /* 0x000fe20000000005 */
[----:B------:R-:W-:Y:S01]  /*22670*/  ULDC UR4, c[0x0][0x248] ;  /* 0x0000920000047ab9 */ /* 0x000fe20000000800 */
[----:B0-----:R-:W-:Y:S01]  /*22680*/  VIADD R96, R204, UR5 ;  /* 0x00000005cc607c36 */ /* 0x001fe20008000000 */
[----:B------:R-:W-:-:S02]  /*22690*/  ULDC UR5, c[0x0][0x22c] ;  /* 0x00008b0000057ab9 */ /* 0x000fc40000000800 */
[----:B------:R-:W-:Y:S01]  /*226a0*/  ISETP.LT.AND P2, PT, R4, UR5, !P0 ;  /* 0x0000000504007c0c */ /* 0x000fe2000c741270 */
[C---:B------:R-:W-:Y:S01]  /*226b0*/  VIADD R4, R7.reuse, 0x75 ;  /* 0x0000007507047836 */ /* 0x040fe20000000000 */
[----:B------:R-:W-:Y:S01]  /*226c0*/  ULDC UR5, c[0x0][0x22c] ;  /* 0x00008b0000057ab9 */ /* 0x000fe20000000800 */
[----:B------:R0:W-:Y:S03]  /*226d0*/  @P1 STG.E.U16 desc[UR30][R104.64], R5 ;  /* 0x0000000568001986 */ /* 0x0001e6000c10151e */
[----:B------:R-:W-:Y:S01]  /*226e0*/  ISETP.LT.AND P1, PT, R4, UR5, !P0 ;  /* 0x0000000504007c0c */ /* 0x000fe2000c721270 */
[----:B------:R-:W-:Y:S01]  /*226f0*/  VIADD R4, R7, 0x76 ;  /* 0x0000007607047836 */ /* 0x000fe20000000000 */
[----:B------:R-:W-:Y:S01]  /*22700*/  @P5 STG.E.U16 desc[UR30][R106.64], R88 ;  /* 0x000000586a005986 */ /* 0x000fe2000c10151e */
[----:B------:R-:W-:Y:S01]  /*22710*/  ULDC UR5, c[0x0][0x22c] ;  /* 0x00008b0000057ab9 */ /* 0x000fe20000000800 */
[----:B0-----:R-:W-:-:S02]  /*22720*/  PRMT R5, R88, 0x7632, R5 ;  /* 0x0000763258057816 */ /* 0x001fc40000000005 */
[----:B------:R-:W-:Y:S01]  /*22730*/  ISETP.LT.AND P5, PT, R4, UR5, !P0 ;  /* 0x0000000504007c0c */ /* 0x000fe2000c7a1270 */
[----:B------:R-:W-:Y:S01]  /*22740*/  VIADD R95, R96, UR4 ;  /* 0x00000004605f7c36 */ /* 0x000fe20008000000 */
[----:B------:R-:W-:Y:S01]  /*22750*/  ULDC UR4, c[0x0][0x248] ;  /* 0x0000920000047ab9 */ /* 0x000fe20000000800 */
[----:B------:R0:W-:Y:S01]  /*22760*/  @P6 STG.E.U16 desc[UR30][R108.64], R5 ;  /* 0x000000056c006986 */ /* 0x0001e2000c10151e */
[----:B------:R-:W-:-:S03]  /*22770*/  ULDC UR5, c[0x0][0x248] ;  /* 0x0000920000057ab9 */ /* 0x000fc60000000800 */
[----:B------:R1:W-:Y:S01]  /*22780*/  @P4 STG.E.U16 desc[UR30][R110.64], R89 ;  /* 0x000000596e004986 */ /* 0x0003e2000c10151e */
[----:B------:R-:W-:-:S04]  /*22790*/  LEA R4, P4, R216, R2, 0x1 ;  /* 0x00000002d8047211 */ /* 0x000fc800078808ff */
[-C--:B0-----:R-:W-:Y:S02]  /*227a0*/  LEA.HI.X.SX32 R5, R216, R3.reuse, 0x1, P4 ;  /* 0x00000003d8057211 */ /* 0x081fe400020f0eff */
[----:B------:R-:W-:Y:S02]  /*227b0*/  LEA R64, P4, R215, R2, 0x1 ;  /* 0x00000002d7407211 */ /* 0x000fe400078808ff */
[----:B-1----:R-:W-:Y:S02]  /*227c0*/  PRMT R89, R89, 0x7632, R89 ;  /* 0x0000763259597816 */ /* 0x002fe40000000059 */
[----:B------:R-:W-:-:S03]  /*227d0*/  LEA.HI.X.SX32 R65, R215, R3, 0x1, P4 ;  /* 0x00000003d7417211 */ /* 0x000fc600020f0eff */
[----:B------:R0:W-:Y:S04]  /*227e0*/  @P3 STG.E.U16 desc[UR30][R4.64], R89 ;  /* 0x0000005904003986 */ /* 0x0001e8000c10151e */
[----:B------:R1:W-:Y:S01]  /*227f0*/  @P2 STG.E.U16 desc[UR30][R64.64], R90 ;  /* 0x0000005a40002986 */ /* 0x0003e2000c10151e */
[----:B------:R-:W-:Y:S02]  /*22800*/  PRMT R111, R90, 0x7632, R111 ;  /* 0x000076325a6f7816 */ /* 0x000fe4000000006f */
[----:B0-----:R-:W-:-:S04]  /*22810*/  LEA R4, P2, R214, R2, 0x1 ;  /* 0x00000002d6047211 */ /* 0x001fc800078408ff */
[----:B------:R-:W-:-:S05]  /*22820*/  LEA.HI.X.SX32 R5, R214, R3, 0x1, P2 ;  /* 0x00000003d6057211 */ /* 0x000fca00010f0eff */
[----:B------:R-:W-:Y:S01]  /*22830*/  @P1 STG.E.U16 desc[UR30][R4.64], R111 ;  /* 0x0000006f04001986 */ /* 0x000fe2000c10151e */
[----:B------:R-:W-:-:S04]  /*22840*/  LEA R238, P1, R58, R2, 0x1 ;  /* 0x000000023aee7211 */ /* 0x000fc800078208ff */
[-C--:B------:R-:W-:Y:S02]  /*22850*/  LEA.HI.X.SX32 R239, R58, R3.reuse, 0x1, P1 ;  /* 0x000000033aef7211 */ /* 0x080fe400008f0eff */
[-C--:B--2---:R-:W-:Y:S02]  /*22860*/  LEA R240, P1, R137, R2.reuse, 0x1 ;  /* 0x0000000289f07211 */ /* 0x084fe400078208ff */
[-C--:B-1----:R-:W-:Y:S02]  /*22870*/  LEA R64, P2, R59, R2.reuse, 0x1 ;  /* 0x000000023b407211 */ /* 0x082fe400078408ff */
[-C--:B------:R-:W-:Y:S02]  /*22880*/  LEA.HI.X.SX32 R241, R137, R3.reuse, 0x1, P1 ;  /* 0x0000000389f17211 */ /* 0x080fe400008f0eff */
[----:B------:R-:W2:Y:S01]  /*22890*/  LDL.LU R137, [R1+0x2b0] ;  /* 0x0002b00001897983 */ /* 0x000ea20000300800 */
[----:B------:R-:W-:Y:S02]  /*228a0*/  LEA.HI.X.SX32 R65, R59, R3, 0x1, P2 ;  /* 0x000000033b417211 */ /* 0x000fe400010f0eff */
[----:B---3--:R-:W-:-:S02]  /*228b0*/  LEA R242, P2, R136, R2, 0x1 ;  /* 0x0000000288f27211 */ /* 0x008fc400078408ff */
[-C--:B----4-:R-:W-:Y:S02]  /*228c0*/  LEA R112, P3, R15, R2.reuse, 0x1 ;  /* 0x000000020f707211 */ /* 0x090fe400078608ff */
[-C--:B------:R-:W-:Y:S02]  /*228d0*/  LEA R58, P4, R63, R2.reuse, 0x1 ;  /* 0x000000023f3a7211 */ /* 0x080fe400078808ff */
[-C--:B------:R-:W-:Y:S02]  /*228e0*/  LEA R130, P1, R249, R2.reuse, 0x1 ;  /* 0x00000002f9827211 */ /* 0x080fe400078208ff */
[-C--:B------:R-:W-:Y:S02]  /*228f0*/  LEA.HI.X.SX32 R243, R136, R3.reuse, 0x1, P2 ;  /* 0x0000000388f37211 */ /* 0x080fe400010f0eff */
[----:B------:R-:W-:Y:S02]  /*22900*/  LEA.HI.X.SX32 R113, R15, R3, 0x1, P3 ;  /* 0x000000030f717211 */ /* 0x000fe400018f0eff */
[----:B------:R-:W-:-:S02]  /*22910*/  LEA R128, P2, R122, R2, 0x1 ;  /* 0x000000027a807211 */ /* 0x000fc400078408ff */
[-C--:B------:R-:W-:Y:S02]  /*22920*/  LEA.HI.X.SX32 R59, R63, R3.reuse, 0x1, P4 ;  /* 0x000000033f3b7211 */ /* 0x080fe400020f0eff */
[-C--:B------:R-:W-:Y:S01]  /*22930*/  LEA.HI.X.SX32 R131, R249, R3.reuse, 0x1, P1 ;  /* 0x00000003f9837211 */ /* 0x080fe200008f0eff */
[----:B------:R0:W-:Y:S01]  /*22940*/  STL.64 [R1+0xb80], R112 ;  /* 0x000b807001007387 */ /* 0x0001e20000100a00 */
[----:B------:R-:W-:-:S03]  /*22950*/  LEA.HI.X.SX32 R129, R122, R3, 0x1, P2 ;  /* 0x000000037a817211 */ /* 0x000fc600010f0eff */
[----:B------:R-:W-:Y:S04]  /*22960*/  STL.64 [R1+0xf08], R58 ;  /* 0x000f083a01007387 */ /* 0x000fe80000100a00 */
[----:B------:R-:W-:Y:S04]  /*22970*/  STL.64 [R1+0xb70], R130 ;  /* 0x000b708201007387 */ /* 0x000fe80000100a00 */
[----:B------:R-:W3:Y:S04]  /*22980*/  LDL.LU R249, [R1+0x294] ;  /* 0x0002940001f97983 */ /* 0x000ee80000300800 */
[----:B------:R1:W-:Y:S04]  /*22990*/  STL.64 [R1+0xb68], R128 ;  /* 0x000b688001007387 */ /* 0x0003e80000100a00 */
[----:B------:R-:W4:Y:S01]  /*229a0*/  LDL.LU R122, [R1+0x290] ;  /* 0x00029000017a7983 */ /* 0x000f220000300800 */
[----:B0-----:R-:W-:Y:S01]  /*229b0*/  IMAD.MOV.U32 R113, RZ, RZ, R62 ;  /* 0x000000ffff717224 */ /* 0x001fe200078e003e */
[CC--:B------:R-:W-:Y:S01]  /*229c0*/  LEA R62, P3, R53.reuse, R2.reuse, 0x1 ;  /* 0x00000002353e7211 */ /* 0x0c0fe200078608ff */
[----:B------:R-:W-:Y:S01]  /*229d0*/  IMAD.MOV.U32 R112, RZ, RZ, R60 ;  /* 0x000000ffff707224 */ /* 0x000fe200078e003c */
[----:B------:R-:W-:Y:S01]  /*229e0*/  LEA R60, P4, R52, R2, 0x1 ;  /* 0x00000002343c7211 */ /* 0x000fe200078808ff */
[----:B------:R-:W-:Y:S01]  /*229f0*/  IMAD.MOV.U32 R15, RZ, RZ, R61 ;  /* 0x000000ffff0f7224 */ /* 0x000fe200078e003d */
[----:B------:R-:W-:-:S02]  /*22a00*/  LEA.HI.X.SX32 R63, R53, R3, 0x1, P3 ;  /* 0x00000003353f7211 */ /* 0x000fc400018f0eff */
[-C--:B-1----:R-:W-:Y:S02]  /*22a10*/  LEA R128, P1, R123, R2.reuse, 0x1 ;  /* 0x000000027b807211 */ /* 0x082fe400078208ff */
[-C--:B------:R-:W-:Y:S02]  /*22a20*/  LEA R58, P2, R135, R2.reuse, 0x1 ;  /* 0x00000002873a7211 */ /* 0x080fe400078408ff */
[-C--:B------:R-:W-:Y:S02]  /*22a30*/  LEA.HI.X.SX32 R61, R52, R3.reuse, 0x1, P4 ;  /* 0x00000003343d7211 */ /* 0x080fe400020f0eff */
[-C--:B------:R-:W-:Y:S02]  /*22a40*/  LEA.HI.X.SX32 R129, R123, R3.reuse, 0x1, P1 ;  /* 0x000000037b817211 */ /* 0x080fe400008f0eff */
[----:B------:R-:W-:Y:S01]  /*22a50*/  LEA R52, P4, R121, R2, 0x1 ;  /* 0x0000000279347211 */ /* 0x000fe200078808ff */
[----:B------:R0:W-:Y:S01]  /*22a60*/  STL.64 [R1+0xb60], R62 ;  /* 0x000b603e01007387 */ /* 0x0001e20000100a00 */
[----:B------:R-:W-:-:S02]  /*22a70*/  LEA.HI.X.SX32 R59, R135, R3, 0x1, P2 ;  /* 0x00000003873b7211 */ /* 0x000fc400010f0eff */
[----:B------:R-:W-:Y:S01]  /*22a80*/  LEA.HI.X.SX32 R53, R121, R3, 0x1, P4 ;  /* 0x0000000379357211 */ /* 0x000fe200020f0eff */
[----:B------:R1:W-:Y:S04]  /*22a90*/  STL.64 [R1+0xef8], R60 ;  /* 0x000ef83c01007387 */ /* 0x0003e80000100a00 */
[----:B------:R-:W-:Y:S01]  /*22aa0*/  STL.64 [R1+0xb50], R128 ;  /* 0x000b508001007387 */ /* 0x000fe20000100a00 */
[----:B0-----:R-:W-:-:S03]  /*22ab0*/  LEA R62, P3, R120, R2, 0x1 ;  /* 0x00000002783e7211 */ /* 0x001fc600078608ff */
[----:B------:R-:W4:Y:S01]  /*22ac0*/  LDL.LU R123, [R1+0x280] ;  /* 0x00028000017b7983 */ /* 0x000f220000300800 */
[----:B------:R-:W-:-:S03]  /*22ad0*/  LEA.HI.X.SX32 R63, R120, R3, 0x1, P3 ;  /* 0x00000003783f7211 */ /* 0x000fc600018f0eff */
[----:B------:R0:W-:Y:S01]  /*22ae0*/  STL.64 [R1+0xb48], R58 ;  /* 0x000b483a01007387 */ /* 0x0001e20000100a00 */
[----:B-1----:R-:W-:-:S03]  /*22af0*/  LEA R60, P2, R248, R2, 0x1 ;  /* 0x00000002f83c7211 */ /* 0x002fc600078408ff */
[----:B------:R-:W4:Y:S04]  /*22b00*/  LDL.LU R135, [R1+0x27c] ;  /* 0x00027c0001877983 */ /* 0x000f280000300800 */
[----:B------:R-:W4:Y:S04]  /*22b10*/  LDL.LU R120, [R1+0x278] ;  /* 0x0002780001787983 */ /* 0x000f280000300800 */
[----:B------:R1:W-:Y:S01]  /*22b20*/  STL.64 [R1+0xb38], R52 ;  /* 0x000b383401007387 */ /* 0x0003e20000100a00 */
[----:B0-----:R-:W-:-:S03]  /*22b30*/  LEA R58, P3, R55, R2, 0x1 ;  /* 0x00000002373a7211 */ /* 0x001fc600078608ff */
[----:B------:R-:W4:Y:S01]  /*22b40*/  LDL.LU R121, [R1+0x26c] ;  /* 0x00026c0001797983 */ /* 0x000f220000300800 */
[-C--:B------:R-:W-:Y:S02]  /*22b50*/  LEA.HI.X.SX32 R61, R248, R3.reuse, 0x1, P2 ;  /* 0x00000003f83d7211 */ /* 0x080fe400010f0eff */
[----:B------:R-:W-:Y:S02]  /*22b60*/  LEA.HI.X.SX32 R59, R55, R3, 0x1, P3 ;  /* 0x00000003373b7211 */ /* 0x000fe400018f0eff */
[----:B-1----:R-:W-:-:S04]  /*22b70*/  LEA R52, P4, R54, R2, 0x1 ;  /* 0x0000000236347211 */ /* 0x002fc800078808ff */
[----:B------:R-:W-:Y:S02]  /*22b80*/  LEA.HI.X.SX32 R53, R54, R3, 0x1, P4 ;  /* 0x0000000336357211 */ /* 0x000fe400020f0eff */
[----:B--2---:R-:W-:-:S04]  /*22b90*/  LEA R128, P1, R137, R2, 0x1 ;  /* 0x0000000289807211 */ /* 0x004fc800078208ff */
[----:B------:R-:W-:-:S05]  /*22ba0*/  LEA.HI.X.SX32 R129, R137, R3, 0x1, P1 ;  /* 0x0000000389817211 */ /* 0x000fca00008f0eff */
[----:B------:R3:W-:Y:S04]  /*22bb0*/  STL.64 [R1+0xb28], R128 ;  /* 0x000b288001007387 */ /* 0x0007e80000100a00 */
[----:B------:R-:W2:Y:S04]  /*22bc0*/  LDL.LU R133, [R1+0x268] ;  /* 0x0002680001857983 */ /* 0x000ea80000300800 */
[----:B------:R-:W-:Y:S04]  /*22bd0*/  STL.64 [R1+0xb20], R60 ;  /* 0x000b203c01007387 */ /* 0x000fe80000100a00 */
[----:B------:R-:W2:Y:S04]  /*22be0*/  LDL.LU R130, [R1+0x264] ;  /* 0x0002640001827983 */ /* 0x000ea80000300800 */
[----:B------:R0:W-:Y:S04]  /*22bf0*/  STL.64 [R1+0xb18], R58 ;  /* 0x000b183a01007387 */ /* 0x0001e80000100a00 */
[----:B------:R-:W2:Y:S04]  /*22c00*/  LDL.LU R131, [R1+0x260] ;  /* 0x0002600001837983 */ /* 0x000ea80000300800 */
[----:B------:R-:W2:Y:S01]  /*22c10*/  LDL.LU R136, [R1+0x250] ;  /* 0x0002500001887983 */ /* 0x000ea20000300800 */
[----:B---3--:R-:W-:-:S02]  /*22c20*/  LEA R128, P1, R249, R2, 0x1 ;  /* 0x00000002f9807211 */ /* 0x008fc400078208ff */
[-C--:B0-----:R-:W-:Y:S02]  /*22c30*/  LEA R58, P3, R49, R2.reuse, 0x1 ;  /* 0x00000002313a7211 */ /* 0x081fe400078608ff */
[C---:B----4-:R-:W-:Y:S02]  /*22c40*/  LEA R60, P2, R122.reuse, R2, 0x1 ;  /* 0x000000027a3c7211 */ /* 0x050fe400078408ff */
[-C--:B------:R-:W-:Y:S02]  /*22c50*/  LEA.HI.X.SX32 R129, R249, R3.reuse, 0x1, P1 ;  /* 0x00000003f9817211 */ /* 0x080fe400008f0eff */
[-C--:B------:R-:W-:Y:S01]  /*22c60*/  LEA.HI.X.SX32 R61, R122, R3.reuse, 0x1, P2 ;  /* 0x000000037a3d7211 */ /* 0x080fe200010f0eff */
[----:B------:R-:W-:Y:S01]  /*22c70*/  STL.64 [R1+0xee0], R52 ;  /* 0x000ee03401007387 */ /* 0x000fe20000100a00 */
[----:B------:R-:W-:-:S03]  /*22c80*/  LEA.HI.X.SX32 R59, R49, R3, 0x1, P3 ;  /* 0x00000003313b7211 */ /* 0x000fc600018f0eff */
[----:B------:R-:W-:Y:S04]  /*22c90*/  STL.64 [R1+0xb08], R128 ;  /* 0x000b088001007387 */ /* 0x000fe80000100a00 */
[----:B------:R-:W3:Y:S04]  /*22ca0*/  LDL.LU R137, [R1+0x24c] ;  /* 0x00024c0001897983 */ /* 0x000ee80000300800 */
[----:B------:R0:W-:Y:S04]  /*22cb0*/  STL.64 [R1+0xb00], R60 ;  /* 0x000b003c01007387 */ /* 0x0001e80000100a00 */
[----:B------:R-:W4:Y:S04]  /*22cc0*/  LDL.LU R248, [R1+0x248] ;  /* 0x0002480001f87983 */ /* 0x000f280000300800 */
[----:B------:R1:W-:Y:S04]  /*22cd0*/  STL.64 [R1+0xaf8], R58 ;  /* 0x000af83a01007387 */ /* 0x0003e80000100a00 */
[----:B------:R-:W4:Y:S04]  /*22ce0*/  LDL.LU R249, [R1+0x23c] ;  /* 0x00023c0001f97983 */ /* 0x000f280000300800 */
[----:B------:R-:W4:Y:S01]  /*22cf0*/  LDL.LU R122, [R1+0x234] ;  /* 0x00023400017a7983 */ /* 0x000f220000300800 */
[----:B------:R-:W-:-:S02]  /*22d00*/  LEA R54, P4, R48, R2, 0x1 ;  /* 0x0000000230367211 */ /* 0x000fc400078808ff */
[-C--:B0-----:R-:W-:Y:S02]  /*22d10*/  LEA R60, P1, R123, R2.reuse, 0x1 ;  /* 0x000000027b3c7211 */ /* 0x081fe400078208ff */
[-C--:B-1----:R-:W-:Y:S02]  /*22d20*/  LEA R58, P2, R135, R2.reuse, 0x1 ;  /* 0x00000002873a7211 */ /* 0x082fe400078408ff */
[-C--:B------:R-:W-:Y:S02]  /*22d30*/  LEA.HI.X.SX32 R55, R48, R3.reuse, 0x1, P4 ;  /* 0x0000000330377211 */ /* 0x080fe400020f0eff */
[-C--:B------:R-:W-:Y:S02]  /*22d40*/  LEA.HI.X.SX32 R61, R123, R3.reuse, 0x1, P1 ;  /* 0x000000037b3d7211 */ /* 0x080fe400008f0eff */
[-C--:B------:R-:W-:Y:S02]  /*22d50*/  LEA.HI.X.SX32 R59, R135, R3.reuse, 0x1, P2 ;  /* 0x00000003873b7211 */ /* 0x080fe400010f0eff */
[CC--:B------:R-:W-:Y:S01]  /*22d60*/  LEA R52, P4, R121.reuse, R2.reuse, 0x1 ;  /* 0x0000000279347211 */ /* 0x0c0fe200078808ff */
[----:B------:R-:W-:Y:S03]  /*22d70*/  STL.64 [R1+0xae8], R60 ;  /* 0x000ae83c01007387 */ /* 0x000fe60000100a00 */
[----:B------:R-:W-:Y:S01]  /*22d80*/  LEA.HI.X.SX32 R53, R121, R3, 0x1, P4 ;  /* 0x0000000379357211 */ /* 0x000fe200020f0eff */
[----:B------:R2:W-:Y:S01]  /*22d90*/  STL.64 [R1+0xae0], R58 ;  /* 0x000ae03a01007387 */ /* 0x0005e20000100a00 */
[----:B------:R-:W-:Y:S01]  /*22da0*/  LEA R48, P3, R120, R2, 0x1 ;  /* 0x0000000278307211 */ /* 0x000fe200078608ff */
[----:B------:R-:W-:-:S02]  /*22db0*/  IMAD.MOV.U32 R123, RZ, RZ, R112 ;  /* 0x000000ffff7b7224 */ /* 0x000fc400078e0070 */
[----:B------:R0:W-:Y:S01]  /*22dc0*/  STL.64 [R1+0xad0], R52 ;  /* 0x000ad03401007387 */ /* 0x0001e20000100a00 */
[----:B------:R-:W-:Y:S01]  /*22dd0*/  IMAD.MOV.U32 R112, RZ, RZ, R44 ;  /* 0x000000ffff707224 */ /* 0x000fe200078e002c */
[----:B------:R-:W-:Y:S01]  /*22de0*/  LEA.HI.X.SX32 R49, R120, R3, 0x1, P3 ;  /* 0x0000000378317211 */ /* 0x000fe200018f0eff */
[----:B------:R-:W-:Y:S02]  /*22df0*/  IMAD.MOV.U32 R120, RZ, RZ, R45 ;  /* 0x000000ffff787224 */ /* 0x000fe400078e002d */
[----:B------:R-:W-:Y:S02]  /*22e00*/  IMAD.MOV.U32 R135, RZ, RZ, R15 ;  /* 0x000000ffff877224 */ /* 0x000fe400078e000f */
[----:B------:R-:W-:Y:S02]  /*22e10*/  IMAD.MOV.U32 R15, RZ, RZ, R113 ;  /* 0x000000ffff0f7224 */ /* 0x000fe400078e0071 */
[----:B------:R-:W-:Y:S02]  /*22e20*/  IMAD.MOV.U32 R113, RZ, RZ, R50 ;  /* 0x000000ffff717224 */ /* 0x000fe400078e0032 */
[----:B------:R-:W-:Y:S01]  /*22e30*/  IMAD.MOV.U32 R121, RZ, RZ, R51 ;  /* 0x000000ffff797224 */ /* 0x000fe200078e0033 */
[----:B--2---:R-:W-:-:S04]  /*22e40*/  LEA R58, P1, R133, R2, 0x1 ;  /* 0x00000002853a7211 */ /* 0x004fc800078208ff */
[----:B------:R-:W-:Y:S02]  /*22e50*/  LEA.HI.X.SX32 R59, R133, R3, 0x1, P1 ;  /* 0x00000003853b7211 */ /* 0x000fe400008f0eff */
[----:B0-----:R-:W-:-:S03]  /*22e60*/  LEA R52, P2, R130, R2, 0x1 ;  /* 0x0000000282347211 */ /* 0x001fc600078408ff */
[----:B------:R4:W-:Y:S01]  /*22e70*/  STL.64 [R1+0xac0], R58 ;  /* 0x000ac03a01007387 */ /* 0x0009e20000100a00 */
[----:B------:R-:W-:-:S03]  /*22e80*/  LEA.HI.X.SX32 R53, R130, R3, 0x1, P2 ;  /* 0x0000000382357211 */ /* 0x000fc600010f0eff */
[----:B------:R-:W2:Y:S01]  /*22e90*/  LDL.LU R128, [R1+0x230] ;  /* 0x0002300001807983 */ /* 0x000ea20000300800 */
[----:B------:R-:W-:-:S03]  /*22ea0*/  LEA R44, P4, R136, R2, 0x1 ;  /* 0x00000002882c7211 */ /* 0x000fc600078808ff */
[----:B------:R0:W-:Y:S01]  /*22eb0*/  STL.64 [R1+0xab8], R52 ;  /* 0x000ab83401007387 */ /* 0x0001e20000100a00 */
[----:B------:R-:W-:-:S03]  /*22ec0*/  LEA.HI.X.SX32 R45, R136, R3, 0x1, P4 ;  /* 0x00000003882d7211 */ /* 0x000fc600020f0eff */
[----:B------:R-:W2:Y:S04]  /*22ed0*/  LDL.LU R129, [R1+0x22c] ;  /* 0x00022c0001817983 */ /* 0x000ea80000300800 */
[----:B------:R-:W2:Y:S04]  /*22ee0*/  LDL.LU R148, [R1+0x220] ;  /* 0x0002200001947983 */ /* 0x000ea80000300800 */
[----:B------:R1:W-:Y:S01]  /*22ef0*/  STL.64 [R1+0xaa8], R44 ;  /* 0x000aa82c01007387 */ /* 0x0003e20000100a00 */
[----:B------:R-:W-:-:S03]  /*22f00*/  LEA R50, P3, R131, R2, 0x1 ;  /* 0x0000000283327211 */ /* 0x000fc600078608ff */
[----:B------:R-:W2:Y:S01]  /*22f10*/  LDL.LU R250, [R1+0x21c] ;  /* 0x00021c0001fa7983 */ /* 0x000ea20000300800 */
[----:B------:R-:W-:Y:S02]  /*22f20*/  LEA.HI.X.SX32 R51, R131, R3, 0x1, P3 ;  /* 0x0000000383337211 */ /* 0x000fe400018f0eff */
[-C--:B---3--:R-:W-:Y:S01]  /*22f30*/  LEA R60, P1, R137, R2.reuse, 0x1 ;  /* 0x00000002893c7211 */ /* 0x088fe200078208ff */
[----:B------:R-:W3:Y:S04]  /*22f40*/  LDL.LU R133, [R1+0x214] ;  /* 0x0002140001857983 */ /* 0x000ee80000300800 */
[----:B------:R-:W3:Y:S01]  /*22f50*/  LDL.LU R130, [R1+0x210] ;  /* 0x0002100001827983 */ /* 0x000ee20000300800 */
[----:B----4-:R-:W-:-:S03]  /*22f60*/  LEA R58, P2, R248, R2, 0x1 ;  /* 0x00000002f83a7211 */ /* 0x010fc600078408ff */
[----:B------:R-:W4:Y:S01]  /*22f70*/  LDL.LU R131, [R1+0x204] ;  /* 0x0002040001837983 */ /* 0x000f220000300800 */
[-C--:B------:R-:W-:Y:S02]  /*22f80*/  LEA.HI.X.SX32 R61, R137, R3.reuse, 0x1, P1 ;  /* 0x00000003893d7211 */ /* 0x080fe400008f0eff */
[----:B------:R-:W-:Y:S01]  /*22f90*/  LEA.HI.X.SX32 R59, R248, R3, 0x1, P2 ;  /* 0x00000003f83b7211 */ /* 0x000fe200010f0eff */
[----:B------:R-:W4:Y:S01]  /*22fa0*/  LDL.LU R136, [R1+0x200] ;  /* 0x0002000001887983 */ /* 0x000f220000300800 */
[----:B0-----:R-:W-:-:S03]  /*22fb0*/  LEA R52, P4, R122, R2, 0x1 ;  /* 0x000000027a347211 */ /* 0x001fc600078808ff */
[----:B------:R-:W-:Y:S01]  /*22fc0*/  STL.64 [R1+0xaa0], R60 ;  /* 0x000aa03c01007387 */ /* 0x000fe20000100a00 */
[----:B------:R-:W-:-:S03]  /*22fd0*/  LEA.HI.X.SX32 R53, R122, R3, 0x1, P4 ;  /* 0x000000037a357211 */ /* 0x000fc600020f0eff */
[----:B------:R2:W-:Y:S04]  /*22fe0*/  STL.64 [R1+0xa98], R58 ;  /* 0x000a983a01007387 */ /* 0x0005e80000100a00 */
[----:B------:R0:W-:Y:S04]  /*22ff0*/  STL.64 [R1+0xa88], R52 ;  /* 0x000a883401007387 */ /* 0x0001e80000100a00 */
[----:B------:R-:W4:Y:S04]  /*23000*/  LDL.LU R251, [R1+0x1f8] ;  /* 0x0001f80001fb7983 */ /* 0x000f280000300800 */
[----:B------:R-:W4:Y:S01]  /*23010*/  LDL.LU R132, [R1+0x1f4] ;  /* 0x0001f40001847983 */ /* 0x000f220000300800 */
[----:B-1----:R-:W-:Y:S01]  /*23020*/  LEA R44, P3, R249, R2, 0x1 ;  /* 0x00000002f92c7211 */ /* 0x002fe200078608ff */
[----:B------:R-:W-:-:S02]  /*23030*/  IMAD.MOV.U32 R122, RZ, RZ, R123 ;  /* 0x000000ffff7a7224 */ /* 0x000fc400078e007b */
[----:B------:R-:W-:Y:S01]  /*23040*/  IMAD.MOV.U32 R123, RZ, RZ, R40 ;  /* 0x000000ffff7b7224 */ /* 0x000fe200078e0028 */
[----:B------:R-:W-:Y:S01]  /*23050*/  LEA.HI.X.SX32 R45, R249, R3, 0x1, P3 ;  /* 0x00000003f92d7211 */ /* 0x000fe200018f0eff */
[----:B------:R-:W-:Y:S01]  /*23060*/  IMAD.MOV.U32 R137, RZ, RZ, R120 ;  /* 0x000000ffff897224 */ /* 0x000fe200078e0078 */
[----:B------:R-:W4:Y:S01]  /*23070*/  LDL.LU R149, [R1+0x1d4] ;  /* 0x0001d40001957983 */ /* 0x000f220000300800 */
[----:B------:R-:W-:-:S03]  /*23080*/  IMAD.MOV.U32 R120, RZ, RZ, R41 ;  /* 0x000000ffff787224 */ /* 0x000fc600078e0029 */
[----:B------:R-:W4:Y:S01]  /*23090*/  LDL.LU R143, [R1+0x1d0] ;  /* 0x0001d000018f7983 */ /* 0x000f220000300800 */
[----:B------:R-:W-:Y:S02]  /*230a0*/  IMAD.MOV.U32 R249, RZ, RZ, R46 ;  /* 0x000000fffff97224 */ /* 0x000fe400078e002e */
[----:B------:R-:W-:Y:S01]  /*230b0*/  IMAD.MOV.U32 R248, RZ, RZ, R47 ;  /* 0x000000fffff87224 */ /* 0x000fe200078e002f */
[----:B--2---:R-:W-:-:S04]  /*230c0*/  LEA R58, P1, R128, R2, 0x1 ;  /* 0x00000002803a7211 */ /* 0x004fc800078208ff */
[----:B------:R-:W-:-:S05]  /*230d0*/  LEA.HI.X.SX32 R59, R128, R3, 0x1, P1 ;  /* 0x00000003803b7211 */ /* 0x000fca00008f0eff */
[----:B------:R4:W-:Y:S01]  /*230e0*/  STL.64 [R1+0xa78], R58 ;  /* 0x000a783a01007387 */ /* 0x0009e20000100a00 */
[-C--:B0-----:R-:W-:Y:S02]  /*230f0*/  LEA R52, P3, R148, R2.reuse, 0x1 ;  /* 0x0000000294347211 */ /* 0x081fe400078608ff */
[-C--:B------:R-:W-:Y:S02]  /*23100*/  LEA R40, P4, R250, R2.reuse, 0x1 ;  /* 0x00000002fa287211 */ /* 0x080fe400078808ff */
[-C--:B------:R-:W-:Y:S02]  /*23110*/  LEA.HI.X.SX32 R53, R148, R3.reuse, 0x1, P3 ;  /* 0x0000000394357211 */ /* 0x080fe400018f0eff */
[----:B------:R-:W-:Y:S02]  /*23120*/  LEA.HI.X.SX32 R41, R250, R3, 0x1, P4 ;  /* 0x00000003fa297211 */ /* 0x000fe400020f0eff */
[----:B---3--:R-:W-:-:S03]  /*23130*/  LEA R60, P1, R133, R2, 0x1 ;  /* 0x00000002853c7211 */ /* 0x008fc600078208ff */
[----:B------:R-:W-:Y:S01]  /*23140*/  STL.64 [R1+0xa60], R40 ;  /* 0x000a602801007387 */ /* 0x000fe20000100a00 */
[----:B----4-:R-:W-:-:S03]  /*23150*/  LEA R58, P3, R131, R2, 0x1 ;  /* 0x00000002833a7211 */ /* 0x010fc600078608ff */
[----:B------:R0:W-:Y:S01]  /*23160*/  STL.64 [R1+0xa68], R52 ;  /* 0x000a683401007387 */ /* 0x0001e20000100a00 */
[-C--:B------:R-:W-:Y:S02]  /*23170*/  LEA.HI.X.SX32 R61, R133, R3.reuse, 0x1, P1 ;  /* 0x00000003853d7211 */ /* 0x080fe400008f0eff */
[----:B------:R-:W-:Y:S01]  /*23180*/  LEA.HI.X.SX32 R59, R131, R3, 0x1, P3 ;  /* 0x00000003833b7211 */ /* 0x000fe200018f0eff */
[----:B------:R-:W2:Y:S01]  /*23190*/  LDL.LU R128, [R1+0x1e0] ;  /* 0x0001e00001807983 */ /* 0x000ea20000300800 */
[----:B------:R-:W-:-:S03]  /*231a0*/  LEA R46, P2, R129, R2, 0x1 ;  /* 0x00000002812e7211 */ /* 0x000fc600078408ff */
[----:B------:R-:W3:Y:S01]  /*231b0*/  LDL.LU R148, [R1+0x1dc] ;  /* 0x0001dc0001947983 */ /* 0x000ee20000300800 */
[----:B0-----:R-:W-:-:S03]  /*231c0*/  LEA R52, P4, R136, R2, 0x1 ;  /* 0x0000000288347211 */ /* 0x001fc600078808ff */
[----:B------:R-:W-:Y:S01]  /*231d0*/  STL.64 [R1+0xa58], R60 ;  /* 0x000a583c01007387 */ /* 0x000fe20000100a00 */
[----:B------:R-:W-:-:S03]  /*231e0*/  LEA.HI.X.SX32 R53, R136, R3, 0x1, P4 ;  /* 0x0000000388357211 */ /* 0x000fc600020f0eff */
[----:B------:R0:W-:Y:S01]  /*231f0*/  STL.64 [R1+0xa48], R58 ;  /* 0x000a483a01007387 */ /* 0x0001e20000100a00 */
[----:B------:R-:W-:Y:S02]  /*23200*/  LEA.HI.X.SX32 R47, R129, R3, 0x1, P2 ;  /* 0x00000003812f7211 */ /* 0x000fe400010f0eff */
[----:B------:R-:W-:Y:S01]  /*23210*/  LEA R40, P2, R130, R2, 0x1 ;  /* 0x0000000282287211 */ /* 0x000fe200078408ff */
[----:B------:R1:W-:Y:S01]  /*23220*/  STL.64 [R1+0xa40], R52 ;  /* 0x000a403401007387 */ /* 0x0003e20000100a00 */
[----:B------:R-:W-:-:S03]  /*23230*/  IMAD.MOV.U32 R131, RZ, RZ, R42 ;  /* 0x000000ffff837224 */ /* 0x000fc600078e002a */
[----:B------:R-:W4:Y:S01]  /*23240*/  LDL.LU R250, [R1+0x1cc] ;  /* 0x0001cc0001fa7983 */ /* 0x000f220000300800 */
[CC--:B0-----:R-:W-:Y:S01]  /*23250*/  LEA R58, P1, R251.reuse, R2.reuse, 0x1 ;  /* 0x00000002fb3a7211 */ /* 0x0c1fe200078208ff */
[----:B------:R-:W-:Y:S01]  /*23260*/  IMAD.MOV.U32 R133, RZ, RZ, R248 ;  /* 0x000000ffff857224 */ /* 0x000fe200078e00f8 */
[-C--:B------:R-:W-:Y:S01]  /*23270*/  LEA.HI.X.SX32 R41, R130, R3.reuse, 0x1, P2 ;  /* 0x0000000382297211 */ /* 0x080fe200010f0eff */
[----:B------:R-:W4:Y:S01]  /*23280*/  LDL.LU R129, [R1+0x1c8] ;  /* 0x0001c80001817983 */ /* 0x000f220000300800 */
[-C--:B------:R-:W-:Y:S02]  /*23290*/  LEA.HI.X.SX32 R59, R251, R3.reuse, 0x1, P1 ;  /* 0x00000003fb3b7211 */ /* 0x080fe400008f0eff */
[C---:B------:R-:W-:Y:S01]  /*232a0*/  LEA R42, P2, R132.reuse, R2, 0x1 ;  /* 0x00000002842a7211 */ /* 0x040fe200078408ff */
[----:B------:R-:W-:Y:S02]  /*232b0*/  IMAD.MOV.U32 R248, RZ, RZ, R43 ;  /* 0x000000fffff87224 */ /* 0x000fe400078e002b */
[----:B------:R-:W-:Y:S01]  /*232c0*/  STL.64 [R1+0xa38], R58 ;  /* 0x000a383a01007387 */ /* 0x000fe20000100a00 */
[----:B------:R-:W-:-:S03]  /*232d0*/  LEA.HI.X.SX32 R43, R132, R3, 0x1, P2 ;  /* 0x00000003842b7211 */ /* 0x000fc600010f0eff */
[----:B------:R-:W4:Y:S04]  /*232e0*/  LDL.LU R251, [R1+0x1c4] ;  /* 0x0001c40001fb7983 */ /* 0x000f280000300800 */
[----:B------:R-:W4:Y:S01]  /*232f0*/  LDL.LU R132, [R1+0x1bc] ;  /* 0x0001bc0001847983 */ /* 0x000f220000300800 */
[----:B------:R-:W-:Y:S02]  /*23300*/  IMAD.MOV.U32 R130, RZ, RZ, R249 ;  /* 0x000000ffff827224 */ /* 0x000fe400078e00f9 */
[----:B------:R-:W-:Y:S02]  /*23310*/  IMAD.MOV.U32 R249, RZ, RZ, R122 ;  /* 0x000000fffff97224 */ /* 0x000fe400078e007a */
[----:B------:R-:W-:Y:S02]  /*23320*/  IMAD.MOV.U32 R122, RZ, RZ, R135 ;  /* 0x000000ffff7a7224 */ /* 0x000fe400078e0087 */
[----:B------:R-:W-:Y:S01]  /*23330*/  IMAD.MOV.U32 R135, RZ, RZ, R36 ;  /* 0x000000ffff877224 */ /* 0x000fe200078e0024 */
[----:B------:R-:W-:-:S02]  /*23340*/  LEA R36, P4, R38, R2, 0x1 ;  /* 0x0000000226247211 */ /* 0x000fc400078808ff */
[C---:B-1----:R-:W-:Y:S01]  /*23350*/  LEA R52, P3, R39.reuse, R2, 0x1 ;  /* 0x0000000227347211 */ /* 0x042fe200078608ff */
[----:B------:R-:W-:Y:S01]  /*23360*/  IMAD.MOV.U32 R136, RZ, RZ, R37 ;  /* 0x000000ffff887224 */ /* 0x000fe200078e0025 */
[-C--:B------:R-:W-:Y:S02]  /*23370*/  LEA.HI.X.SX32 R37, R38, R3.reuse, 0x1, P4 ;  /* 0x0000000326257211 */ /* 0x080fe400020f0eff */
[----:B------:R-:W-:-:S03]  /*23380*/  LEA.HI.X.SX32 R53, R39, R3, 0x1, P3 ;  /* 0x0000000327357211 */ /* 0x000fc600018f0eff */
[----:B------:R-:W-:Y:S01]  /*23390*/  STL.64 [R1+0xa20], R36 ;  /* 0x000a202401007387 */ /* 0x000fe20000100a00 */
[----:B------:R-:W-:-:S03]  /*233a0*/  LEA R38, P4, R143, R2, 0x1 ;  /* 0x000000028f267211 */ /* 0x000fc600078808ff */
[----:B------:R0:W-:Y:S01]  /*233b0*/  STL.64 [R1+0xa28], R52 ;  /* 0x000a283401007387 */ /* 0x0001e20000100a00 */
[----:B------:R-:W-:Y:S02]  /*233c0*/  LEA.HI.X.SX32 R39, R143, R3, 0x1, P4 ;  /* 0x000000038f277211 */ /* 0x000fe400020f0eff */
[----:B0-----:R-:W-:-:S04]  /*233d0*/  LEA R52, P3, R149, R2, 0x1 ;  /* 0x0000000295347211 */ /* 0x001fc800078608ff */
[----:B------:R-:W-:Y:S02]  /*233e0*/  LEA.HI.X.SX32 R53, R149, R3, 0x1, P3 ;  /* 0x0000000395357211 */ /* 0x000fe400018f0eff */
[----:B--2---:R-:W-:-:S04]  /*233f0*/  LEA R58, P1, R128, R2, 0x1 ;  /* 0x00000002803a7211 */ /* 0x004fc800078208ff */
[----:B------:R-:W-:Y:S02]  /*23400*/  LEA.HI.X.SX32 R59, R128, R3, 0x1, P1 ;  /* 0x00000003803b7211 */ /* 0x000fe400008f0eff */
[----:B---3--:R-:W-:-:S03]  /*23410*/  LEA R36, P2, R148, R2, 0x1 ;  /* 0x0000000294247211 */ /* 0x008fc600078408ff */
[----:B------:R0:W-:Y:S01]  /*23420*/  STL.64 [R1+0xa18], R58 ;  /* 0x000a183a01007387 */ /* 0x0001e20000100a00 */
[----:B------:R-:W-:-:S03]  /*23430*/  LEA.HI.X.SX32 R37, R148, R3, 0x1, P2 ;  /* 0x0000000394257211 */ /* 0x000fc600010f0eff */
[----:B------:R-:W2:Y:S04]  /*23440*/  LDL.LU R159, [R1+0x18c] ;  /* 0x00018c00019f7983 */ /* 0x000ea80000300800 */
[----:B------:R1:W-:Y:S01]  /*23450*/  STL.64 [R1+0xa08], R52 ;  /* 0x000a083401007387 */ /* 0x0003e20000100a00 */
[----:B----4-:R-:W-:-:S03]  /*23460*/  LEA R60, P1, R250, R2, 0x1 ;  /* 0x00000002fa3c7211 */ /* 0x010fc600078208ff */
[----:B------:R-:W3:Y:S01]  /*23470*/  LDL.LU R150, [R1+0x188] ;  /* 0x0001880001967983 */ /* 0x000ee20000300800 */
[----:B------:R-:W-:-:S03]  /*23480*/  LEA.HI.X.SX32 R61, R250, R3, 0x1, P1 ;  /* 0x00000003fa3d7211 */ /* 0x000fc600008f0eff */
[----:B------:R4:W-:Y:S04]  /*23490*/  STL.64 [R1+0xa00], R38 ;  /* 0x000a002601007387 */ /* 0x0009e80000100a00 */
[----:B------:R-:W2:Y:S04]  /*234a0*/  LDL.LU R148, [R1+0x1b8] ;  /* 0x0001b80001947983 */ /* 0x000ea80000300800 */
[----:B------:R-:W3:Y:S01]  /*234b0*/  LDL.LU R149, [R1+0x1b4] ;  /* 0x0001b40001957983 */ /* 0x000ee20000300800 */
[----:B0-----:R-:W-:-:S03]  /*234c0*/  LEA R58, P3, R251, R2, 0x1 ;  /* 0x00000002fb3a7211 */ /* 0x001fc600078608ff */
[----:B------:R-:W3:Y:S01]  /*234d0*/  LDL.LU R143, [R1+0x1b0] ;  /* 0x0001b000018f7983 */ /* 0x000ee20000300800 */
[----:B-1----:R-:W-:-:S03]  /*234e0*/  LEA R52, P4, R132, R2, 0x1 ;  /* 0x0000000284347211 */ /* 0x002fc600078808ff */
[----:B------:R2:W-:Y:S01]  /*234f0*/  STL.64 [R1+0x9f8], R60 ;  /* 0x0009f83c01007387 */ /* 0x0005e20000100a00 */
[----:B------:R-:W-:-:S03]  /*23500*/  LEA.HI.X.SX32 R59, R251, R3, 0x1, P3 ;  /* 0x00000003fb3b7211 */ /* 0x000fc600018f0eff */
[----:B------:R-:W3:Y:S01]  /*23510*/  LDL.LU R250, [R1+0x1ac] ;  /* 0x0001ac0001fa7983 */ /* 0x000ee20000300800 */
[-C--:B------:R-:W-:Y:S02]  /*23520*/  LEA.HI.X.SX32 R53, R132, R3.reuse, 0x1, P4 ;  /* 0x0000000384357211 */ /* 0x080fe400020f0eff */
[C---:B----4-:R-:W-:Y:S01]  /*23530*/  LEA R38, P2, R129.reuse, R2, 0x1 ;  /* 0x0000000281267211 */ /* 0x050fe200078408ff */
[----:B------:R3:W-:Y:S04]  /*23540*/  STL.64 [R1+0x9e8], R58 ;  /* 0x0009e83a01007387 */ /* 0x0007e80000100a00 */
[----:B------:R0:W-:Y:S01]  /*23550*/  STL.64 [R1+0x9e0], R52 ;  /* 0x0009e03401007387 */ /* 0x0001e20000100a00 */
[----:B------:R-:W-:-:S03]  /*23560*/  LEA.HI.X.SX32 R39, R129, R3, 0x1, P2 ;  /* 0x0000000381277211 */ /* 0x000fc600010f0eff */
[----:B------:R-:W4:Y:S04]  /*23570*/  LDL.LU R158, [R1+0x1a8] ;  /* 0x0001a800019e7983 */ /* 0x000f280000300800 */
[----:B------:R-:W4:Y:S04]  /*23580*/  LDL.LU R151, [R1+0x1a4] ;  /* 0x0001a40001977983 */ /* 0x000f280000300800 */
[----:B------:R-:W4:Y:S01]  /*23590*/  LDL.LU R129, [R1+0x1a0] ;  /* 0x0001a00001817983 */ /* 0x000f220000300800 */
[----:B------:R-:W-:-:S03]  /*235a0*/  IMAD.MOV.U32 R132, RZ, RZ, R130 ;  /* 0x000000ffff847224 */ /* 0x000fc600078e0082 */
[----:B------:R-:W4:Y:S01]  /*235b0*/  LDL.LU R145, [R1+0x180] ;  /* 0x0001800001917983 */ /* 0x000f220000300800 */
[----:B------:R-:W-:-:S03]  /*235c0*/  IMAD.MOV.U32 R251, RZ, RZ, R131 ;  /* 0x000000fffffb7224 */ /* 0x000fc600078e0083 */
[----:B------:R-:W4:Y:S01]  /*235d0*/  LDL.LU R139, [R1+0x178] ;  /* 0x00017800018b7983 */ /* 0x000f220000300800 */
[----:B------:R-:W-:Y:S02]  /*235e0*/  IMAD.MOV.U32 R130, RZ, RZ, R136 ;  /* 0x000000ffff827224 */ /* 0x000fe400078e0088 */
[----:B------:R-:W-:Y:S01]  /*235f0*/  IMAD.MOV.U32 R131, RZ, RZ, R121 ;  /* 0x000000ffff837224 */ /* 0x000fe200078e0079 */
[----:B------:R-:W4:Y:S01]  /*23600*/  LDL.LU R128, [R1+0x174] ;  /* 0x0001740001807983 */ /* 0x000f220000300800 */
[----:B------:R-:W-:Y:S02]  /*23610*/  IMAD.MOV.U32 R136, RZ, RZ, R14 ;  /* 0x000000ffff887224 */ /* 0x000fe400078e000e */
[----:B------:R-:W-:Y:S02]  /*23620*/  IMAD.MOV.U32 R121, RZ, RZ, R15 ;  /* 0x000000ffff797224 */ /* 0x000fe400078e000f */
[----:B------:R-:W-:Y:S02]  /*23630*/  IMAD.MOV.U32 R14, RZ, RZ, R33 ;  /* 0x000000ffff0e7224 */ /* 0x000fe400078e0021 */
[----:B------:R-:W-:Y:S01]  /*23640*/  IMAD.MOV.U32 R15, RZ, RZ, R32 ;  /* 0x000000ffff0f7224 */ /* 0x000fe200078e0020 */
[----:B--2---:R-:W-:-:S04]  /*23650*/  LEA R60, P1, R148, R2, 0x1 ;  /* 0x00000002943c7211 */ /* 0x004fc800078208ff */
[----:B------:R-:W-:Y:S02]  /*23660*/  LEA.HI.X.SX32 R61, R148, R3, 0x1, P1 ;  /* 0x00000003943d7211 */ /* 0x000fe400008f0eff */
[----:B---3--:R-:W-:-:S04]  /*23670*/  LEA R58, P3, R143, R2, 0x1 ;  /* 0x000000028f3a7211 */ /* 0x008fc800078608ff */
[-C--:B------:R-:W-:Y:S02]  /*23680*/  LEA.HI.X.SX32 R59, R143, R3.reuse, 0x1, P3 ;  /* 0x000000038f3b7211 */ /* 0x080fe400018f0eff */
[CC--:B0-----:R-:W-:Y:S01]  /*23690*/  LEA R52, P4, R250.reuse, R2.reuse, 0x1 ;  /* 0x00000002fa347211 */ /* 0x0c1fe200078808ff */
[----:B------:R-:W-:Y:S03]  /*236a0*/  STL.64 [R1+0x9d8], R60 ;  /* 0x0009d83c01007387 */ /* 0x000fe60000100a00 */
[----:B------:R-:W-:Y:S01]  /*236b0*/  LEA.HI.X.SX32 R53, R250, R3, 0x1, P4 ;  /* 0x00000003fa357211 */ /* 0x000fe200020f0eff */
[----:B------:R4:W-:Y:S01]  /*236c0*/  STL.64 [R1+0x9c8], R58 ;  /* 0x0009c83a01007387 */ /* 0x0009e20000100a00 */
[----:B------:R-:W-:-:S03]  /*236d0*/  LEA R32, P2, R149, R2, 0x1 ;  /* 0x0000000295207211 */ /* 0x000fc600078408ff */
[----:B------:R0:W-:Y:S01]  /*236e0*/  STL.64 [R1+0x9c0], R52 ;  /* 0x0009c03401007387 */ /* 0x0001e20000100a00 */
[----:B------:R-:W-:Y:S01]  /*236f0*/  IMAD.MOV.U32 R250, RZ, RZ, R14 ;  /* 0x000000fffffa7224 */ /* 0x000fe200078e000e */
[-C--:B------:R-:W-:Y:S01]  /*23700*/  LEA.HI.X.SX32 R33, R149, R3.reuse, 0x1, P2 ;  /* 0x0000000395217211 */ /* 0x080fe200010f0eff */
[----:B------:R-:W-:Y:S01]  /*23710*/  IMAD.MOV.U32 R14, RZ, RZ, R34 ;  /* 0x000000ffff0e7224 */ /* 0x000fe200078e0022 */
[----:B------:R-:W2:Y:S01]  /*23720*/  LDL.LU R157, [R1+0x194] ;  /* 0x00019400019d7983 */ /* 0x000ea20000300800 */
[CC--:B----4-:R-:W-:Y:S02]  /*23730*/  LEA R58, P1, R158.reuse, R2.reuse, 0x1 ;  /* 0x000000029e3a7211 */ /* 0x0d0fe400078208ff */
[CC--:B0-----:R-:W-:Y:S01]  /*23740*/  LEA R52, P3, R129.reuse, R2.reuse, 0x1 ;  /* 0x0000000281347211 */ /* 0x0c1fe200078608ff */
[----:B------:R-:W-:Y:S01]  /*23750*/  IMAD.MOV.U32 R149, RZ, RZ, R130 ;  /* 0x000000ffff957224 */ /* 0x000fe200078e0082 */
[-C--:B------:R-:W-:Y:S01]  /*23760*/  LEA.HI.X.SX32 R59, R158, R3.reuse, 0x1, P1 ;  /* 0x000000039e3b7211 */ /* 0x080fe200008f0eff */
[----:B------:R-:W3:Y:S01]  /*23770*/  LDL.LU R144, [R1+0x190] ;  /* 0x0001900001907983 */ /* 0x000ee20000300800 */
[-C--:B------:R-:W-:Y:S01]  /*23780*/  LEA.HI.X.SX32 R53, R129, R3.reuse, 0x1, P3 ;  /* 0x0000000381357211 */ /* 0x080fe200018f0eff */
[----:B------:R-:W-:Y:S01]  /*23790*/  IMAD.MOV.U32 R130, RZ, RZ, R121 ;  /* 0x000000ffff827224 */ /* 0x000fe200078e0079 */
[C---:B------:R-:W-:Y:S01]  /*237a0*/  LEA R34, P2, R151.reuse, R2, 0x1 ;  /* 0x0000000297227211 */ /* 0x040fe200078408ff */
[----:B------:R-:W-:Y:S01]  /*237b0*/  IMAD.MOV.U32 R121, RZ, RZ, R15 ;  /* 0x000000ffff797224 */ /* 0x000fe200078e000f */
[----:B------:R-:W-:Y:S01]  /*237c0*/  STL.64 [R1+0x9b0], R58 ;  /* 0x0009b03a01007387 */ /* 0x000fe20000100a00 */
[----:B------:R-:W-:Y:S01]  /*237d0*/  IMAD.MOV.U32 R15, RZ, RZ, R35 ;  /* 0x000000ffff0f7224 */ /* 0x000fe200078e0023 */
[----:B------:R-:W-:-:S02]  /*237e0*/  LEA.HI.X.SX32 R35, R151, R3, 0x1, P2 ;  /* 0x0000000397237211 */ /* 0x000fc400010f0eff */
[----:B------:R0:W-:Y:S04]  /*237f0*/  STL.64 [R1+0x9a0], R52 ;  /* 0x0009a03401007387 */ /* 0x0001e80000100a00 */
[----:B------:R-:W4:Y:S01]  /*23800*/  LDL.LU R151, [R1+0x184] ;  /* 0x0001840001977983 */ /* 0x000f220000300800 */
[----:B------:R-:W-:Y:S02]  /*23810*/  IMAD.MOV.U32 R148, RZ, RZ, R251 ;  /* 0x000000ffff947224 */ /* 0x000fe400078e00fb */
[----:B------:R-:W-:Y:S02]  /*23820*/  IMAD.MOV.U32 R251, RZ, RZ, R113 ;  /* 0x000000fffffb7224 */ /* 0x000fe400078e0071 */
[----:B------:R-:W-:Y:S01]  /*23830*/  IMAD.MOV.U32 R113, RZ, RZ, R28 ;  /* 0x000000ffff717224 */ /* 0x000fe200078e001c */
[----:B------:R-:W-:Y:S01]  /*23840*/  LEA R28, P4, R30, R2, 0x1 ;  /* 0x000000021e1c7211 */ /* 0x000fe200078808ff */
[----:B------:R-:W-:-:S02]  /*23850*/  IMAD.MOV.U32 R143, RZ, RZ, R131 ;  /* 0x000000ffff8f7224 */ /* 0x000fc400078e0083 */
[----:B------:R-:W-:Y:S02]  /*23860*/  IMAD.MOV.U32 R131, RZ, RZ, R136 ;  /* 0x000000ffff837224 */ /* 0x000fe400078e0088 */
[----:B------:R-:W-:Y:S01]  /*23870*/  IMAD.MOV.U32 R136, RZ, RZ, R29 ;  /* 0x000000ffff887224 */ /* 0x000fe200078e001d */
[----:B------:R-:W-:Y:S01]  /*23880*/  LEA.HI.X.SX32 R29, R30, R3, 0x1, P4 ;  /* 0x000000031e1d7211 */ /* 0x000fe200020f0eff */
[----:B------:R-:W-:Y:S02]  /*23890*/  IMAD.MOV.U32 R129, RZ, RZ, R148 ;  /* 0x000000ffff817224 */ /* 0x000fe400078e0094 */
[----:B------:R-:W-:Y:S01]  /*238a0*/  IMAD.MOV.U32 R148, RZ, RZ, R149 ;  /* 0x000000ffff947224 */ /* 0x000fe200078e0095 */
[-C--:B------:R-:W-:Y:S01]  /*238b0*/  LEA R30, P4, R150, R2.reuse, 0x1 ;  /* 0x00000002961e7211 */ /* 0x080fe200078808ff */
[----:B------:R-:W-:Y:S01]  /*238c0*/  IMAD.MOV.U32 R149, RZ, RZ, R143 ;  /* 0x000000ffff957224 */ /* 0x000fe200078e008f */
[----:B0-----:R-:W-:Y:S01]  /*238d0*/  LEA R52, P3, R159, R2, 0x1 ;  /* 0x000000029f347211 */ /* 0x001fe200078608ff */
[----:B------:R-:W-:Y:S01]  /*238e0*/  IMAD.MOV.U32 R143, RZ, RZ, R250 ;  /* 0x000000ffff8f7224 */ /* 0x000fe200078e00fa */
[----:B------:R3:W-:Y:S01]  /*238f0*/  STL.64 [R1+0x998], R28 ;  /* 0x0009981c01007387 */ /* 0x0007e20000100a00 */
[----:B------:R-:W-:-:S02]  /*23900*/  IMAD.MOV.U32 R250, RZ, RZ, R251 ;  /* 0x000000fffffa7224 */ /* 0x000fc400078e00fb */
[----:B------:R-:W-:Y:S02]  /*23910*/  IMAD.MOV.U32 R251, RZ, RZ, R113 ;  /* 0x000000fffffb7224 */ /* 0x000fe400078e0071 */
[----:B------:R-:W-:Y:S01]  /*23920*/  IMAD.MOV.U32 R113, RZ, RZ, R31 ;  /* 0x000000ffff717224 */ /* 0x000fe200078e001f */
[-C--:B------:R-:W-:Y:S02]  /*23930*/  LEA.HI.X.SX32 R31, R150, R3.reuse, 0x1, P4 ;  /* 0x00000003961f7211 */ /* 0x080fe400020f0eff */
[----:B------:R-:W-:Y:S02]  /*23940*/  LEA.HI.X.SX32 R53, R159, R3, 0x1, P3 ;  /* 0x000000039f357211 */ /* 0x000fe400018f0eff */
[----:B--2---:R-:W-:-:S04]  /*23950*/  LEA R58, P1, R157, R2, 0x1 ;  /* 0x000000029d3a7211 */ /* 0x004fc800078208ff */
[----:B------:R-:W-:-:S05]  /*23960*/  LEA.HI.X.SX32 R59, R157, R3, 0x1, P1 ;  /* 0x000000039d3b7211 */ /* 0x000fca00008f0eff */
[----:B------:R0:W-:Y:S01]  /*23970*/  STL.64 [R1+0x990], R58 ;  /* 0x0009903a01007387 */ /* 0x0001e20000100a00 */
[----:B---3--:R-:W-:-:S03]  /*23980*/  LEA R28, P2, R144, R2, 0x1 ;  /* 0x00000002901c7211 */ /* 0x008fc600078408ff */
[----:B------:R-:W2:Y:S01]  /*23990*/  LDL.LU R158, [R1+0x158] ;  /* 0x00015800019e7983 */ /* 0x000ea20000300800 */
[----:B------:R-:W-:-:S03]  /*239a0*/  LEA.HI.X.SX32 R29, R144, R3, 0x1, P2 ;  /* 0x00000003901d7211 */ /* 0x000fc600010f0eff */
[----:B------:R-:W3:Y:S04]  /*239b0*/  LDL.LU R157, [R1+0x154] ;  /* 0x00015400019d7983 */ /* 0x000ee80000300800 */
[----:B------:R-:W2:Y:S01]  /*239c0*/  LDL.LU R144, [R1+0x150] ;  /* 0x0001500001907983 */ /* 0x000ea20000300800 */
[----:B----4-:R-:W-:-:S03]  /*239d0*/  LEA R60, P1, R151, R2, 0x1 ;  /* 0x00000002973c7211 */ /* 0x010fc600078208ff */
[----:B------:R-:W-:Y:S01]  /*239e0*/  STL.64 [R1+0x978], R30 ;  /* 0x0009781e01007387 */ /* 0x000fe20000100a00 */
[----:B------:R-:W-:-:S03]  /*239f0*/  LEA.HI.X.SX32 R61, R151, R3, 0x1, P1 ;  /* 0x00000003973d7211 */ /* 0x000fc600008f0eff */
[----:B------:R1:W-:Y:S01]  /*23a00*/  STL.64 [R1+0x980], R52 ;  /* 0x0009803401007387 */ /* 0x0003e20000100a00 */
[----:B0-----:R-:W-:-:S03]  /*23a10*/  LEA R58, P3, R139, R2, 0x1 ;  /* 0x000000028b3a7211 */ /* 0x001fc600078608ff */
[----:B------:R0:W-:Y:S01]  /*23a20*/  STL.64 [R1+0x970], R60 ;  /* 0x0009703c01007387 */ /* 0x0001e20000100a00 */
[----:B------:R-:W-:-:S03]  /*23a30*/  LEA.HI.X.SX32 R59, R139, R3, 0x1, P3 ;  /* 0x000000038b3b7211 */ /* 0x000fc600018f0eff */
[----:B------:R-:W4:Y:S01]  /*23a40*/  LDL.LU R152, [R1+0x148] ;  /* 0x0001480001987983 */ /* 0x000f220000300800 */
[----:B-1----:R-:W-:-:S03]  /*23a50*/  LEA R52, P4, R128, R2, 0x1 ;  /* 0x0000000280347211 */ /* 0x002fc600078808ff */
[----:B------:R-:W4:Y:S01]  /*23a60*/  LDL.LU R150, [R1+0x140] ;  /* 0x0001400001967983 */ /* 0x000f220000300800 */
[----:B------:R-:W-:-:S03]  /*23a70*/  LEA R30, P2, R145, R2, 0x1 ;  /* 0x00000002911e7211 */ /* 0x000fc600078408ff */
[----:B------:R-:W4:Y:S01]  /*23a80*/  LDL.LU R151, [R1+0x13c] ;  /* 0x00013c0001977983 */ /* 0x000f220000300800 */
[----:B------:R-:W-:-:S03]  /*23a90*/  LEA.HI.X.SX32 R53, R128, R3, 0x1, P4 ;  /* 0x0000000380357211 */ /* 0x000fc600020f0eff */
[----:B------:R-:W0:Y:S01]  /*23aa0*/  LDL.LU R165, [R1+0x170] ;  /* 0x0001700001a57983 */ /* 0x000e220000300800 */
[----:B------:R-:W-:-:S03]  /*23ab0*/  LEA.HI.X.SX32 R31, R145, R3, 0x1, P2 ;  /* 0x00000003911f7211 */ /* 0x000fc600010f0eff */
[----:B------:R-:W3:Y:S04]  /*23ac0*/  LDL.LU R160, [R1+0x16c] ;  /* 0x00016c0001a07983 */ /* 0x000ee80000300800 */
[----:B------:R1:W-:Y:S04]  /*23ad0*/  STL.64 [R1+0x960], R58 ;  /* 0x0009603a01007387 */ /* 0x0003e80000100a00 */
[----:B------:R-:W1:Y:S04]  /*23ae0*/  LDL.LU R161, [R1+0x168] ;  /* 0x0001680001a17983 */ /* 0x000e680000300800 */
[----:B------:R1:W-:Y:S04]  /*23af0*/  STL.64 [R1+0x958], R52 ;  /* 0x0009583401007387 */ /* 0x0003e80000100a00 */
[----:B------:R-:W2:Y:S04]  /*23b00*/  LDL.LU R145, [R1+0x164] ;  /* 0x0001640001917983 */ /* 0x000ea80000300800 */
[----:B------:R-:W4:Y:S04]  /*23b10*/  LDL.LU R153, [R1+0x130] ;  /* 0x0001300001997983 */ /* 0x000f280000300800 */
[----:B------:R-:W4:Y:S04]  /*23b20*/  LDL.LU R159, [R1+0x12c] ;  /* 0x00012c00019f7983 */ /* 0x000f280000300800 */
[----:B------:R-:W4:Y:S01]  /*23b30*/  LDL.LU R164, [R1+0x15c] ;  /* 0x00015c0001a47983 */ /* 0x000f220000300800 */
        /* <DEDUP_REMOVED lines=9> */
[----:B------:R-:W-:Y:S01]  /*23bd0*/  IMAD.MOV.U32 R132, RZ, RZ, R25 ;  /* 0x000000ffff847224 */ /* 0x000fe200078e0019 */
[----:B0-----:R-:W-:-:S04]  /*23be0*/  LEA R60, P1, R165, R2, 0x1 ;  /* 0x00000002a53c7211 */ /* 0x001fc800078208ff */
[----:B------:R-:W-:Y:S02]  /*23bf0*/  LEA.HI.X.SX32 R61, R165, R3, 0x1, P1 ;  /* 0x00000003a53d7211 */ /* 0x000fe400008f0eff */
[----:B---3--:R-:W-:-:S03]  /*23c00*/  LEA R24, P2, R160, R2, 0x1 ;  /* 0x00000002a0187211 */ /* 0x008fc600078408ff */
[----:B------:R4:W-:Y:S01]  /*23c10*/  STL.64 [R1+0x950], R60 ;  /* 0x0009503c01007387 */ /* 0x0009e20000100a00 */
[----:B-1----:R-:W-:-:S04]  /*23c20*/  LEA R58, P3, R161, R2, 0x1 ;  /* 0x00000002a13a7211 */ /* 0x002fc800078608ff */
[----:B------:R-:W-:Y:S02]  /*23c30*/  LEA.HI.X.SX32 R59, R161, R3, 0x1, P3 ;  /* 0x00000003a13b7211 */ /* 0x000fe400018f0eff */
[----:B--2---:R-:W-:-:S04]  /*23c40*/  LEA R52, P4, R145, R2, 0x1 ;  /* 0x0000000291347211 */ /* 0x004fc800078808ff */
[-C--:B------:R-:W-:Y:S01]  /*23c50*/  LEA.HI.X.SX32 R53, R145, R3.reuse, 0x1, P4 ;  /* 0x0000000391357211 */ /* 0x080fe200020f0eff */
[----:B------:R0:W-:Y:S01]  /*23c60*/  STL.64 [R1+0x940], R58 ;  /* 0x0009403a01007387 */ /* 0x0001e20000100a00 */
[-C--:B------:R-:W-:Y:S02]  /*23c70*/  LEA.HI.X.SX32 R25, R160, R3.reuse, 0x1, P2 ;  /* 0x00000003a0197211 */ /* 0x080fe400010f0eff */
[C---:B----4-:R-:W-:Y:S01]  /*23c80*/  LEA R60, P1, R164.reuse, R2, 0x1 ;  /* 0x00000002a43c7211 */ /* 0x050fe200078208ff */
[----:B------:R1:W-:Y:S03]  /*23c90*/  STL.64 [R1+0x938], R52 ;  /* 0x0009383401007387 */ /* 0x0003e60000100a00 */
[----:B------:R-:W-:Y:S01]  /*23ca0*/  LEA.HI.X.SX32 R61, R164, R3, 0x1, P1 ;  /* 0x00000003a43d7211 */ /* 0x000fe200008f0eff */
[----:B------:R-:W2:Y:S04]  /*23cb0*/  LDL.LU R160, [R1+0x120] ;  /* 0x0001200001a07983 */ /* 0x000ea80000300800 */
[----:B------:R-:W3:Y:S04]  /*23cc0*/  LDL.LU R161, [R1+0x11c] ;  /* 0x00011c0001a17983 */ /* 0x000ee80000300800 */
[----:B------:R4:W-:Y:S04]  /*23cd0*/  STL.64 [R1+0x928], R60 ;  /* 0x0009283c01007387 */ /* 0x0009e80000100a00 */
[----:B------:R-:W4:Y:S01]  /*23ce0*/  LDL.LU R164, [R1+0x14c] ;  /* 0x00014c0001a47983 */ /* 0x000f220000300800 */
[----:B------:R-:W-:-:S02]  /*23cf0*/  IMAD.MOV.U32 R165, RZ, RZ, R139 ;  /* 0x000000ffffa57224 */ /* 0x000fc400078e008b */
[----:B------:R-:W-:Y:S01]  /*23d00*/  IMAD.MOV.U32 R139, RZ, RZ, R129 ;  /* 0x000000ffff8b7224 */ /* 0x000fe200078e0081 */
[CC--:B0-----:R-:W-:Y:S01]  /*23d10*/  LEA R58, P3, R157.reuse, R2.reuse, 0x1 ;  /* 0x000000029d3a7211 */ /* 0x0c1fe200078608ff */
[----:B------:R-:W-:Y:S02]  /*23d20*/  IMAD.MOV.U32 R129, RZ, RZ, R149 ;  /* 0x000000ffff817224 */ /* 0x000fe400078e0095 */
[----:B------:R-:W-:Y:S01]  /*23d30*/  IMAD.MOV.U32 R149, RZ, RZ, R250 ;  /* 0x000000ffff957224 */ /* 0x000fe200078e00fa */
[----:B-1----:R-:W-:Y:S01]  /*23d40*/  LEA R52, P4, R144, R2, 0x1 ;  /* 0x0000000290347211 */ /* 0x002fe200078808ff */
[----:B------:R-:W-:Y:S02]  /*23d50*/  IMAD.MOV.U32 R250, RZ, RZ, R132 ;  /* 0x000000fffffa7224 */ /* 0x000fe400078e0084 */
[----:B------:R-:W-:Y:S02]  /*23d60*/  IMAD.MOV.U32 R145, RZ, RZ, R128 ;  /* 0x000000ffff917224 */ /* 0x000fe400078e0080 */
[----:B------:R-:W-:Y:S01]  /*23d70*/  IMAD.MOV.U32 R132, RZ, RZ, R248 ;  /* 0x000000ffff847224 */ /* 0x000fe200078e00f8 */
[----:B------:R-:W-:Y:S01]  /*23d80*/  LEA.HI.X.SX32 R59, R157, R3, 0x1, P3 ;  /* 0x000000039d3b7211 */ /* 0x000fe200018f0eff */
[----:B------:R-:W-:-:S02]  /*23d90*/  IMAD.MOV.U32 R128, RZ, RZ, R148 ;  /* 0x000000ffff807224 */ /* 0x000fc400078e0094 */
[----:B------:R-:W-:Y:S02]  /*23da0*/  IMAD.MOV.U32 R248, RZ, RZ, R120 ;  /* 0x000000fffff87224 */ /* 0x000fe400078e0078 */
[----:B------:R-:W-:Y:S02]  /*23db0*/  IMAD.MOV.U32 R148, RZ, RZ, R143 ;  /* 0x000000ffff947224 */ /* 0x000fe400078e008f */
[----:B------:R-:W-:Y:S01]  /*23dc0*/  IMAD.MOV.U32 R120, RZ, RZ, R26 ;  /* 0x000000ffff787224 */ /* 0x000fe200078e001a */
[----:B------:R-:W-:Y:S01]  /*23dd0*/  LEA R26, P2, R158, R2, 0x1 ;  /* 0x000000029e1a7211 */ /* 0x000fe200078408ff */
[----:B------:R-:W-:Y:S01]  /*23de0*/  IMAD.MOV.U32 R143, RZ, RZ, R251 ;  /* 0x000000ffff8f7224 */ /* 0x000fe200078e00fb */
[-C--:B------:R-:W-:Y:S01]  /*23df0*/  LEA.HI.X.SX32 R53, R144, R3.reuse, 0x1, P4 ;  /* 0x0000000390357211 */ /* 0x080fe200020f0eff */
[----:B------:R-:W-:Y:S02]  /*23e00*/  IMAD.MOV.U32 R251, RZ, RZ, R133 ;  /* 0x000000fffffb7224 */ /* 0x000fe400078e0085 */
[----:B------:R-:W-:Y:S01]  /*23e10*/  IMAD.MOV.U32 R133, RZ, RZ, R123 ;  /* 0x000000ffff857224 */ /* 0x000fe200078e007b */
[----:B------:R0:W-:Y:S01]  /*23e20*/  STL.64 [R1+0x918], R58 ;  /* 0x0009183a01007387 */ /* 0x0001e20000100a00 */
[----:B------:R-:W-:Y:S01]  /*23e30*/  IMAD.MOV.U32 R123, RZ, RZ, R27 ;  /* 0x000000ffff7b7224 */ /* 0x000fe200078e001b */
[----:B------:R-:W-:-:S02]  /*23e40*/  LEA.HI.X.SX32 R27, R158, R3, 0x1, P2 ;  /* 0x000000039e1b7211 */ /* 0x000fc400010f0eff */
[----:B------:R-:W2:Y:S04]  /*23e50*/  LDL.LU R158, [R1+0x114] ;  /* 0x00011400019e7983 */ /* 0x000ea80000300800 */
[----:B------:R1:W-:Y:S01]  /*23e60*/  STL.64 [R1+0x910], R52 ;  /* 0x0009103401007387 */ /* 0x0003e20000100a00 */
[----:B----4-:R-:W-:-:S04]  /*23e70*/  LEA R60, P1, R164, R2, 0x1 ;  /* 0x00000002a43c7211 */ /* 0x010fc800078208ff */
[----:B------:R-:W-:-:S05]  /*23e80*/  LEA.HI.X.SX32 R61, R164, R3, 0x1, P1 ;  /* 0x00000003a43d7211 */ /* 0x000fca00008f0eff */
[----:B------:R4:W-:Y:S04]  /*23e90*/  STL.64 [R1+0x900], R60 ;  /* 0x0009003c01007387 */ /* 0x0009e80000100a00 */
[----:B------:R-:W4:Y:S01]  /*23ea0*/  LDL.LU R164, [R1+0x138] ;  /* 0x0001380001a47983 */ /* 0x000f220000300800 */
[----:B------:R-:W-:Y:S02]  /*23eb0*/  IMAD.MOV.U32 R144, RZ, RZ, R145 ;  /* 0x000000ffff907224 */ /* 0x000fe400078e0091 */
[----:B------:R-:W-:Y:S02]  /*23ec0*/  IMAD.MOV.U32 R145, RZ, RZ, R128 ;  /* 0x000000ffff917224 */ /* 0x000fe400078e0080 */
[----:B------:R-:W-:Y:S01]  /*23ed0*/  IMAD.MOV.U32 R128, RZ, RZ, R148 ;  /* 0x000000ffff807224 */ /* 0x000fe200078e0094 */
[----:B0-----:R-:W-:Y:S01]  /*23ee0*/  LEA R58, P3, R150, R2, 0x1 ;  /* 0x00000002963a7211 */ /* 0x001fe200078608ff */
[----:B------:R-:W-:-:S02]  /*23ef0*/  IMAD.MOV.U32 R157, RZ, RZ, R139 ;  /* 0x000000ffff9d7224 */ /* 0x000fc400078e008b */
[----:B------:R-:W-:Y:S01]  /*23f00*/  IMAD.MOV.U32 R148, RZ, RZ, R143 ;  /* 0x000000ffff947224 */ /* 0x000fe200078e008f */
[----:B-1----:R-:W-:Y:S01]  /*23f10*/  LEA R52, P4, R151, R2, 0x1 ;  /* 0x0000000297347211 */ /* 0x002fe200078808ff */
[----:B------:R-:W-:Y:S02]  /*23f20*/  IMAD.MOV.U32 R139, RZ, RZ, R129 ;  /* 0x000000ffff8b7224 */ /* 0x000fe400078e0081 */
[----:B------:R-:W-:Y:S02]  /*23f30*/  IMAD.MOV.U32 R143, RZ, RZ, R251 ;  /* 0x000000ffff8f7224 */ /* 0x000fe400078e00fb */
[----:B------:R-:W-:Y:S02]  /*23f40*/  IMAD.MOV.U32 R129, RZ, RZ, R149 ;  /* 0x000000ffff817224 */ /* 0x000fe400078e0095 */
[----:B------:R-:W-:Y:S02]  /*23f50*/  IMAD.MOV.U32 R251, RZ, RZ, R133 ;  /* 0x000000fffffb7224 */ /* 0x000fe400078e0085 */
[----:B------:R-:W-:-:S02]  /*23f60*/  IMAD.MOV.U32 R149, RZ, RZ, R250 ;  /* 0x000000ffff957224 */ /* 0x000fc400078e00fa */
[----:B------:R-:W-:Y:S01]  /*23f70*/  IMAD.MOV.U32 R133, RZ, RZ, R20 ;  /* 0x000000ffff857224 */ /* 0x000fe200078e0014 */
[-C--:B------:R-:W-:Y:S01]  /*23f80*/  LEA R20, P2, R152, R2.reuse, 0x1 ;  /* 0x0000000298147211 */ /* 0x080fe200078408ff */
[----:B------:R-:W-:Y:S01]  /*23f90*/  IMAD.MOV.U32 R250, RZ, RZ, R132 ;  /* 0x000000fffffa7224 */ /* 0x000fe200078e0084 */
[-C--:B------:R-:W-:Y:S01]  /*23fa0*/  LEA.HI.X.SX32 R59, R150, R3.reuse, 0x1, P3 ;  /* 0x00000003963b7211 */ /* 0x080fe200018f0eff */
[----:B------:R-:W-:Y:S01]  /*23fb0*/  IMAD.MOV.U32 R132, RZ, RZ, R248 ;  /* 0x000000ffff847224 */ /* 0x000fe200078e00f8 */
[-C--:B------:R-:W-:Y:S01]  /*23fc0*/  LEA.HI.X.SX32 R53, R151, R3.reuse, 0x1, P4 ;  /* 0x0000000397357211 */ /* 0x080fe200020f0eff */
[----:B------:R-:W-:Y:S02]  /*23fd0*/  IMAD.MOV.U32 R248, RZ, RZ, R123 ;  /* 0x000000fffff87224 */ /* 0x000fe400078e007b */
[----:B------:R-:W-:Y:S01]  /*23fe0*/  IMAD.MOV.U32 R123, RZ, RZ, R21 ;  /* 0x000000ffff7b7224 */ /* 0x000fe200078e0015 */
[----:B------:R-:W-:Y:S02]  /*23ff0*/  LEA.HI.X.SX32 R21, R152, R3, 0x1, P2 ;  /* 0x0000000398157211 */ /* 0x000fe400010f0eff */
[----:B------:R-:W2:Y:S04]  /*24000*/  LDL.LU R152, [R1+0x134] ;  /* 0x0001340001987983 */ /* 0x000ea80000300800 */
[----:B------:R0:W-:Y:S04]  /*24010*/  STL.64 [R1+0x8f0], R58 ;  /* 0x0008f03a01007387 */ /* 0x0001e80000100a00 */
[----:B------:R1:W-:Y:S01]  /*24020*/  STL.64 [R1+0x8e8], R52 ;  /* 0x0008e83401007387 */ /* 0x0003e20000100a00 */
[----:B----4-:R-:W-:-:S04]  /*24030*/  LEA R60, P1, R164, R2, 0x1 ;  /* 0x00000002a43c7211 */ /* 0x010fc800078208ff */
[----:B------:R-:W-:-:S05]  /*24040*/  LEA.HI.X.SX32 R61, R164, R3, 0x1, P1 ;  /* 0x00000003a43d7211 */ /* 0x000fca00008f0eff */
[----:B------:R-:W-:Y:S04]  /*24050*/  STL.64 [R1+0x8e0], R60 ;  /* 0x0008e03c01007387 */ /* 0x000fe80000100a00 */
[----:B------:R-:W4:Y:S01]  /*24060*/  LDL.LU R164, [R1+0x128] ;  /* 0x0001280001a47983 */ /* 0x000f220000300800 */
[-C--:B0-----:R-:W-:Y:S02]  /*24070*/  LEA R58, P3, R153, R2.reuse, 0x1 ;  /* 0x00000002993a7211 */ /* 0x081fe400078608ff */
[----:B-1----:R-:W-:Y:S01]  /*24080*/  LEA R52, P4, R159, R2, 0x1 ;  /* 0x000000029f347211 */ /* 0x002fe200078808ff */
[----:B------:R-:W-:Y:S01]  /*24090*/  IMAD.MOV.U32 R150, RZ, RZ, R145 ;  /* 0x000000ffff967224 */ /* 0x000fe200078e0091 */
[-C--:B------:R-:W-:Y:S01]  /*240a0*/  LEA.HI.X.SX32 R59, R153, R3.reuse, 0x1, P3 ;  /* 0x00000003993b7211 */ /* 0x080fe200018f0eff */
[----:B------:R-:W-:Y:S01]  /*240b0*/  IMAD.MOV.U32 R151, RZ, RZ, R139 ;  /* 0x000000ffff977224 */ /* 0x000fe200078e008b */
[----:B------:R-:W-:Y:S01]  /*240c0*/  LEA.HI.X.SX32 R53, R159, R3, 0x1, P4 ;  /* 0x000000039f357211 */ /* 0x000fe200020f0eff */
[----:B------:R-:W-:-:S02]  /*240d0*/  IMAD.MOV.U32 R145, RZ, RZ, R128 ;  /* 0x000000ffff917224 */ /* 0x000fc400078e0080 */
[----:B------:R-:W-:Y:S02]  /*240e0*/  IMAD.MOV.U32 R139, RZ, RZ, R129 ;  /* 0x000000ffff8b7224 */ /* 0x000fe400078e0081 */
[----:B------:R-:W-:Y:S02]  /*240f0*/  IMAD.MOV.U32 R128, RZ, RZ, R148 ;  /* 0x000000ffff807224 */ /* 0x000fe400078e0094 */
[----:B------:R-:W-:Y:S02]  /*24100*/  IMAD.MOV.U32 R129, RZ, RZ, R149 ;  /* 0x000000ffff817224 */ /* 0x000fe400078e0095 */
[----:B------:R-:W-:Y:S01]  /*24110*/  IMAD.MOV.U32 R148, RZ, RZ, R143 ;  /* 0x000000ffff947224 */ /* 0x000fe200078e008f */
[----:B------:R-:W-:Y:S01]  /*24120*/  STL.64 [R1+0x8d0], R58 ;  /* 0x0008d03a01007387 */ /* 0x000fe20000100a00 */
[----:B------:R-:W-:Y:S02]  /*24130*/  IMAD.MOV.U32 R149, RZ, RZ, R250 ;  /* 0x000000ffff957224 */ /* 0x000fe400078e00fa */
[----:B------:R-:W-:-:S02]  /*24140*/  IMAD.MOV.U32 R143, RZ, RZ, R251 ;  /* 0x000000ffff8f7224 */ /* 0x000fc400078e00fb */
[----:B------:R-:W-:Y:S01]  /*24150*/  IMAD.MOV.U32 R153, RZ, RZ, R150 ;  /* 0x000000ffff997224 */ /* 0x000fe200078e0096 */
[----:B------:R3:W-:Y:S01]  /*24160*/  STL.64 [R1+0x8c8], R52 ;  /* 0x0008c83401007387 */ /* 0x0007e20000100a00 */
[----:B------:R-:W-:Y:S02]  /*24170*/  IMAD.MOV.U32 R250, RZ, RZ, R132 ;  /* 0x000000fffffa7224 */ /* 0x000fe400078e0084 */
[----:B------:R-:W-:Y:S02]  /*24180*/  IMAD.MOV.U32 R251, RZ, RZ, R23 ;  /* 0x000000fffffb7224 */ /* 0x000fe400078e0017 */
[----:B------:R-:W-:Y:S02]  /*24190*/  IMAD.MOV.U32 R159, RZ, RZ, R151 ;  /* 0x000000ffff9f7224 */ /* 0x000fe400078e0097 */
[----:B------:R-:W-:Y:S02]  /*241a0*/  IMAD.MOV.U32 R150, RZ, RZ, R145 ;  /* 0x000000ffff967224 */ /* 0x000fe400078e0091 */
[----:B------:R-:W-:-:S02]  /*241b0*/  IMAD.MOV.U32 R132, RZ, RZ, R22 ;  /* 0x000000ffff847224 */ /* 0x000fc400078e0016 */
[----:B------:R-:W-:Y:S01]  /*241c0*/  IMAD.MOV.U32 R151, RZ, RZ, R139 ;  /* 0x000000ffff977224 */ /* 0x000fe200078e008b */
[-C--:B---3--:R-:W-:Y:S01]  /*241d0*/  LEA R52, P4, R161, R2.reuse, 0x1 ;  /* 0x00000002a1347211 */ /* 0x088fe200078808ff */
[----:B------:R-:W-:Y:S01]  /*241e0*/  IMAD.MOV.U32 R145, RZ, RZ, R128 ;  /* 0x000000ffff917224 */ /* 0x000fe200078e0080 */
[----:B--2---:R-:W-:Y:S01]  /*241f0*/  LEA R22, P2, R152, R2, 0x1 ;  /* 0x0000000298167211 */ /* 0x004fe200078408ff */
[----:B------:R-:W-:Y:S02]  /*24200*/  IMAD.MOV.U32 R139, RZ, RZ, R129 ;  /* 0x000000ffff8b7224 */ /* 0x000fe400078e0081 */
[----:B------:R-:W-:Y:S02]  /*24210*/  IMAD.MOV.U32 R128, RZ, RZ, R148 ;  /* 0x000000ffff807224 */ /* 0x000fe400078e0094 */
[----:B------:R-:W-:Y:S02]  /*24220*/  IMAD.MOV.U32 R129, RZ, RZ, R149 ;  /* 0x000000ffff817224 */ /* 0x000fe400078e0095 */
[----:B------:R-:W-:-:S02]  /*24230*/  IMAD.MOV.U32 R148, RZ, RZ, R143 ;  /* 0x000000ffff947224 */ /* 0x000fc400078e008f */
[----:B------:R-:W-:Y:S02]  /*24240*/  IMAD.MOV.U32 R149, RZ, RZ, R250 ;  /* 0x000000ffff957224 */ /* 0x000fe400078e00fa */
[----:B------:R-:W-:Y:S01]  /*24250*/  IMAD.MOV.U32 R143, RZ, RZ, R251 ;  /* 0x000000ffff8f7224 */ /* 0x000fe200078e00fb */
[-C--:B------:R-:W-:Y:S01]  /*24260*/  LEA.HI.X.SX32 R53, R161, R3.reuse, 0x1, P4 ;  /* 0x00000003a1357211 */ /* 0x080fe200020f0eff */
[----:B------:R-:W-:Y:S01]  /*24270*/  IMAD.MOV.U32 R250, RZ, RZ, R132 ;  /* 0x000000fffffa7224 */ /* 0x000fe200078e0084 */
[----:B------:R-:W-:Y:S01]  /*24280*/  LEA.HI.X.SX32 R23, R152, R3, 0x1, P2 ;  /* 0x0000000398177211 */ /* 0x000fe200010f0eff */
[----:B------:R-:W-:Y:S01]  /*24290*/  IMAD.MOV.U32 R132, RZ, RZ, R131 ;  /* 0x000000ffff847224 */ /* 0x000fe200078e0083 */
[-C--:B------:R-:W-:Y:S01]  /*242a0*/  LEA R58, P3, R160, R2.reuse, 0x1 ;  /* 0x00000002a03a7211 */ /* 0x080fe200078608ff */
[----:B------:R-:W-:Y:S01]  /*242b0*/  IMAD.MOV.U32 R251, RZ, RZ, R130 ;  /* 0x000000fffffb7224 */ /* 0x000fe200078e0082 */
[----:B------:R-:W2:Y:S01]  /*242c0*/  LDL.LU R152, [R1+0xf0] ;  /* 0x0000f00001987983 */ /* 0x000ea20000300800 */
[----:B------:R-:W-:Y:S01]  /*242d0*/  IMAD.MOV.U32 R131, RZ, RZ, R16 ;  /* 0x000000ffff837224 */ /* 0x000fe200078e0010 */
[----:B------:R-:W-:Y:S01]  /*242e0*/  LEA R16, P2, R165, R2, 0x1 ;  /* 0x00000002a5107211 */ /* 0x000fe200078408ff */
[----:B------:R-:W-:-:S02]  /*242f0*/  IMAD.MOV.U32 R161, RZ, RZ, R128 ;  /* 0x000000ffffa17224 */ /* 0x000fc400078e0080 */
[----:B------:R-:W-:Y:S02]  /*24300*/  IMAD.MOV.U32 R130, RZ, RZ, R17 ;  /* 0x000000ffff827224 */ /* 0x000fe400078e0011 */
[----:B------:R-:W-:Y:S02]  /*24310*/  IMAD.MOV.U32 R128, RZ, RZ, R143 ;  /* 0x000000ffff807224 */ /* 0x000fe400078e008f */
[----:B------:R-:W-:Y:S01]  /*24320*/  IMAD.MOV.U32 R143, RZ, RZ, R14 ;  /* 0x000000ffff8f7224 */ /* 0x000fe200078e000e */
[-C--:B------:R-:W-:Y:S02]  /*24330*/  LEA.HI.X.SX32 R59, R160, R3.reuse, 0x1, P3 ;  /* 0x00000003a03b7211 */ /* 0x080fe400018f0eff */
[----:B------:R-:W-:Y:S01]  /*24340*/  LEA.HI.X.SX32 R17, R165, R3, 0x1, P2 ;  /* 0x00000003a5117211 */ /* 0x000fe200010f0eff */
[----:B------:R-:W-:Y:S02]  /*24350*/  IMAD.MOV.U32 R165, RZ, RZ, R139 ;  /* 0x000000ffffa57224 */ /* 0x000fe400078e008b */
[----:B------:R-:W-:-:S02]  /*24360*/  IMAD.MOV.U32 R139, RZ, RZ, R149 ;  /* 0x000000ffff8b7224 */ /* 0x000fc400078e0095 */
[----:B------:R-:W-:Y:S02]  /*24370*/  IMAD.MOV.U32 R160, RZ, RZ, R150 ;  /* 0x000000ffffa07224 */ /* 0x000fe400078e0096 */
[----:B------:R-:W-:Y:S02]  /*24380*/  IMAD.MOV.U32 R149, RZ, RZ, R136 ;  /* 0x000000ffff957224 */ /* 0x000fe400078e0088 */
[----:B------:R-:W-:Y:S02]  /*24390*/  IMAD.MOV.U32 R150, RZ, RZ, R145 ;  /* 0x000000ffff967224 */ /* 0x000fe400078e0091 */
[----:B------:R-:W-:Y:S01]  /*243a0*/  IMAD.MOV.U32 R136, RZ, RZ, R18 ;  /* 0x000000ffff887224 */ /* 0x000fe200078e0012 */
[----:B------:R-:W-:Y:S01]  /*243b0*/  LEA R18, P2, R158, R2, 0x1 ;  /* 0x000000029e127211 */ /* 0x000fe200078408ff */
[----:B------:R-:W-:Y:S02]  /*243c0*/  IMAD.MOV.U32 R145, RZ, RZ, R148 ;  /* 0x000000ffff917224 */ /* 0x000fe400078e0094 */
[----:B------:R-:W-:-:S02]  /*243d0*/  IMAD.MOV.U32 R148, RZ, RZ, R132 ;  /* 0x000000ffff947224 */ /* 0x000fc400078e0084 */
[----:B------:R-:W-:Y:S02]  /*243e0*/  IMAD.MOV.U32 R132, RZ, RZ, R131 ;  /* 0x000000ffff847224 */ /* 0x000fe400078e0083 */
[----:B------:R-:W-:Y:S02]  /*243f0*/  IMAD.MOV.U32 R5, RZ, RZ, R165 ;  /* 0x000000ffff057224 */ /* 0x000fe400078e00a5 */
[----:B------:R-:W-:Y:S01]  /*24400*/  IMAD.MOV.U32 R131, RZ, RZ, R19 ;  /* 0x000000ffff837224 */ /* 0x000fe200078e0013 */
[----:B------:R-:W-:Y:S02]  /*24410*/  LEA.HI.X.SX32 R19, R158, R3, 0x1, P2 ;  /* 0x000000039e137211 */ /* 0x000fe400010f0eff */
[----:B----4-:R-:W-:-:S04]  /*24420*/  LEA R60, P1, R164, R2, 0x1 ;  /* 0x00000002a43c7211 */ /* 0x010fc800078208ff */
[-C--:B------:R-:W-:Y:S01]  /*24430*/  LEA.HI.X.SX32 R61, R164, R3.reuse, 0x1, P1 ;  /* 0x00000003a43d7211 */ /* 0x080fe200008f0eff */
[----:B------:R-:W-:Y:S02]  /*24440*/  IMAD.MOV.U32 R164, RZ, RZ, R159 ;  /* 0x000000ffffa47224 */ /* 0x000fe400078e009f */
[----:B------:R-:W-:Y:S02]  /*24450*/  IMAD.MOV.U32 R159, RZ, RZ, R151 ;  /* 0x000000ffff9f7224 */ /* 0x000fe400078e0097 */
[----:B------:R-:W-:Y:S01]  /*24460*/  IMAD.MOV.U32 R151, RZ, RZ, R129 ;  /* 0x000000ffff977224 */ /* 0x000fe200078e0081 */
[C---:B------:R-:W-:Y:S01]  /*24470*/  LEA R14, P1, R164.reuse, R2, 0x1 ;  /* 0x00000002a40e7211 */ /* 0x040fe200078208ff */
[----:B------:R-:W-:Y:S02]  /*24480*/  IMAD.MOV.U32 R129, RZ, RZ, R251 ;  /* 0x000000ffff817224 */ /* 0x000fe400078e00fb */
[----:B------:R-:W-:Y:S02]  /*24490*/  IMAD.MOV.U32 R251, RZ, RZ, R130 ;  /* 0x000000fffffb7224 */ /* 0x000fe400078e0082 */
[----:B------:R-:W-:Y:S01]  /*244a0*/  IMAD.MOV.U32 R130, RZ, RZ, R15 ;  /* 0x000000ffff827224 */ /* 0x000fe200078e000f */
[----:B------:R-:W-:Y:S01]  /*244b0*/  LEA.HI.X.SX32 R15, R164, R3, 0x1, P1 ;  /* 0x00000003a40f7211 */ /* 0x000fe200008f0eff */
[----:B------:R0:W-:Y:S04]  /*244c0*/  STL.64 [R1+0x8c0], R60 ;  /* 0x0008c03c01007387 */ /* 0x0001e80000100a00 */
[----:B------:R-:W-:Y:S01]  /*244d0*/  STL.64 [R1+0x8b0], R58 ;  /* 0x0008b03a01007387 */ /* 0x000fe20000100a00 */
[----:B------:R-:W-:-:S03]  /*244e0*/  IMAD.MOV.U32 R165, RZ, RZ, R151 ;  /* 0x000000ffffa57224 */ /* 0x000fc600078e0097 */
[----:B0-----:R-:W3:Y:S04]  /*244f0*/  LDL.LU R61, [R1+0xe0] ;  /* 0x0000e000013d7983 */ /* 0x001ee80000300800 */
[----:B------:R-:W-:Y:S04]  /*24500*/  STL.64 [R1+0x8a8], R52 ;  /* 0x0008a83401007387 */ /* 0x000fe80000100a00 */
[----:B------:R0:W-:Y:S04]  /*24510*/  STL.64 [R1+0x8a0], R14 ;  /* 0x0008a00e01007387 */ /* 0x0001e80000100a00 */
[----:B0-----:R-:W4:Y:S04]  /*24520*/  LDL.LU.64 R14, [R1+0xfe0] ;  /* 0x000fe000010e7983 */ /* 0x001f280000300a00 */
[----:B------:R-:W2:Y:S04]  /*24530*/  LDL.LU R151, [R1+0xfc] ;  /* 0x0000fc0001977983 */ /* 0x000ea80000300800 */
[----:B------:R-:W3:Y:S01]  /*24540*/  LDL.LU R158, [R1+0x100] ;  /* 0x00010000019e7983 */ /* 0x000ee20000300800 */
[CC--:B------:R-:W-:Y:S01]  /*24550*/  LEA R52, P4, R144.reuse, R2.reuse, 0x1 ;  /* 0x0000000290347211 */ /* 0x0c0fe200078808ff */
[----:B------:R-:W-:Y:S01]  /*24560*/  IMAD.MOV.U32 R164, RZ, RZ, R161 ;  /* 0x000000ffffa47224 */ /* 0x000fe200078e00a1 */
[----:B------:R-:W-:Y:S01]  /*24570*/  LEA R58, P3, R157, R2, 0x1 ;  /* 0x000000029d3a7211 */ /* 0x000fe200078608ff */
[----:B------:R-:W-:Y:S01]  /*24580*/  IMAD.MOV.U32 R60, RZ, RZ, R159 ;  /* 0x000000ffff3c7224 */ /* 0x000fe200078e009f */
[----:B------:R-:W-:Y:S01]  /*24590*/  LEA.HI.X.SX32 R53, R144, R3, 0x1, P4 ;  /* 0x0000000390357211 */ /* 0x000fe200020f0eff */
[----:B------:R-:W-:-:S02]  /*245a0*/  IMAD.MOV.U32 R161, RZ, RZ, R150 ;  /* 0x000000ffffa17224 */ /* 0x000fc400078e0096 */
[----:B------:R-:W-:Y:S02]  /*245b0*/  IMAD.MOV.U32 R159, RZ, RZ, R145 ;  /* 0x000000ffff9f7224 */ /* 0x000fe400078e0091 */
[----:B------:R-:W-:Y:S02]  /*245c0*/  IMAD.MOV.U32 R144, RZ, RZ, R143 ;  /* 0x000000ffff907224 */ /* 0x000fe400078e008f */
[----:B------:R-:W-:Y:S02]  /*245d0*/  IMAD.MOV.U32 R145, RZ, RZ, R130 ;  /* 0x000000ffff917224 */ /* 0x000fe400078e0082 */
[----:B------:R-:W-:Y:S01]  /*245e0*/  IMAD.MOV.U32 R143, RZ, RZ, R137 ;  /* 0x000000ffff8f7224 */ /* 0x000fe200078e0089 */
[----:B------:R-:W-:Y:S01]  /*245f0*/  LEA.HI.X.SX32 R59, R157, R3, 0x1, P3 ;  /* 0x000000039d3b7211 */ /* 0x000fe200018f0eff */
[----:B------:R-:W-:Y:S02]  /*24600*/  IMAD.MOV.U32 R150, RZ, RZ, R139 ;  /* 0x000000ffff967224 */ /* 0x000fe400078e008b */
[----:B------:R-:W-:Y:S01]  /*24610*/  IMAD.MOV.U32 R130, RZ, RZ, R112 ;  /* 0x000000ffff827224 */ /* 0x000fe200078e0070 */
[-C--:B------:R-:W-:Y:S01]  /*24620*/  LEA R112, P1, R60, R2.reuse, 0x1 ;  /* 0x000000023c707211 */ /* 0x080fe200078208ff */
[----:B------:R-:W-:Y:S01]  /*24630*/  IMAD.MOV.U32 R137, RZ, RZ, R12 ;  /* 0x000000ffff897224 */ /* 0x000fe200078e000c */
[----:B------:R-:W-:Y:S01]  /*24640*/  LEA R12, P2, R161, R2, 0x1 ;  /* 0x00000002a10c7211 */ /* 0x000fe200078408ff */
[----:B------:R-:W-:-:S02]  /*24650*/  IMAD.MOV.U32 R139, RZ, RZ, R128 ;  /* 0x000000ffff8b7224 */ /* 0x000fc400078e0080 */
[----:B------:R-:W-:Y:S02]  /*24660*/  IMAD.MOV.U32 R128, RZ, RZ, R148 ;  /* 0x000000ffff807224 */ /* 0x000fe400078e0094 */
[----:B------:R-:W-:Y:S02]  /*24670*/  IMAD.MOV.U32 R157, RZ, RZ, R149 ;  /* 0x000000ffff9d7224 */ /* 0x000fe400078e0095 */
[----:B------:R-:W-:Y:S02]  /*24680*/  IMAD.MOV.U32 R148, RZ, RZ, R131 ;  /* 0x000000ffff947224 */ /* 0x000fe400078e0083 */
[----:B------:R-:W-:Y:S02]  /*24690*/  IMAD.MOV.U32 R149, RZ, RZ, R136 ;  /* 0x000000ffff957224 */ /* 0x000fe400078e0088 */
[----:B------:R-:W-:Y:S01]  /*246a0*/  IMAD.MOV.U32 R131, RZ, RZ, R113 ;  /* 0x000000ffff837224 */ /* 0x000fe200078e0071 */
[-C--:B------:R-:W-:Y:S01]  /*246b0*/  LEA.HI.X.SX32 R113, R60, R3.reuse, 0x1, P1 ;  /* 0x000000033c717211 */ /* 0x080fe200008f0eff */
[----:B------:R-:W-:Y:S01]  /*246c0*/  IMAD.MOV.U32 R136, RZ, RZ, R13 ;  /* 0x000000ffff887224 */ /* 0x000fe200078e000d */
[----:B------:R-:W-:Y:S01]  /*246d0*/  LEA.HI.X.SX32 R13, R161, R3, 0x1, P2 ;  /* 0x00000003a10d7211 */ /* 0x000fe200010f0eff */
[----:B------:R-:W-:-:S02]  /*246e0*/  IMAD.MOV.U32 R60, RZ, RZ, R159 ;  /* 0x000000ffff3c7224 */ /* 0x000fc400078e009f */
[----:B------:R-:W-:Y:S01]  /*246f0*/  IMAD.MOV.U32 R161, RZ, RZ, R150 ;  /* 0x000000ffffa17224 */ /* 0x000fe200078e0096 */
[----:B------:R-:W-:Y:S01]  /*24700*/  STL.64 [R1+0x890], R58 ;  /* 0x0008903a01007387 */ /* 0x000fe20000100a00 */
[----:B------:R-:W-:Y:S02]  /*24710*/  IMAD.MOV.U32 R150, RZ, RZ, R145 ;  /* 0x000000ffff967224 */ /* 0x000fe400078e0091 */
[----:B------:R-:W-:Y:S01]  /*24720*/  IMAD.MOV.U32 R145, RZ, RZ, R130 ;  /* 0x000000ffff917224 */ /* 0x000fe200078e0082 */
[----:B------:R-:W-:Y:S01]  /*24730*/  STL.64 [R1+0x888], R52 ;  /* 0x0008883401007387 */ /* 0x000fe20000100a00 */
[----:B------:R-:W-:Y:S02]  /*24740*/  IMAD.MOV.U32 R130, RZ, RZ, R248 ;  /* 0x000000ffff827224 */ /* 0x000fe400078e00f8 */
[----:B------:R-:W-:Y:S01]  /*24750*/  IMAD.MOV.U32 R248, RZ, RZ, R118 ;  /* 0x000000fffff87224 */ /* 0x000fe200078e0076 */
[----:B------:R-:W-:Y:S01]  /*24760*/  LEA R118, P1, R60, R2, 0x1 ;  /* 0x000000023c767211 */ /* 0x000fe200078208ff */
[----:B------:R-:W-:-:S02]  /*24770*/  IMAD.MOV.U32 R159, RZ, RZ, R144 ;  /* 0x000000ffff9f7224 */ /* 0x000fc400078e0090 */
[----:B------:R-:W-:Y:S02]  /*24780*/  IMAD.MOV.U32 R144, RZ, RZ, R143 ;  /* 0x000000ffff907224 */ /* 0x000fe400078e008f */
[----:B------:R-:W-:Y:S02]  /*24790*/  IMAD.MOV.U32 R143, RZ, RZ, R137 ;  /* 0x000000ffff8f7224 */ /* 0x000fe400078e0089 */
[----:B------:R-:W-:Y:S01]  /*247a0*/  IMAD.MOV.U32 R137, RZ, RZ, R119 ;  /* 0x000000ffff897224 */ /* 0x000fe200078e0077 */
[----:B------:R-:W-:Y:S01]  /*247b0*/  LEA.HI.X.SX32 R119, R60, R3, 0x1, P1 ;  /* 0x000000033c777211 */ /* 0x000fe200008f0eff */
[----:B------:R0:W-:Y:S04]  /*247c0*/  STL.64 [R1+0x880], R112 ;  /* 0x0008807001007387 */ /* 0x0001e80000100a00 */
[----:B0-----:R-:W4:Y:S01]  /*247d0*/  LDL.LU.64 R112, [R1+0xfd8] ;  /* 0x000fd80001707983 */ /* 0x001f220000300a00 */
[----:B--2---:R-:W-:-:S02]  /*247e0*/  LEA R52, P4, R151, R2, 0x1 ;  /* 0x0000000297347211 */ /* 0x004fc400078808ff */
[C---:B---3--:R-:W-:Y:S02]  /*247f0*/  LEA R58, P3, R158.reuse, R2, 0x1 ;  /* 0x000000029e3a7211 */ /* 0x048fe400078608ff */
[-C--:B------:R-:W-:Y:S02]  /*24800*/  LEA.HI.X.SX32 R53, R151, R3.reuse, 0x1, P4 ;  /* 0x0000000397357211 */ /* 0x080fe400020f0eff */
[----:B------:R-:W-:-:S05]  /*24810*/  LEA.HI.X.SX32 R59, R158, R3, 0x1, P3 ;  /* 0x000000039e3b7211 */ /* 0x000fca00018f0eff */
[----:B------:R-:W-:Y:S04]  /*24820*/  STL.64 [R1+0x870], R58 ;  /* 0x0008703a01007387 */ /* 0x000fe80000100a00 */
[----:B------:R-:W-:Y:S04]  /*24830*/  STL.64 [R1+0x868], R52 ;  /* 0x0008683401007387 */ /* 0x000fe80000100a00 */
[----:B------:R0:W-:Y:S04]  /*24840*/  STL.64 [R1+0x860], R118 ;  /* 0x0008607601007387 */ /* 0x0001e80000100a00 */
[----:B0-----:R-:W2:Y:S04]  /*24850*/  LDL.LU.64 R118, [R1+0xfd0] ;  /* 0x000fd00001767983 */ /* 0x001ea80000300a00 */
[----:B------:R-:W3:Y:S01]  /*24860*/  LDL.LU R60, [R1+0xe4] ;  /* 0x0000e400013c7983 */ /* 0x000ee20000300800 */
[----:B------:R-:W-:-:S02]  /*24870*/  IMAD.MOV.U32 R151, RZ, RZ, R148 ;  /* 0x000000ffff977224 */ /* 0x000fc400078e0094 */
[----:B------:R-:W-:Y:S02]  /*24880*/  IMAD.MOV.U32 R148, RZ, RZ, R136 ;  /* 0x000000ffff947224 */ /* 0x000fe400078e0088 */
[----:B------:R-:W-:Y:S02]  /*24890*/  IMAD.MOV.U32 R136, RZ, RZ, R122 ;  /* 0x000000ffff887224 */ /* 0x000fe400078e007a */
[----:B------:R-:W-:Y:S02]  /*248a0*/  IMAD.MOV.U32 R158, RZ, RZ, R157 ;  /* 0x000000ffff9e7224 */ /* 0x000fe400078e009d */
[----:B----4-:R-:W-:Y:S01]  /*248b0*/  IMAD.MOV.U32 R122, RZ, RZ, R14 ;  /* 0x000000ffff7a7224 */ /* 0x010fe200078e000e */
[-C--:B------:R-:W-:Y:S01]  /*248c0*/  LEA R14, P2, R161, R2.reuse, 0x1 ;  /* 0x00000002a10e7211 */ /* 0x080fe200078408ff */
[----:B------:R-:W-:Y:S01]  /*248d0*/  IMAD.MOV.U32 R157, RZ, RZ, R149 ;  /* 0x000000ffff9d7224 */ /* 0x000fe200078e0095 */
[----:B------:R-:W-:Y:S01]  /*248e0*/  LEA R58, P3, R152, R2, 0x1 ;  /* 0x00000002983a7211 */ /* 0x000fe200078608ff */
[----:B------:R-:W-:-:S02]  /*248f0*/  IMAD.MOV.U32 R149, RZ, RZ, R131 ;  /* 0x000000ffff957224 */ /* 0x000fc400078e0083 */
[----:B------:R-:W-:Y:S02]  /*24900*/  IMAD.MOV.U32 R131, RZ, RZ, R249 ;  /* 0x000000ffff837224 */ /* 0x000fe400078e00f9 */
[----:B------:R-:W-:Y:S01]  /*24910*/  IMAD.MOV.U32 R249, RZ, RZ, R15 ;  /* 0x000000fffff97224 */ /* 0x000fe200078e000f */
[-C--:B------:R-:W-:Y:S01]  /*24920*/  LEA.HI.X.SX32 R15, R161, R3.reuse, 0x1, P2 ;  /* 0x00000003a10f7211 */ /* 0x080fe200010f0eff */
[----:B------:R-:W-:Y:S01]  /*24930*/  IMAD.MOV.U32 R161, RZ, RZ, R158 ;  /* 0x000000ffffa17224 */ /* 0x000fe200078e009e */
[----:B------:R-:W-:Y:S01]  /*24940*/  LEA.HI.X.SX32 R59, R152, R3, 0x1, P3 ;  /* 0x00000003983b7211 */ /* 0x000fe200018f0eff */
[----:B------:R-:W-:Y:S02]  /*24950*/  IMAD.MOV.U32 R158, RZ, RZ, R159 ;  /* 0x000000ffff9e7224 */ /* 0x000fe400078e009f */
[----:B------:R-:W-:Y:S02]  /*24960*/  IMAD.MOV.U32 R152, RZ, RZ, R150 ;  /* 0x000000ffff987224 */ /* 0x000fe400078e0096 */
[----:B------:R-:W-:Y:S01]  /*24970*/  IMAD.MOV.U32 R159, RZ, RZ, R157 ;  /* 0x000000ffff9f7224 */ /* 0x000fe200078e009d */
[----:B------:R-:W-:Y:S01]  /*24980*/  LEA R52, P4, R153, R2, 0x1 ;  /* 0x0000000299347211 */ /* 0x000fe200078808ff */
[----:B------:R-:W-:-:S02]  /*24990*/  IMAD.MOV.U32 R150, RZ, RZ, R144 ;  /* 0x000000ffff967224 */ /* 0x000fc400078e0090 */
[----:B------:R-:W-:Y:S02]  /*249a0*/  IMAD.MOV.U32 R157, RZ, RZ, R143 ;  /* 0x000000ffff9d7224 */ /* 0x000fe400078e008f */
[----:B------:R-:W-:Y:S02]  /*249b0*/  IMAD.MOV.U32 R144, RZ, RZ, R130 ;  /* 0x000000ffff907224 */ /* 0x000fe400078e0082 */
[----:B------:R-:W-:Y:S02]  /*249c0*/  IMAD.MOV.U32 R143, RZ, RZ, R136 ;  /* 0x000000ffff8f7224 */ /* 0x000fe400078e0088 */
[----:B------:R-:W-:Y:S02]  /*249d0*/  IMAD.MOV.U32 R130, RZ, RZ, R137 ;  /* 0x000000ffff827224 */ /* 0x000fe400078e0089 */
[----:B------:R-:W-:Y:S02]  /*249e0*/  IMAD.MOV.U32 R136, RZ, RZ, R123 ;  /* 0x000000ffff887224 */ /* 0x000fe400078e007b */
[----:B------:R-:W-:Y:S01]  /*249f0*/  IMAD.MOV.U32 R137, RZ, RZ, R122 ;  /* 0x000000ffff897224 */ /* 0x000fe200078e007a */
[----:B------:R-:W-:Y:S01]  /*24a00*/  LEA R122, P1, R8, R2, 0x1 ;  /* 0x00000002087a7211 */ /* 0x000fe200078208ff */
[----:B------:R-:W-:Y:S01]  /*24a10*/  IMAD.MOV.U32 R123, RZ, RZ, R8 ;  /* 0x000000ffff7b7224 */ /* 0x000fe200078e0008 */
[----:B------:R-:W-:Y:S01]  /*24a20*/  LEA.HI.X.SX32 R53, R153, R3, 0x1, P4 ;  /* 0x0000000399357211 */ /* 0x000fe200020f0eff */
[----:B------:R0:W-:Y:S01]  /*24a30*/  STL.64 [R1+0x850], R58 ;  /* 0x0008503a01007387 */ /* 0x0001e20000100a00 */
[----:B------:R-:W-:-:S02]  /*24a40*/  IMAD.MOV.U32 R153, RZ, RZ, R151 ;  /* 0x000000ffff997224 */ /* 0x000fc400078e0097 */
[----:B------:R-:W-:Y:S01]  /*24a50*/  LEA.HI.X.SX32 R123, R123, R3, 0x1, P1 ;  /* 0x000000037b7b7211 */ /* 0x000fe200008f0eff */
[----:B------:R-:W-:Y:S01]  /*24a60*/  IMAD.MOV.U32 R151, RZ, RZ, R145 ;  /* 0x000000ffff977224 */ /* 0x000fe200078e0091 */
[----:B------:R1:W-:Y:S01]  /*24a70*/  STL.64 [R1+0x848], R52 ;  /* 0x0008483401007387 */ /* 0x0003e20000100a00 */
[----:B------:R-:W-:Y:S01]  /*24a80*/  IMAD.MOV.U32 R145, RZ, RZ, R131 ;  /* 0x000000ffff917224 */ /* 0x000fe200078e0083 */
[----:B0-----:R-:W-:Y:S01]  /*24a90*/  LEA R58, P3, R61, R2, 0x1 ;  /* 0x000000023d3a7211 */ /* 0x001fe200078608ff */
[----:B------:R-:W-:-:S03]  /*24aa0*/  IMAD.MOV.U32 R131, RZ, RZ, R135 ;  /* 0x000000ffff837224 */ /* 0x000fc600078e0087 */
[-C--:B------:R-:W-:Y:S01]  /*24ab0*/  LEA.HI.X.SX32 R59, R61, R3.reuse, 0x1, P3 ;  /* 0x000000033d3b7211 */ /* 0x080fe200018f0eff */
[----:B------:R-:W-:Y:S01]  /*24ac0*/  IMAD.MOV.U32 R135, RZ, RZ, R120 ;  /* 0x000000ffff877224 */ /* 0x000fe200078e0078 */
[C---:B-1----:R-:W-:Y:S01]  /*24ad0*/  LEA R52, P4, R160.reuse, R2, 0x1 ;  /* 0x00000002a0347211 */ /* 0x042fe200078808ff */
[----:B------:R-:W-:Y:S01]  /*24ae0*/  IMAD.MOV.U32 R120, RZ, RZ, R9 ;  /* 0x000000ffff787224 */ /* 0x000fe200078e0009 */
[----:B------:R0:W-:Y:S01]  /*24af0*/  STL.64 [R1+0x840], R122 ;  /* 0x0008407a01007387 */ /* 0x0001e20000100a00 */
[----:B------:R-:W-:Y:S01]  /*24b00*/  IMAD.MOV.U32 R61, RZ, RZ, R10 ;  /* 0x000000ffff3d7224 */ /* 0x000fe200078e000a */
[----:B------:R-:W-:Y:S01]  /*24b10*/  LEA.HI.X.SX32 R53, R160, R3, 0x1, P4 ;  /* 0x00000003a0357211 */ /* 0x000fe200020f0eff */
[----:B------:R-:W-:Y:S02]  /*24b20*/  IMAD.MOV.U32 R160, RZ, RZ, R161 ;  /* 0x000000ffffa07224 */ /* 0x000fe400078e00a1 */
[----:B------:R-:W-:Y:S01]  /*24b30*/  IMAD.MOV.U32 R161, RZ, RZ, R152 ;  /* 0x000000ffffa17224 */ /* 0x000fe200078e0098 */
[----:B0-----:R-:W4:Y:S04]  /*24b40*/  LDL.LU.64 R122, [R1+0xfc8] ;  /* 0x000fc800017a7983 */ /* 0x001f280000300a00 */
[----:B------:R0:W-:Y:S01]  /*24b50*/  STL.64 [R1+0x830], R58 ;  /* 0x0008303a01007387 */ /* 0x0001e20000100a00 */
[----:B------:R-:W-:-:S02]  /*24b60*/  IMAD.MOV.U32 R152, RZ, RZ, R153 ;  /* 0x000000ffff987224 */ /* 0x000fc400078e0099 */
[----:B------:R-:W-:Y:S01]  /*24b70*/  IMAD.MOV.U32 R153, RZ, RZ, R159 ;  /* 0x000000ffff997224 */ /* 0x000fe200078e009f */
[----:B------:R1:W-:Y:S01]  /*24b80*/  STL.64 [R1+0x828], R52 ;  /* 0x0008283401007387 */ /* 0x0003e20000100a00 */
[----:B------:R-:W-:Y:S01]  /*24b90*/  IMAD.MOV.U32 R159, RZ, RZ, R150 ;  /* 0x000000ffff9f7224 */ /* 0x000fe200078e0096 */
[----:B0-----:R-:W-:Y:S01]  /*24ba0*/  LEA R58, P3, R164, R2, 0x1 ;  /* 0x00000002a43a7211 */ /* 0x001fe200078608ff */
[----:B------:R-:W-:-:S03]  /*24bb0*/  IMAD.MOV.U32 R150, RZ, RZ, R151 ;  /* 0x000000ffff967224 */ /* 0x000fc600078e0097 */
[-C--:B------:R-:W-:Y:S02]  /*24bc0*/  LEA.HI.X.SX32 R59, R164, R3.reuse, 0x1, P3 ;  /* 0x00000003a43b7211 */ /* 0x080fe400018f0eff */
[C---:B-1----:R-:W-:Y:S01]  /*24bd0*/  LEA R52, P4, R165.reuse, R2, 0x1 ;  /* 0x00000002a5347211 */ /* 0x042fe200078808ff */
[----:B------:R-:W-:Y:S02]  /*24be0*/  IMAD.MOV.U32 R151, RZ, RZ, R157 ;  /* 0x000000ffff977224 */ /* 0x000fe400078e009d */
[----:B------:R-:W-:Y:S01]  /*24bf0*/  IMAD.MOV.U32 R157, RZ, RZ, R144 ;  /* 0x000000ffff9d7224 */ /* 0x000fe200078e0090 */
[----:B------:R-:W-:Y:S01]  /*24c00*/  LEA.HI.X.SX32 R53, R165, R3, 0x1, P4 ;  /* 0x00000003a5357211 */ /* 0x000fe200020f0eff */
        /* <DEDUP_REMOVED lines=12> */
[----:B---3--:R-:W-:-:S04]  /*24cd0*/  LEA R8, P2, R60, R2, 0x1 ;  /* 0x000000023c087211 */ /* 0x008fc800078408ff */
[----:B------:R-:W-:Y:S02]  /*24ce0*/  LEA.HI.X.SX32 R9, R60, R3, 0x1, P2 ;  /* 0x000000033c097211 */ /* 0x000fe400010f0eff */
[----:B------:R-:W-:-:S04]  /*24cf0*/  LEA R60, P1, R10, R2, 0x1 ;  /* 0x000000020a3c7211 */ /* 0x000fc800078208ff */
[----:B------:R-:W-:-:S05]  /*24d00*/  LEA.HI.X.SX32 R61, R61, R3, 0x1, P1 ;  /* 0x000000033d3d7211 */ /* 0x000fca00008f0eff */
[----:B------:R-:W-:Y:S01]  /*24d10*/  STL.64 [R1+0x820], R60 ;  /* 0x0008203c01007387 */ /* 0x000fe20000100a00 */
[----:B------:R-:W-:-:S03]  /*24d20*/  LEA R10, P2, R5, R2, 0x1 ;  /* 0x00000002050a7211 */ /* 0x000fc600078408ff */
[----:B------:R0:W-:Y:S01]  /*24d30*/  STL.64 [R1+0x810], R58 ;  /* 0x0008103a01007387 */ /* 0x0001e20000100a00 */
[----:B------:R-:W-:Y:S01]  /*24d40*/  LEA.HI.X.SX32 R11, R5, R3, 0x1, P2 ;  /* 0x00000003050b7211 */ /* 0x000fe200010f0eff */
[----:B------:R-:W-:Y:S02]  /*24d50*/  IMAD.MOV.U32 R5, RZ, RZ, R150 ;  /* 0x000000ffff057224 */ /* 0x000fe400078e0096 */
[----:B------:R1:W-:Y:S01]  /*24d60*/  STL.64 [R1+0x808], R52 ;  /* 0x0008083401007387 */ /* 0x0003e20000100a00 */
[----:B0-----:R-:W-:Y:S01]  /*24d70*/  IMAD.MOV.U32 R59, RZ, RZ, R161 ;  /* 0x000000ffff3b7224 */ /* 0x001fe200078e00a1 */
[----:B------:R-:W-:Y:S01]  /*24d80*/  LEA R60, P3, R165, R2, 0x1 ;  /* 0x00000002a53c7211 */ /* 0x000fe200078608ff */
[----:B------:R-:W-:-:S03]  /*24d90*/  IMAD.MOV.U32 R150, RZ, RZ, R129 ;  /* 0x000000ffff967224 */ /* 0x000fc600078e0081 */
[CC--:B------:R-:W-:Y:S01]  /*24da0*/  LEA R128, P1, R59.reuse, R2.reuse, 0x1 ;  /* 0x000000023b807211 */ /* 0x0c0fe200078208ff */
[----:B------:R-:W-:Y:S01]  /*24db0*/  IMAD.MOV.U32 R58, RZ, RZ, R144 ;  /* 0x000000ffff3a7224 */ /* 0x000fe200078e0090 */
[CC--:B-1----:R-:W-:Y:S01]  /*24dc0*/  LEA R52, P4, R160.reuse, R2.reuse, 0x1 ;  /* 0x00000002a0347211 */ /* 0x0c2fe200078808ff */
[----:B--2---:R-:W-:Y:S01]  /*24dd0*/  IMAD.MOV.U32 R144, RZ, RZ, R118 ;  /* 0x000000ffff907224 */ /* 0x004fe200078e0076 */
[-C--:B------:R-:W-:Y:S01]  /*24de0*/  LEA.HI.X.SX32 R129, R59, R3.reuse, 0x1, P1 ;  /* 0x000000033b817211 */ /* 0x080fe200008f0eff */
[----:B------:R-:W-:Y:S01]  /*24df0*/  IMAD.MOV.U32 R161, RZ, RZ, R145 ;  /* 0x000000ffffa17224 */ /* 0x000fe200078e0091 */
[-C--:B------:R-:W-:Y:S01]  /*24e00*/  LEA.HI.X.SX32 R61, R165, R3.reuse, 0x1, P3 ;  /* 0x00000003a53d7211 */ /* 0x080fe200018f0eff */
[----:B------:R-:W2:Y:S01]  /*24e10*/  LDL.LU R118, [R1+0xfc0] ;  /* 0x000fc00001767983 */ /* 0x000ea20000300800 */
[-C--:B------:R-:W-:Y:S01]  /*24e20*/  LEA.HI.X.SX32 R53, R160, R3.reuse, 0x1, P4 ;  /* 0x00000003a0357211 */ /* 0x080fe200020f0eff */
[----:B------:R-:W-:Y:S02]  /*24e30*/  IMAD.MOV.U32 R145, RZ, RZ, R113 ;  /* 0x000000ffff917224 */ /* 0x000fe400078e0071 */
[----:B------:R0:W-:Y:S01]  /*24e40*/  STL.64 [R1+0x800], R128 ;  /* 0x0008008001007387 */ /* 0x0001e20000100a00 */
[----:B------:R-:W-:Y:S01]  /*24e50*/  IMAD.MOV.U32 R160, RZ, RZ, R144 ;  /* 0x000000ffffa07224 */ /* 0x000fe200078e0090 */
[-C--:B------:R-:W-:Y:S01]  /*24e60*/  LEA R144, P1, R58, R2.reuse, 0x1 ;  /* 0x000000023a907211 */ /* 0x080fe200078208ff */
[----:B------:R-:W-:Y:S01]  /*24e70*/  IMAD.MOV.U32 R59, RZ, RZ, R152 ;  /* 0x000000ffff3b7224 */ /* 0x000fe200078e0098 */
[----:B------:R-:W-:Y:S01]  /*24e80*/  LEA R112, P2, R164, R2, 0x1 ;  /* 0x00000002a4707211 */ /* 0x000fe200078408ff */
[----:B------:R-:W-:Y:S01]  /*24e90*/  IMAD.MOV.U32 R152, RZ, RZ, R145 ;  /* 0x000000ffff987224 */ /* 0x000fe200078e0091 */
[-C--:B------:R-:W-:Y:S01]  /*24ea0*/  LEA.HI.X.SX32 R145, R58, R3.reuse, 0x1, P1 ;  /* 0x000000033a917211 */ /* 0x080fe200008f0eff */
[----:B------:R-:W-:Y:S01]  /*24eb0*/  IMAD.MOV.U32 R165, RZ, RZ, R161 ;  /* 0x000000ffffa57224 */ /* 0x000fe200078e00a1 */
[----:B0-----:R-:W3:Y:S04]  /*24ec0*/  LDL.LU.64 R128, [R1+0xfb8] ;  /* 0x000fb80001807983 */ /* 0x001ee80000300a00 */
[----:B------:R0:W-:Y:S01]  /*24ed0*/  STL.64 [R1+0x7f0], R60 ;  /* 0x0007f03c01007387 */ /* 0x0001e20000100a00 */
[----:B------:R-:W-:Y:S01]  /*24ee0*/  IMAD.MOV.U32 R161, RZ, RZ, R139 ;  /* 0x000000ffffa17224 */ /* 0x000fe200078e008b */
[----:B------:R-:W-:-:S02]  /*24ef0*/  LEA.HI.X.SX32 R113, R164, R3, 0x1, P2 ;  /* 0x00000003a4717211 */ /* 0x000fc400010f0eff */
[----:B------:R1:W-:Y:S01]  /*24f00*/  STL.64 [R1+0x7e8], R52 ;  /* 0x0007e83401007387 */ /* 0x0003e20000100a00 */
[----:B------:R-:W-:Y:S01]  /*24f10*/  IMAD.MOV.U32 R139, RZ, RZ, R114 ;  /* 0x000000ffff8b7224 */ /* 0x000fe200078e0072 */
[CC--:B------:R-:W-:Y:S02]  /*24f20*/  LEA R114, P2, R148.reuse, R2.reuse, 0x1 ;  /* 0x0000000294727211 */ /* 0x0c0fe400078408ff */
[-C--:B0-----:R-:W-:Y:S01]  /*24f30*/  LEA R60, P3, R149, R2.reuse, 0x1 ;  /* 0x00000002953c7211 */ /* 0x081fe200078608ff */
[----:B------:R0:W-:Y:S01]  /*24f40*/  STL.64 [R1+0x7e0], R144 ;  /* 0x0007e09001007387 */ /* 0x0001e20000100a00 */
[-C--:B-1----:R-:W-:Y:S02]  /*24f50*/  LEA R52, P4, R117, R2.reuse, 0x1 ;  /* 0x0000000275347211 */ /* 0x082fe400078808ff */
[-C--:B------:R-:W-:Y:S01]  /*24f60*/  LEA.HI.X.SX32 R61, R149, R3.reuse, 0x1, P3 ;  /* 0x00000003953d7211 */ /* 0x080fe200018f0eff */
[----:B------:R-:W-:Y:S01]  /*24f70*/  IMAD.MOV.U32 R164, RZ, RZ, R150 ;  /* 0x000000ffffa47224 */ /* 0x000fe200078e0096 */
[-C--:B------:R-:W-:Y:S01]  /*24f80*/  LEA.HI.X.SX32 R53, R117, R3.reuse, 0x1, P4 ;  /* 0x0000000375357211 */ /* 0x080fe200020f0eff */
[----:B------:R-:W-:Y:S01]  /*24f90*/  IMAD.MOV.U32 R150, RZ, RZ, R115 ;  /* 0x000000ffff967224 */ /* 0x000fe200078e0073 */
[----:B------:R-:W-:Y:S01]  /*24fa0*/  LEA.HI.X.SX32 R115, R148, R3, 0x1, P2 ;  /* 0x0000000394737211 */ /* 0x000fe200010f0eff */
[----:B0-----:R-:W3:Y:S01]  /*24fb0*/  LDL.LU.64 R144, [R1+0xfb0] ;  /* 0x000fb00001907983 */ /* 0x001ee20000300a00 */
[----:B------:R-:W-:Y:S01]  /*24fc0*/  IMAD.MOV.U32 R58, RZ, RZ, R116 ;  /* 0x000000ffff3a7224 */ /* 0x000fe200078e0074 */
[----:B------:R-:W-:-:S02]  /*24fd0*/  LEA R148, P1, R59, R2, 0x1 ;  /* 0x000000023b947211 */ /* 0x000fc400078208ff */
[----:B------:R0:W-:Y:S02]  /*24fe0*/  STL.64 [R1+0x7d0], R60 ;  /* 0x0007d03c01007387 */ /* 0x0001e40000100a00 */
[-C--:B------:R-:W-:Y:S02]  /*24ff0*/  LEA.HI.X.SX32 R149, R59, R3.reuse, 0x1, P1 ;  /* 0x000000033b957211 */ /* 0x080fe400008f0eff */
[----:B------:R1:W-:Y:S01]  /*25000*/  STL.64 [R1+0x7c8], R52 ;  /* 0x0007c83401007387 */ /* 0x0003e20000100a00 */
[CC--:B0-----:R-:W-:Y:S02]  /*25010*/  LEA R60, P3, R153.reuse, R2.reuse, 0x1 ;  /* 0x00000002993c7211 */ /* 0x0c1fe400078608ff */
[-C--:B-1----:R-:W-:Y:S02]  /*25020*/  LEA R52, P4, R158, R2.reuse, 0x1 ;  /* 0x000000029e347211 */ /* 0x082fe400078808ff */
[----:B------:R-:W-:Y:S01]  /*25030*/  LEA.HI.X.SX32 R61, R153, R3, 0x1, P3 ;  /* 0x00000003993d7211 */ /* 0x000fe200018f0eff */
[----:B------:R-:W-:Y:S01]  /*25040*/  IMAD.MOV.U32 R153, RZ, RZ, R120 ;  /* 0x000000ffff997224 */ /* 0x000fe200078e0078 */
[----:B------:R-:W-:-:S02]  /*25050*/  LEA R120, P1, R58, R2, 0x1 ;  /* 0x000000023a787211 */ /* 0x000fc400078208ff */
[-C--:B------:R-:W-:Y:S01]  /*25060*/  LEA.HI.X.SX32 R53, R158, R3.reuse, 0x1, P4 ;  /* 0x000000039e357211 */ /* 0x080fe200020f0eff */
[----:B------:R-:W-:Y:S01]  /*25070*/  IMAD.MOV.U32 R158, RZ, RZ, R121 ;  /* 0x000000ffff9e7224 */ /* 0x000fe200078e0079 */
[----:B------:R-:W-:Y:S01]  /*25080*/  LEA.HI.X.SX32 R121, R58, R3, 0x1, P1 ;  /* 0x000000033a797211 */ /* 0x000fe200008f0eff */
[----:B------:R0:W-:Y:S04]  /*25090*/  STL.64 [R1+0x7c0], R148 ;  /* 0x0007c09401007387 */ /* 0x0001e80000100a00 */
[----:B0-----:R-:W3:Y:S04]  /*250a0*/  LDL.LU.64 R148, [R1+0xfa8] ;  /* 0x000fa80001947983 */ /* 0x001ee80000300a00 */
[----:B------:R-:W-:Y:S04]  /*250b0*/  STL.64 [R1+0x7b0], R60 ;  /* 0x0007b03c01007387 */ /* 0x000fe80000100a00 */
[----:B------:R-:W-:Y:S04]  /*250c0*/  STL.64 [R1+0x7a8], R52 ;  /* 0x0007a83401007387 */ /* 0x000fe80000100a00 */
[----:B------:R0:W-:Y:S04]  /*250d0*/  STL.64 [R1+0x7a0], R120 ;  /* 0x0007a07801007387 */ /* 0x0001e80000100a00 */
[----:B0-----:R-:W3:Y:S01]  /*250e0*/  LDL.LU.64 R120, [R1+0xfa0] ;  /* 0x000fa00001787983 */ /* 0x001ee20000300a00 */
[----:B------:R-:W-:-:S02]  /*250f0*/  LEA R116, P2, R5, R2, 0x1 ;  /* 0x0000000205747211 */ /* 0x000fc400078408ff */
[-C--:B------:R-:W-:Y:S02]  /*25100*/  LEA R60, P3, R143, R2.reuse, 0x1 ;  /* 0x000000028f3c7211 */ /* 0x080fe400078608ff */
[-C--:B------:R-:W-:Y:S02]  /*25110*/  LEA.HI.X.SX32 R117, R5, R3.reuse, 0x1, P2 ;  /* 0x0000000305757211 */ /* 0x080fe400010f0eff */
[C---:B------:R-:W-:Y:S01]  /*25120*/  LEA R52, P4, R250.reuse, R2, 0x1 ;  /* 0x00000002fa347211 */ /* 0x040fe200078808ff */
[----:B------:R-:W-:Y:S01]  /*25130*/  IMAD.MOV.U32 R5, RZ, RZ, R119 ;  /* 0x000000ffff057224 */ /* 0x000fe200078e0077 */
[-C--:B------:R-:W-:Y:S02]  /*25140*/  LEA.HI.X.SX32 R61, R143, R3.reuse, 0x1, P3 ;  /* 0x000000038f3d7211 */ /* 0x080fe400018f0eff */
[----:B------:R-:W-:Y:S01]  /*25150*/  LEA.HI.X.SX32 R53, R250, R3, 0x1, P4 ;  /* 0x00000003fa357211 */ /* 0x000fe200020f0eff */
[----:B------:R-:W-:Y:S02]  /*25160*/  IMAD.MOV.U32 R143, RZ, RZ, R135 ;  /* 0x000000ffff8f7224 */ /* 0x000fe400078e0087 */
[----:B------:R0:W-:Y:S01]  /*25170*/  STL.64 [R1+0x790], R60 ;  /* 0x0007903c01007387 */ /* 0x0001e20000100a00 */
[----:B------:R-:W-:-:S03]  /*25180*/  IMAD.MOV.U32 R58, RZ, RZ, R151 ;  /* 0x000000ffff3a7224 */ /* 0x000fc600078e0097 */
[----:B------:R1:W-:Y:S01]  /*25190*/  STL.64 [R1+0x788], R52 ;  /* 0x0007883401007387 */ /* 0x0003e20000100a00 */
[CC--:B0-----:R-:W-:Y:S02]  /*251a0*/  LEA R60, P3, R153.reuse, R2.reuse, 0x1 ;  /* 0x00000002993c7211 */ /* 0x0c1fe400078608ff */
[C---:B-1----:R-:W-:Y:S02]  /*251b0*/  LEA R52, P4, R158.reuse, R2, 0x1 ;  /* 0x000000029e347211 */ /* 0x042fe400078808ff */
[-C--:B------:R-:W-:Y:S02]  /*251c0*/  LEA.HI.X.SX32 R61, R153, R3.reuse, 0x1, P3 ;  /* 0x00000003993d7211 */ /* 0x080fe400018f0eff */
[----:B------:R-:W-:Y:S01]  /*251d0*/  LEA.HI.X.SX32 R53, R158, R3, 0x1, P4 ;  /* 0x000000039e357211 */ /* 0x000fe200020f0eff */
[----:B------:R-:W-:Y:S02]  /*251e0*/  IMAD.MOV.U32 R153, RZ, RZ, R133 ;  /* 0x000000ffff997224 */ /* 0x000fe400078e0085 */
[----:B------:R-:W-:-:S02]  /*251f0*/  IMAD.MOV.U32 R151, RZ, RZ, R130 ;  /* 0x000000ffff977224 */ /* 0x000fc400078e0082 */
[----:B----4-:R-:W-:Y:S02]  /*25200*/  IMAD.MOV.U32 R158, RZ, RZ, R123 ;  /* 0x000000ffff9e7224 */ /* 0x010fe400078e007b */
[----:B--2---:R-:W-:Y:S01]  /*25210*/  IMAD.MOV.U32 R59, RZ, RZ, R118 ;  /* 0x000000ffff3b7224 */ /* 0x004fe200078e0076 */
[----:B------:R-:W-:-:S04]  /*25220*/  LEA R118, P2, R165, R2, 0x1 ;  /* 0x00000002a5767211 */ /* 0x000fc800078408ff */
[----:B------:R-:W-:Y:S01]  /*25230*/  LEA.HI.X.SX32 R119, R165, R3, 0x1, P2 ;  /* 0x00000003a5777211 */ /* 0x000fe200010f0eff */
[----:B------:R-:W-:Y:S02]  /*25240*/  IMAD.MOV.U32 R165, RZ, RZ, R159 ;  /* 0x000000ffffa57224 */ /* 0x000fe400078e009f */
[----:B------:R-:W-:Y:S02]  /*25250*/  IMAD.MOV.U32 R159, RZ, RZ, R131 ;  /* 0x000000ffff9f7224 */ /* 0x000fe400078e0083 */
[----:B------:R-:W-:Y:S01]  /*25260*/  IMAD.MOV.U32 R131, RZ, RZ, R134 ;  /* 0x000000ffff837224 */ /* 0x000fe200078e0086 */
[----:B------:R-:W-:-:S04]  /*25270*/  LEA R134, P1, R59, R2, 0x1 ;  /* 0x000000023b867211 */ /* 0x000fc800078208ff */
[----:B------:R-:W-:Y:S01]  /*25280*/  LEA.HI.X.SX32 R135, R59, R3, 0x1, P1 ;  /* 0x000000033b877211 */ /* 0x000fe200008f0eff */
[----:B------:R-:W-:Y:S02]  /*25290*/  IMAD.MOV.U32 R59, RZ, RZ, R164 ;  /* 0x000000ffff3b7224 */ /* 0x000fe400078e00a4 */
[----:B------:R-:W-:Y:S02]  /*252a0*/  IMAD.MOV.U32 R164, RZ, RZ, R152 ;  /* 0x000000ffffa47224 */ /* 0x000fe400078e0098 */
[----:B------:R0:W-:Y:S01]  /*252b0*/  STL.64 [R1+0x780], R134 ;  /* 0x0007808601007387 */ /* 0x0001e20000100a00 */
[----:B------:R-:W-:Y:S01]  /*252c0*/  IMAD.MOV.U32 R152, RZ, RZ, R132 ;  /* 0x000000ffff987224 */ /* 0x000fe200078e0084 */
[----:B------:R-:W-:-:S04]  /*252d0*/  LEA R132, P1, R58, R2, 0x1 ;  /* 0x000000023a847211 */ /* 0x000fc800078208ff */
[----:B------:R-:W-:Y:S01]  /*252e0*/  LEA.HI.X.SX32 R133, R58, R3, 0x1, P1 ;  /* 0x000000033a857211 */ /* 0x000fe200008f0eff */
[----:B0-----:R-:W2:Y:S04]  /*252f0*/  LDL.LU.64 R134, [R1+0xf98] ;  /* 0x000f980001867983 */ /* 0x001ea80000300a00 */
[----:B------:R0:W-:Y:S04]  /*25300*/  STL.64 [R1+0x770], R60 ;  /* 0x0007703c01007387 */ /* 0x0001e80000100a00 */
[----:B------:R1:W-:Y:S01]  /*25310*/  STL.64 [R1+0x768], R52 ;  /* 0x0007683401007387 */ /* 0x0003e20000100a00 */
[----:B0-----:R-:W-:-:S02]  /*25320*/  LEA R60, P3, R161, R2, 0x1 ;  /* 0x00000002a13c7211 */ /* 0x001fc400078608ff */
[C---:B-1----:R-:W-:Y:S02]  /*25330*/  LEA R52, P4, R150.reuse, R2, 0x1 ;  /* 0x0000000296347211 */ /* 0x042fe400078808ff */
[-C--:B------:R-:W-:Y:S02]  /*25340*/  LEA.HI.X.SX32 R61, R161, R3.reuse, 0x1, P3 ;  /* 0x00000003a13d7211 */ /* 0x080fe400018f0eff */
[----:B------:R-:W-:Y:S01]  /*25350*/  LEA.HI.X.SX32 R53, R150, R3, 0x1, P4 ;  /* 0x0000000396357211 */ /* 0x000fe200020f0eff */
[----:B------:R0:W-:Y:S01]  /*25360*/  STL.64 [R1+0x760], R132 ;  /* 0x0007608401007387 */ /* 0x0001e20000100a00 */
[----:B------:R-:W-:-:S03]  /*25370*/  IMAD.MOV.U32 R58, RZ, RZ, R124 ;  /* 0x000000ffff3a7224 */ /* 0x000fc600078e007c */
[----:B0-----:R-:W4:Y:S04]  /*25380*/  LDL.LU.64 R132, [R1+0xf90] ;  /* 0x000f900001847983 */ /* 0x001f280000300a00 */
[----:B------:R-:W-:Y:S04]  /*25390*/  STL.64 [R1+0x750], R60 ;  /* 0x0007503c01007387 */ /* 0x000fe80000100a00 */
[----:B------:R0:W-:Y:S02]  /*253a0*/  STL.64 [R1+0x748], R52 ;  /* 0x0007483401007387 */ /* 0x0001e40000100a00 */
[----:B0-----:R-:W-:-:S02]  /*253b0*/  LEA R52, P4, R151, R2, 0x1 ;  /* 0x0000000297347211 */ /* 0x001fc400078808ff */
[-C--:B------:R-:W-:Y:S02]  /*253c0*/  LEA R60, P3, R164, R2.reuse, 0x1 ;  /* 0x00000002a43c7211 */ /* 0x080fe400078608ff */
[----:B------:R-:W-:Y:S01]  /*253d0*/  LEA.HI.X.SX32 R53, R151, R3, 0x1, P4 ;  /* 0x0000000397357211 */ /* 0x000fe200020f0eff */
[----:B---3--:R-:W-:Y:S01]  /*253e0*/  IMAD.MOV.U32 R250, RZ, RZ, R120 ;  /* 0x000000fffffa7224 */ /* 0x008fe200078e0078 */
[----:B------:R-:W-:Y:S01]  /*253f0*/  LEA R120, P2, R5, R2, 0x1 ;  /* 0x0000000205787211 */ /* 0x000fe200078408ff */
[----:B------:R-:W-:-:S03]  /*25400*/  IMAD.MOV.U32 R130, RZ, RZ, R121 ;  /* 0x000000ffff827224 */ /* 0x000fc600078e0079 */
[-C--:B------:R-:W-:Y:S01]  /*25410*/  LEA.HI.X.SX32 R121, R5, R3.reuse, 0x1, P2 ;  /* 0x0000000305797211 */ /* 0x080fe200010f0eff */
[----:B------:R-:W-:Y:S02]  /*25420*/  IMAD.MOV.U32 R5, RZ, RZ, R160 ;  /* 0x000000ffff057224 */ /* 0x000fe400078e00a0 */
[----:B------:R-:W-:Y:S02]  /*25430*/  IMAD.MOV.U32 R160, RZ, RZ, R251 ;  /* 0x000000ffffa07224 */ /* 0x000fe400078e00fb */
[----:B------:R-:W-:Y:S01]  /*25440*/  IMAD.MOV.U32 R251, RZ, RZ, R122 ;  /* 0x000000fffffb7224 */ /* 0x000fe200078e007a */
[-C--:B------:R-:W-:Y:S01]  /*25450*/  LEA R122, P2, R165, R2.reuse, 0x1 ;  /* 0x00000002a57a7211 */ /* 0x080fe200078408ff */
[----:B------:R-:W-:Y:S01]  /*25460*/  IMAD.MOV.U32 R161, RZ, RZ, R130 ;  /* 0x000000ffffa17224 */ /* 0x000fe200078e0082 */
[-C--:B------:R-:W-:Y:S02]  /*25470*/  LEA R130, P1, R59, R2.reuse, 0x1 ;  /* 0x000000023b827211 */ /* 0x080fe400078208ff */
[----:B------:R-:W-:Y:S01]  /*25480*/  LEA.HI.X.SX32 R123, R165, R3, 0x1, P2 ;  /* 0x00000003a57b7211 */ /* 0x000fe200010f0eff */
[----:B------:R-:W-:Y:S01]  /*25490*/  IMAD.MOV.U32 R165, RZ, RZ, R137 ;  /* 0x000000ffffa57224 */ /* 0x000fe200078e0089 */
[----:B------:R-:W-:Y:S01]  /*254a0*/  LEA R124, P2, R5, R2, 0x1 ;  /* 0x00000002057c7211 */ /* 0x000fe200078408ff */
[----:B------:R-:W-:-:S02]  /*254b0*/  IMAD.MOV.U32 R150, RZ, RZ, R250 ;  /* 0x000000ffff967224 */ /* 0x000fc400078e00fa */
[----:B------:R-:W-:Y:S02]  /*254c0*/  IMAD.MOV.U32 R137, RZ, RZ, R248 ;  /* 0x000000ffff897224 */ /* 0x000fe400078e00f8 */
[----:B------:R-:W-:Y:S01]  /*254d0*/  IMAD.MOV.U32 R250, RZ, RZ, R131 ;  /* 0x000000fffffa7224 */ /* 0x000fe200078e0083 */
[-C--:B------:R-:W-:Y:S01]  /*254e0*/  LEA.HI.X.SX32 R131, R59, R3.reuse, 0x1, P1 ;  /* 0x000000033b837211 */ /* 0x080fe200008f0eff */
[----:B------:R-:W-:Y:S01]  /*254f0*/  IMAD.MOV.U32 R248, RZ, RZ, R125 ;  /* 0x000000fffff87224 */ /* 0x000fe200078e007d */
[-C--:B------:R-:W-:Y:S01]  /*25500*/  LEA.HI.X.SX32 R125, R5, R3.reuse, 0x1, P2 ;  /* 0x00000003057d7211 */ /* 0x080fe200010f0eff */
[----:B------:R-:W-:Y:S02]  /*25510*/  IMAD.MOV.U32 R151, RZ, RZ, R139 ;  /* 0x000000ffff977224 */ /* 0x000fe400078e008b */
[----:B------:R-:W-:Y:S01]  /*25520*/  IMAD.MOV.U32 R139, RZ, RZ, R128 ;  /* 0x000000ffff8b7224 */ /* 0x000fe200078e0080 */
[----:B------:R-:W-:Y:S01]  /*25530*/  LEA R128, P1, R159, R2, 0x1 ;  /* 0x000000029f807211 */ /* 0x000fe200078208ff */
[----:B------:R-:W-:Y:S01]  /*25540*/  IMAD.MOV.U32 R5, RZ, RZ, R158 ;  /* 0x000000ffff057224 */ /* 0x000fe200078e009e */
[----:B------:R-:W-:Y:S01]  /*25550*/  LEA.HI.X.SX32 R61, R164, R3, 0x1, P3 ;  /* 0x00000003a43d7211 */ /* 0x000fe200018f0eff */
[----:B------:R-:W-:-:S02]  /*25560*/  IMAD.MOV.U32 R158, RZ, RZ, R157 ;  /* 0x000000ffff9e7224 */ /* 0x000fc400078e009d */
[----:B------:R-:W-:Y:S02]  /*25570*/  IMAD.MOV.U32 R157, RZ, RZ, R138 ;  /* 0x000000ffff9d7224 */ /* 0x000fe400078e008a */
[----:B------:R-:W-:Y:S01]  /*25580*/  IMAD.MOV.U32 R138, RZ, RZ, R129 ;  /* 0x000000ffff8a7224 */ /* 0x000fe200078e0081 */
[----:B------:R-:W-:Y:S01]  /*25590*/  LEA.HI.X.SX32 R129, R159, R3, 0x1, P1 ;  /* 0x000000039f817211 */ /* 0x000fe200008f0eff */
[----:B------:R0:W-:Y:S04]  /*255a0*/  STL.64 [R1+0x740], R130 ;  /* 0x0007408201007387 */ /* 0x0001e80000100a00 */
[----:B0-----:R-:W3:Y:S04]  /*255b0*/  LDL.LU.64 R130, [R1+0xf88] ;  /* 0x000f880001827983 */ /* 0x001ee80000300a00 */
[----:B------:R-:W-:Y:S04]  /*255c0*/  STL.64 [R1+0x730], R60 ;  /* 0x0007303c01007387 */ /* 0x000fe80000100a00 */
[----:B------:R-:W-:Y:S04]  /*255d0*/  STL.64 [R1+0x728], R52 ;  /* 0x0007283401007387 */ /* 0x000fe80000100a00 */
[----:B------:R0:W-:Y:S04]  /*255e0*/  STL.64 [R1+0x720], R128 ;  /* 0x0007208001007387 */ /* 0x0001e80000100a00 */
[----:B0-----:R-:W2:Y:S01]  /*255f0*/  LDL.LU.64 R128, [R1+0xf80] ;  /* 0x000f800001807983 */ /* 0x001ea20000300a00 */
[----:B------:R-:W-:Y:S01]  /*25600*/  IMAD.MOV.U32 R164, RZ, RZ, R152 ;  /* 0x000000ffffa47224 */ /* 0x000fe200078e0098 */
[-C--:B------:R-:W-:Y:S01]  /*25610*/  LEA R60, P3, R136, R2.reuse, 0x1 ;  /* 0x00000002883c7211 */ /* 0x080fe200078608ff */
[----:B------:R-:W-:Y:S01]  /*25620*/  IMAD.MOV.U32 R152, RZ, RZ, R126 ;  /* 0x000000ffff987224 */ /* 0x000fe200078e007e */
[----:B------:R-:W-:-:S02]  /*25630*/  LEA R52, P4, R249, R2, 0x1 ;  /* 0x00000002f9347211 */ /* 0x000fc400078808ff */
[-C--:B------:R-:W-:Y:S01]  /*25640*/  LEA R126, P2, R143, R2.reuse, 0x1 ;  /* 0x000000028f7e7211 */ /* 0x080fe200078408ff */
[----:B------:R-:W-:Y:S01]  /*25650*/  IMAD.MOV.U32 R59, RZ, RZ, R153 ;  /* 0x000000ffff3b7224 */ /* 0x000fe200078e0099 */
[-C--:B------:R-:W-:Y:S01]  /*25660*/  LEA.HI.X.SX32 R61, R136, R3.reuse, 0x1, P3 ;  /* 0x00000003883d7211 */ /* 0x080fe200018f0eff */
[----:B------:R-:W-:Y:S01]  /*25670*/  IMAD.MOV.U32 R153, RZ, RZ, R127 ;  /* 0x000000ffff997224 */ /* 0x000fe200078e007f */
[-C--:B------:R-:W-:Y:S02]  /*25680*/  LEA.HI.X.SX32 R53, R249, R3.reuse, 0x1, P4 ;  /* 0x00000003f9357211 */ /* 0x080fe400020f0eff */
[-C--:B------:R-:W-:Y:S01]  /*25690*/  LEA.HI.X.SX32 R127, R143, R3.reuse, 0x1, P2 ;  /* 0x000000038f7f7211 */ /* 0x080fe200010f0eff */
[----:B------:R-:W-:Y:S01]  /*256a0*/  IMAD.MOV.U32 R143, RZ, RZ, R250 ;  /* 0x000000ffff8f7224 */ /* 0x000fe200078e00fa */
[C---:B------:R-:W-:Y:S01]  /*256b0*/  LEA R136, P1, R58.reuse, R2, 0x1 ;  /* 0x000000023a887211 */ /* 0x040fe200078208ff */
[----:B------:R-:W-:Y:S01]  /*256c0*/  IMAD.MOV.U32 R250, RZ, RZ, R248 ;  /* 0x000000fffffa7224 */ /* 0x000fe200078e00f8 */
[----:B------:R0:W-:Y:S01]  /*256d0*/  STL.64 [R1+0x710], R60 ;  /* 0x0007103c01007387 */ /* 0x0001e20000100a00 */
[----:B------:R-:W-:Y:S01]  /*256e0*/  IMAD.MOV.U32 R159, RZ, RZ, R137 ;  /* 0x000000ffff9f7224 */ /* 0x000fe200078e0089 */
[----:B------:R-:W-:-:S02]  /*256f0*/  LEA.HI.X.SX32 R137, R58, R3, 0x1, P1 ;  /* 0x000000033a897211 */ /* 0x000fc400008f0eff */
[----:B------:R1:W-:Y:S01]  /*25700*/  STL.64 [R1+0x708], R52 ;  /* 0x0007083401007387 */ /* 0x0003e20000100a00 */
[CC--:B0-----:R-:W-:Y:S02]  /*25710*/  LEA R60, P3, R161.reuse, R2.reuse, 0x1 ;  /* 0x00000002a13c7211 */ /* 0x0c1fe400078608ff */
[CC--:B-1----:R-:W-:Y:S02]  /*25720*/  LEA R52, P4, R150.reuse, R2.reuse, 0x1 ;  /* 0x0000000296347211 */ /* 0x0c2fe400078808ff */
[-C--:B------:R-:W-:Y:S02]  /*25730*/  LEA.HI.X.SX32 R61, R161, R3.reuse, 0x1, P3 ;  /* 0x00000003a13d7211 */ /* 0x080fe400018f0eff */
[----:B------:R-:W-:Y:S01]  /*25740*/  LEA.HI.X.SX32 R53, R150, R3, 0x1, P4 ;  /* 0x0000000396357211 */ /* 0x000fe200020f0eff */
[----:B------:R-:W-:Y:S01]  /*25750*/  IMAD.MOV.U32 R150, RZ, RZ, R138 ;  /* 0x000000ffff967224 */ /* 0x000fe200078e008a */
[----:B------:R0:W-:Y:S01]  /*25760*/  STL.64 [R1+0x700], R136 ;  /* 0x0007008801007387 */ /* 0x0001e20000100a00 */
[----:B------:R-:W-:Y:S01]  /*25770*/  LEA R138, P1, R152, R2, 0x1 ;  /* 0x00000002988a7211 */ /* 0x000fe200078208ff */
[----:B------:R-:W-:-:S02]  /*25780*/  IMAD.MOV.U32 R58, RZ, RZ, R5 ;  /* 0x000000ffff3a7224 */ /* 0x000fc400078e0005 */
[----:B------:R-:W-:Y:S01]  /*25790*/  IMAD.MOV.U32 R5, RZ, RZ, R139 ;  /* 0x000000ffff057224 */ /* 0x000fe200078e008b */
[----:B------:R-:W-:Y:S01]  /*257a0*/  LEA.HI.X.SX32 R139, R152, R3, 0x1, P1 ;  /* 0x00000003988b7211 */ /* 0x000fe200008f0eff */
[----:B0-----:R-:W4:Y:S04]  /*257b0*/  LDL.LU.64 R136, [R1+0xf78] ;  /* 0x000f780001887983 */ /* 0x001f280000300a00 */
[----:B------:R0:W-:Y:S04]  /*257c0*/  STL.64 [R1+0x6f0], R60 ;  /* 0x0006f03c01007387 */ /* 0x0001e80000100a00 */
[----:B------:R1:W-:Y:S01]  /*257d0*/  STL.64 [R1+0x6e8], R52 ;  /* 0x0006e83401007387 */ /* 0x0003e20000100a00 */
[----:B0-----:R-:W-:-:S02]  /*257e0*/  LEA R60, P3, R158, R2, 0x1 ;  /* 0x000000029e3c7211 */ /* 0x001fc400078608ff */
[C---:B-1----:R-:W-:Y:S02]  /*257f0*/  LEA R52, P4, R251.reuse, R2, 0x1 ;  /* 0x00000002fb347211 */ /* 0x042fe400078808ff */
[-C--:B------:R-:W-:Y:S02]  /*25800*/  LEA.HI.X.SX32 R61, R158, R3.reuse, 0x1, P3 ;  /* 0x000000039e3d7211 */ /* 0x080fe400018f0eff */
[----:B------:R-:W-:Y:S01]  /*25810*/  LEA.HI.X.SX32 R53, R251, R3, 0x1, P4 ;  /* 0x00000003fb357211 */ /* 0x000fe200020f0eff */
[----:B------:R0:W-:Y:S04]  /*25820*/  STL.64 [R1+0x6e0], R138 ;  /* 0x0006e08a01007387 */ /* 0x0001e80000100a00 */
[----:B0-----:R-:W4:Y:S04]  /*25830*/  LDL.LU.64 R138, [R1+0xf70] ;  /* 0x000f7000018a7983 */ /* 0x001f280000300a00 */
[----:B------:R-:W-:Y:S04]  /*25840*/  STL.64 [R1+0x6d0], R60 ;  /* 0x0006d03c01007387 */ /* 0x000fe80000100a00 */
[----:B------:R-:W-:Y:S01]  /*25850*/  STL.64 [R1+0x6c8], R52 ;  /* 0x0006c83401007387 */ /* 0x000fe20000100a00 */
[----:B---3--:R-:W-:-:S02]  /*25860*/  IMAD.MOV.U32 R161, RZ, RZ, R131 ;  /* 0x000000ffffa17224 */ /* 0x008fc400078e0083 */
[----:B--2---:R-:W-:Y:S01]  /*25870*/  IMAD.MOV.U32 R248, RZ, RZ, R128 ;  /* 0x000000fffff87224 */ /* 0x004fe200078e0080 */
[----:B------:R-:W-:Y:S01]  /*25880*/  LEA R128, P2, R165, R2, 0x1 ;  /* 0x00000002a5807211 */ /* 0x000fe200078408ff */
[----:B------:R-:W-:-:S03]  /*25890*/  IMAD.MOV.U32 R249, RZ, RZ, R129 ;  /* 0x000000fffff97224 */ /* 0x000fc600078e0081 */
[----:B------:R-:W-:Y:S01]  /*258a0*/  LEA.HI.X.SX32 R129, R165, R3, 0x1, P2 ;  /* 0x00000003a5817211 */ /* 0x000fe200010f0eff */
[----:B------:R-:W-:Y:S01]  /*258b0*/  IMAD.MOV.U32 R165, RZ, RZ, R130 ;  /* 0x000000ffffa57224 */ /* 0x000fe200078e0082 */
[----:B------:R-:W-:-:S04]  /*258c0*/  LEA R130, P2, R153, R2, 0x1 ;  /* 0x0000000299827211 */ /* 0x000fc800078408ff */
[----:B------:R-:W-:Y:S01]  /*258d0*/  LEA.HI.X.SX32 R131, R153, R3, 0x1, P2 ;  /* 0x0000000399837211 */ /* 0x000fe200010f0eff */
[----:B------:R-:W-:Y:S01]  /*258e0*/  IMAD.MOV.U32 R153, RZ, RZ, R250 ;  /* 0x000000ffff997224 */ /* 0x000fe200078e00fa */
[----:B------:R-:W-:-:S04]  /*258f0*/  LEA R250, P1, R248, R2, 0x1 ;  /* 0x00000002f8fa7211 */ /* 0x000fc800078208ff */
[----:B------:R-:W-:-:S05]  /*25900*/  LEA.HI.X.SX32 R251, R248, R3, 0x1, P1 ;  /* 0x00000003f8fb7211 */ /* 0x000fca00008f0eff */
[----:B------:R0:W-:Y:S04]  /*25910*/  STL.64 [R1+0x6c0], R250 ;  /* 0x0006c0fa01007387 */ /* 0x0001e80000100a00 */
[----:B0-----:R-:W2:Y:S01]  /*25920*/  LDL.LU.64 R250, [R1+0xf68] ;  /* 0x000f680001fa7983 */ /* 0x001ea20000300a00 */
[----:B----4-:R-:W-:Y:S01]  /*25930*/  IMAD.MOV.U32 R158, RZ, RZ, R132 ;  /* 0x000000ffff9e7224 */ /* 0x010fe200078e0084 */
[-C--:B------:R-:W-:Y:S02]  /*25940*/  LEA R132, P2, R249, R2.reuse, 0x1 ;  /* 0x00000002f9847211 */ /* 0x080fe400078408ff */
[CC--:B------:R-:W-:Y:S02]  /*25950*/  LEA R60, P3, R135.reuse, R2.reuse, 0x1 ;  /* 0x00000002873c7211 */ /* 0x0c0fe400078608ff */
[----:B------:R-:W-:Y:S01]  /*25960*/  LEA R52, P4, R134, R2, 0x1 ;  /* 0x0000000286347211 */ /* 0x000fe200078808ff */
[----:B------:R-:W-:Y:S01]  /*25970*/  IMAD.MOV.U32 R152, RZ, RZ, R159 ;  /* 0x000000ffff987224 */ /* 0x000fe200078e009f */
[-C--:B------:R-:W-:Y:S01]  /*25980*/  LEA.HI.X.SX32 R61, R135, R3.reuse, 0x1, P3 ;  /* 0x00000003873d7211 */ /* 0x080fe200018f0eff */
[----:B------:R-:W-:Y:S01]  /*25990*/  IMAD.MOV.U32 R159, RZ, RZ, R133 ;  /* 0x000000ffff9f7224 */ /* 0x000fe200078e0085 */
[----:B------:R-:W-:-:S02]  /*259a0*/  LEA.HI.X.SX32 R133, R249, R3, 0x1, P2 ;  /* 0x00000003f9857211 */ /* 0x000fc400010f0eff */
[-C--:B------:R-:W-:Y:S02]  /*259b0*/  LEA.HI.X.SX32 R53, R134, R3.reuse, 0x1, P4 ;  /* 0x0000000386357211 */ /* 0x080fe400020f0eff */
[CC--:B------:R-:W-:Y:S01]  /*259c0*/  LEA R134, P2, R59.reuse, R2.reuse, 0x1 ;  /* 0x000000023b867211 */ /* 0x0c0fe200078408ff */
[----:B------:R0:W-:Y:S01]  /*259d0*/  STL.64 [R1+0x6b0], R60 ;  /* 0x0006b03c01007387 */ /* 0x0001e20000100a00 */
[C---:B------:R-:W-:Y:S02]  /*259e0*/  LEA R248, P1, R58.reuse, R2, 0x1 ;  /* 0x000000023af87211 */ /* 0x040fe400078208ff */
[-C--:B------:R-:W-:Y:S01]  /*259f0*/  LEA.HI.X.SX32 R135, R59, R3.reuse, 0x1, P2 ;  /* 0x000000033b877211 */ /* 0x080fe200010f0eff */
[----:B------:R-:W-:Y:S01]  /*25a00*/  IMAD.MOV.U32 R59, RZ, RZ, R165 ;  /* 0x000000ffff3b7224 */ /* 0x000fe200078e00a5 */
[----:B------:R1:W-:Y:S01]  /*25a10*/  STL.64 [R1+0x6a8], R52 ;  /* 0x0006a83401007387 */ /* 0x0003e20000100a00 */
[----:B------:R-:W-:Y:S01]  /*25a20*/  IMAD.MOV.U32 R165, RZ, RZ, R151 ;  /* 0x000000ffffa57224 */ /* 0x000fe200078e0097 */
[----:B------:R-:W-:-:S02]  /*25a30*/  LEA.HI.X.SX32 R249, R58, R3, 0x1, P1 ;  /* 0x000000033af97211 */ /* 0x000fc400008f0eff */
[-C--:B0-----:R-:W-:Y:S02]  /*25a40*/  LEA R60, P3, R164, R2.reuse, 0x1 ;  /* 0x00000002a43c7211 */ /* 0x081fe400078608ff */
[-C--:B-1----:R-:W-:Y:S02]  /*25a50*/  LEA R52, P4, R160, R2.reuse, 0x1 ;  /* 0x00000002a0347211 */ /* 0x082fe400078808ff */
[-C--:B------:R-:W-:Y:S01]  /*25a60*/  LEA.HI.X.SX32 R61, R164, R3.reuse, 0x1, P3 ;  /* 0x00000003a43d7211 */ /* 0x080fe200018f0eff */
[----:B------:R-:W-:Y:S01]  /*25a70*/  IMAD.MOV.U32 R164, RZ, RZ, R150 ;  /* 0x000000ffffa47224 */ /* 0x000fe200078e0096 */
[----:B------:R-:W-:Y:S01]  /*25a80*/  LEA.HI.X.SX32 R53, R160, R3, 0x1, P4 ;  /* 0x00000003a0357211 */ /* 0x000fe200020f0eff */
[----:B------:R0:W-:Y:S04]  /*25a90*/  STL.64 [R1+0x6a0], R248 ;  /* 0x0006a0f801007387 */ /* 0x0001e80000100a00 */
[----:B0-----:R-:W3:Y:S04]  /*25aa0*/  LDL.LU.64 R248, [R1+0xf60] ;  /* 0x000f600001f87983 */ /* 0x001ee80000300a00 */
[----:B------:R-:W-:Y:S04]  /*25ab0*/  STL.64 [R1+0x690], R60 ;  /* 0x0006903c01007387 */ /* 0x000fe80000100a00 */
[----:B------:R-:W-:Y:S01]  /*25ac0*/  STL.64 [R1+0x688], R52 ;  /* 0x0006883401007387 */ /* 0x000fe20000100a00 */
[----:B--2---:R-:W-:Y:S01]  /*25ad0*/  IMAD.MOV.U32 R151, RZ, RZ, R250 ;  /* 0x000000ffff977224 */ /* 0x004fe200078e00fa */
[----:B------:R-:W-:Y:S01]  /*25ae0*/  LEA R250, P1, R152, R2, 0x1 ;  /* 0x0000000298fa7211 */ /* 0x000fe200078208ff */
[----:B------:R-:W-:-:S03]  /*25af0*/  IMAD.MOV.U32 R150, RZ, RZ, R251 ;  /* 0x000000ffff967224 */ /* 0x000fc600078e00fb */
[----:B------:R-:W-:-:S05]  /*25b00*/  LEA.HI.X.SX32 R251, R152, R3, 0x1, P1 ;  /* 0x0000000398fb7211 */ /* 0x000fca00008f0eff */
[----:B------:R0:W-:Y:S04]  /*25b10*/  STL.64 [R1+0x680], R250 ;  /* 0x000680fa01007387 */ /* 0x0001e80000100a00 */
[----:B0-----:R-:W2:Y:S01]  /*25b20*/  LDL.LU.64 R250, [R1+0xf58] ;  /* 0x000f580001fa7983 */ /* 0x001ea20000300a00 */
[CC--:B------:R-:W-:Y:S02]  /*25b30*/  LEA R52, P4, R252.reuse, R2.reuse, 0x1 ;  /* 0x00000002fc347211 */ /* 0x0c0fe400078808ff */
[CC--:B------:R-:W-:Y:S02]  /*25b40*/  LEA R60, P3, R143.reuse, R2.reuse, 0x1 ;  /* 0x000000028f3c7211 */ /* 0x0c0fe400078608ff */
[-C--:B------:R-:W-:Y:S01]  /*25b50*/  LEA.HI.X.SX32 R53, R252, R3.reuse, 0x1, P4 ;  /* 0x00000003fc357211 */ /* 0x080fe200020f0eff */
[----:B------:R-:W-:Y:S01]  /*25b60*/  IMAD.MOV.U32 R252, RZ, RZ, R142 ;  /* 0x000000fffffc7224 */ /* 0x000fe200078e008e */
[----:B------:R-:W-:Y:S01]  /*25b70*/  LEA.HI.X.SX32 R61, R143, R3, 0x1, P3 ;  /* 0x000000038f3d7211 */ /* 0x000fe200018f0eff */
[----:B------:R-:W-:Y:S01]  /*25b80*/  IMAD.MOV.U32 R160, RZ, RZ, R136 ;  /* 0x000000ffffa07224 */ /* 0x000fe200078e0088 */
[----:B------:R-:W-:-:S03]  /*25b90*/  LEA R136, P2, R153, R2, 0x1 ;  /* 0x0000000299887211 */ /* 0x000fc600078408ff */
[----:B------:R3:W-:Y:S01]  /*25ba0*/  STL.64 [R1+0x670], R60 ;  /* 0x0006703c01007387 */ /* 0x0007e20000100a00 */
[----:B------:R-:W-:-:S03]  /*25bb0*/  IMAD.MOV.U32 R58, RZ, RZ, R5 ;  /* 0x000000ffff3a7224 */ /* 0x000fc600078e0005 */
[----:B------:R0:W-:Y:S01]  /*25bc0*/  STL.64 [R1+0x668], R52 ;  /* 0x0006683401007387 */ /* 0x0001e20000100a00 */
[----:B------:R-:W-:Y:S02]  /*25bd0*/  IMAD.MOV.U32 R5, RZ, RZ, R161 ;  /* 0x000000ffff057224 */ /* 0x000fe400078e00a1 */
[----:B------:R-:W-:Y:S01]  /*25be0*/  IMAD.MOV.U32 R161, RZ, RZ, R137 ;  /* 0x000000ffffa17224 */ /* 0x000fe200078e0089 */
[-C--:B------:R-:W-:Y:S01]  /*25bf0*/  LEA.HI.X.SX32 R137, R153, R3.reuse, 0x1, P2 ;  /* 0x0000000399897211 */ /* 0x080fe200010f0eff */
[----:B------:R-:W-:Y:S01]  /*25c00*/  IMAD.MOV.U32 R152, RZ, RZ, R158 ;  /* 0x000000ffff987224 */ /* 0x000fe200078e009e */
[CC--:B---3--:R-:W-:Y:S02]  /*25c10*/  LEA R60, P3, R249.reuse, R2.reuse, 0x1 ;  /* 0x00000002f93c7211 */ /* 0x0c8fe400078608ff */
[C---:B0-----:R-:W-:Y:S02]  /*25c20*/  LEA R52, P4, R248.reuse, R2, 0x1 ;  /* 0x00000002f8347211 */ /* 0x041fe400078808ff */
[-C--:B------:R-:W-:Y:S01]  /*25c30*/  LEA.HI.X.SX32 R61, R249, R3.reuse, 0x1, P3 ;  /* 0x00000003f93d7211 */ /* 0x080fe200018f0eff */
[----:B------:R-:W-:Y:S01]  /*25c40*/  IMAD.MOV.U32 R158, RZ, RZ, R138 ;  /* 0x000000ffff9e7224 */ /* 0x000fe200078e008a */
[----:B------:R-:W-:Y:S01]  /*25c50*/  LEA.HI.X.SX32 R53, R248, R3, 0x1, P4 ;  /* 0x00000003f8357211 */ /* 0x000fe200020f0eff */
[----:B------:R-:W-:-:S02]  /*25c60*/  IMAD.MOV.U32 R153, RZ, RZ, R159 ;  /* 0x000000ffff997224 */ /* 0x000fc400078e009f */
[----:B------:R-:W-:Y:S02]  /*25c70*/  IMAD.MOV.U32 R159, RZ, RZ, R139 ;  /* 0x000000ffff9f7224 */ /* 0x000fe400078e008b */
[----:B------:R-:W-:Y:S02]  /*25c80*/  IMAD.MOV.U32 R248, RZ, RZ, R5 ;  /* 0x000000fffff87224 */ /* 0x000fe400078e0005 */
[----:B------:R-:W-:Y:S02]  /*25c90*/  IMAD.MOV.U32 R249, RZ, RZ, R59 ;  /* 0x000000fffff97224 */ /* 0x000fe400078e003b */
[----:B------:R-:W-:Y:S02]  /*25ca0*/  IMAD.MOV.U32 R5, RZ, RZ, R165 ;  /* 0x000000ffff057224 */ /* 0x000fe400078e00a5 */
[----:B------:R-:W-:Y:S02]  /*25cb0*/  IMAD.MOV.U32 R165, RZ, RZ, R151 ;  /* 0x000000ffffa57224 */ /* 0x000fe400078e0097 */
[----:B------:R-:W-:Y:S01]  /*25cc0*/  IMAD.MOV.U32 R151, RZ, RZ, R141 ;  /* 0x000000ffff977224 */ /* 0x000fe200078e008d */
[----:B--2---:R-:W-:-:S04]  /*25cd0*/  LEA R142, P1, R251, R2, 0x1 ;  /* 0x00000002fb8e7211 */ /* 0x004fc800078208ff */
[----:B------:R-:W-:-:S05]  /*25ce0*/  LEA.HI.X.SX32 R143, R251, R3, 0x1, P1 ;  /* 0x00000003fb8f7211 */ /* 0x000fca00008f0eff */
[----:B------:R0:W-:Y:S01]  /*25cf0*/  STL.64 [R1+0x660], R142 ;  /* 0x0006608e01007387 */ /* 0x0001e20000100a00 */
[----:B------:R-:W-:-:S03]  /*25d00*/  LEA R138, P2, R250, R2, 0x1 ;  /* 0x00000002fa8a7211 */ /* 0x000fc600078408ff */
[----:B0-----:R-:W2:Y:S01]  /*25d10*/  LDL.LU.64 R142, [R1+0xf50] ;  /* 0x000f5000018e7983 */ /* 0x001ea20000300a00 */
[----:B------:R-:W-:-:S03]  /*25d20*/  LEA.HI.X.SX32 R139, R250, R3, 0x1, P2 ;  /* 0x00000003fa8b7211 */ /* 0x000fc600010f0eff */
[----:B------:R0:W-:Y:S01]  /*25d30*/  STL.64 [R1+0x650], R60 ;  /* 0x0006503c01007387 */ /* 0x0001e20000100a00 */
[----:B------:R-:W-:Y:S01]  /*25d40*/  IMAD.MOV.U32 R250, RZ, RZ, R58 ;  /* 0x000000fffffa7224 */ /* 0x000fe200078e003a */
[-C--:B------:R-:W-:Y:S02]  /*25d50*/  LEA R58, P3, R6, R2.reuse, 0x1 ;  /* 0x00000002063a7211 */ /* 0x080fe400078608ff */
[----:B------:R1:W-:Y:S01]  /*25d60*/  STL.64 [R1+0x648], R52 ;  /* 0x0006483401007387 */ /* 0x0003e20000100a00 */
[----:B------:R-:W-:Y:S01]  /*25d70*/  IMAD.MOV.U32 R251, RZ, RZ, R252 ;  /* 0x000000fffffb7224 */ /* 0x000fe200078e00fc */
[-C--:B0-----:R-:W-:Y:S01]  /*25d80*/  LEA R60, P1, R160, R2.reuse, 0x1 ;  /* 0x00000002a03c7211 */ /* 0x081fe200078208ff */
[----:B------:R-:W-:Y:S01]  /*25d90*/  IMAD.MOV.U32 R252, RZ, RZ, R164 ;  /* 0x000000fffffc7224 */ /* 0x000fe200078e00a4 */
[-C--:B-1----:R-:W-:Y:S02]  /*25da0*/  LEA R52, P4, R0, R2.reuse, 0x1 ;  /* 0x0000000200347211 */ /* 0x082fe400078808ff */
[-C--:B------:R-:W-:Y:S01]  /*25db0*/  LEA.HI.X.SX32 R61, R160, R3.reuse, 0x1, P1 ;  /* 0x00000003a03d7211 */ /* 0x080fe200008f0eff */
[----:B------:R-:W-:Y:S01]  /*25dc0*/  IMAD.MOV.U32 R164, RZ, RZ, R150 ;  /* 0x000000ffffa47224 */ /* 0x000fe200078e0096 */
[-C--:B------:R-:W-:Y:S01]  /*25dd0*/  LEA.HI.X.SX32 R59, R6, R3.reuse, 0x1, P3 ;  /* 0x00000003063b7211 */ /* 0x080fe200018f0eff */
[----:B------:R-:W-:Y:S01]  /*25de0*/  IMAD.MOV.U32 R150, RZ, RZ, R140 ;  /* 0x000000ffff967224 */ /* 0x000fe200078e008c */
[----:B------:R-:W-:Y:S01]  /*25df0*/  LEA.HI.X.SX32 R53, R0, R3, 0x1, P4 ;  /* 0x0000000300357211 */ /* 0x000fe200020f0eff */
[----:B------:R0:W-:Y:S01]  /*25e00*/  STL.64 [R1+0x640], R60 ;  /* 0x0006403c01007387 */ /* 0x0001e20000100a00 */
[----:B------:R-:W-:-:S02]  /*25e10*/  LEA R140, P2, R161, R2, 0x1 ;  /* 0x00000002a18c7211 */ /* 0x000fc400078408ff */
[CC--:B------:R-:W-:Y:S01]  /*25e20*/  LEA R160, P1, R248.reuse, R2.reuse, 0x1 ;  /* 0x00000002f8a07211 */ /* 0x0c0fe200078208ff */
[----:B------:R-:W-:Y:S01]  /*25e30*/  STL.64 [R1+0x630], R58 ;  /* 0x0006303a01007387 */ /* 0x000fe20000100a00 */
[-C--:B------:R-:W-:Y:S02]  /*25e40*/  LEA.HI.X.SX32 R141, R161, R3.reuse, 0x1, P2 ;  /* 0x00000003a18d7211 */ /* 0x080fe400010f0eff */
[----:B------:R-:W-:Y:S01]  /*25e50*/  LEA.HI.X.SX32 R161, R248, R3, 0x1, P1 ;  /* 0x00000003f8a17211 */ /* 0x000fe200008f0eff */
[----:B------:R1:W-:Y:S01]  /*25e60*/  STL.64 [R1+0x628], R52 ;  /* 0x0006283401007387 */ /* 0x0003e20000100a00 */
[----:B0-----:R-:W-:-:S04]  /*25e70*/  LEA R60, P3, R152, R2, 0x1 ;  /* 0x00000002983c7211 */ /* 0x001fc800078608ff */
[-C--:B------:R-:W-:Y:S02]  /*25e80*/  LEA.HI.X.SX32 R61, R152, R3.reuse, 0x1, P3 ;  /* 0x00000003983d7211 */ /* 0x080fe400018f0eff */
[CC--:B------:R-:W-:Y:S02]  /*25e90*/  LEA R152, P1, R252.reuse, R2.reuse, 0x1 ;  /* 0x00000002fc987211 */ /* 0x0c0fe400078208ff */
[CC--:B-1----:R-:W-:Y:S01]  /*25ea0*/  LEA R52, P4, R153.reuse, R2.reuse, 0x1 ;  /* 0x0000000299347211 */ /* 0x0c2fe200078808ff */
[----:B------:R0:W-:Y:S03]  /*25eb0*/  STL.64 [R1+0x620], R160 ;  /* 0x000620a001007387 */ /* 0x0001e60000100a00 */
[-C--:B------:R-:W-:Y:S02]  /*25ec0*/  LEA.HI.X.SX32 R53, R153, R3.reuse, 0x1, P4 ;  /* 0x0000000399357211 */ /* 0x080fe400020f0eff */
[----:B------:R-:W-:Y:S01]  /*25ed0*/  LEA.HI.X.SX32 R153, R252, R3, 0x1, P1 ;  /* 0x00000003fc997211 */ /* 0x000fe200008f0eff */
[----:B0-----:R-:W3:Y:S04]  /*25ee0*/  LDL.LU.64 R160, [R1+0xf48] ;  /* 0x000f480001a07983 */ /* 0x001ee80000300a00 */
[----:B------:R-:W-:Y:S04]  /*25ef0*/  STL.64 [R1+0x610], R60 ;  /* 0x0006103c01007387 */ /* 0x000fe80000100a00 */
[----:B------:R-:W-:Y:S04]  /*25f00*/  STL.64 [R1+0x608], R52 ;  /* 0x0006083401007387 */ /* 0x000fe80000100a00 */
[----:B------:R0:W-:Y:S04]  /*25f10*/  STL.64 [R1+0x600], R152 ;  /* 0x0006009801007387 */ /* 0x0001e80000100a00 */
[----:B0-----:R-:W4:Y:S01]  /*25f20*/  LDL.LU.64 R152, [R1+0xf40] ;  /* 0x000f400001987983 */ /* 0x001f220000300a00 */
[----:B------:R-:W-:-:S02]  /*25f30*/  LEA R60, P3, R164, R2, 0x1 ;  /* 0x00000002a43c7211 */ /* 0x000fc400078608ff */
[CC--:B------:R-:W-:Y:S01]  /*25f40*/  LEA R52, P4, R165.reuse, R2.reuse, 0x1 ;  /* 0x00000002a5347211 */ /* 0x0c0fe200078808ff */
[----:B------:R-:W-:Y:S01]  /*25f50*/  IMAD.MOV.U32 R248, RZ, RZ, R250 ;  /* 0x000000fffff87224 */ /* 0x000fe200078e00fa */
[-C--:B------:R-:W-:Y:S01]  /*25f60*/  LEA.HI.X.SX32 R61, R164, R3.reuse, 0x1, P3 ;  /* 0x00000003a43d7211 */ /* 0x080fe200018f0eff */
[----:B------:R-:W-:Y:S01]  /*25f70*/  IMAD.MOV.U32 R250, RZ, RZ, R144 ;  /* 0x000000fffffa7224 */ /* 0x000fe200078e0090 */
[----:B------:R-:W-:Y:S01]  /*25f80*/  LEA.HI.X.SX32 R53, R165, R3, 0x1, P4 ;  /* 0x00000003a5357211 */ /* 0x000fe200020f0eff */
[----:B------:R-:W-:Y:S02]  /*25f90*/  IMAD.MOV.U32 R165, RZ, RZ, R150 ;  /* 0x000000ffffa57224 */ /* 0x000fe400078e0096 */
[----:B------:R0:W-:Y:S04]  /*25fa0*/  STL.64 [R1+0x5f0], R60 ;  /* 0x0005f03c01007387 */ /* 0x0001e80000100a00 */
[----:B------:R1:W-:Y:S01]  /*25fb0*/  STL.64 [R1+0x5e8], R52 ;  /* 0x0005e83401007387 */ /* 0x0003e20000100a00 */
[----:B0-----:R-:W-:Y:S01]  /*25fc0*/  IMAD.MOV.U32 R60, RZ, RZ, R56 ;  /* 0x000000ffff3c7224 */ /* 0x001fe200078e0038 */
[-C--:B------:R-:W-:Y:S01]  /*25fd0*/  LEA R56, P3, R149, R2.reuse, 0x1 ;  /* 0x0000000295387211 */ /* 0x080fe200078608ff */
[----:B------:R-:W-:Y:S01]  /*25fe0*/  IMAD.MOV.U32 R61, RZ, RZ, R57 ;  /* 0x000000ffff3d7224 */ /* 0x000fe200078e0039 */
[----:B-1----:R-:W-:-:S02]  /*25ff0*/  LEA R52, P4, R148, R2, 0x1 ;  /* 0x0000000294347211 */ /* 0x002fc400078808ff */
[-C--:B------:R-:W-:Y:S02]  /*26000*/  LEA.HI.X.SX32 R57, R149, R3.reuse, 0x1, P3 ;  /* 0x0000000395397211 */ /* 0x080fe400018f0eff */
[----:B------:R-:W-:Y:S01]  /*26010*/  LEA.HI.X.SX32 R53, R148, R3, 0x1, P4 ;  /* 0x0000000394357211 */ /* 0x000fe200020f0eff */
[----:B------:R-:W-:Y:S02]  /*26020*/  IMAD.MOV.U32 R252, RZ, RZ, R146 ;  /* 0x000000fffffc7224 */ /* 0x000fe400078e0092 */
[----:B------:R-:W-:Y:S02]  /*26030*/  IMAD.MOV.U32 R164, RZ, RZ, R147 ;  /* 0x000000ffffa47224 */ /* 0x000fe400078e0093 */
[----:B--2---:R-:W-:Y:S01]  /*26040*/  IMAD.MOV.U32 R59, RZ, RZ, R142 ;  /* 0x000000ffff3b7224 */ /* 0x004fe200078e008e */
[----:B------:R-:W-:Y:S01]  /*26050*/  LEA R142, P2, R249, R2, 0x1 ;  /* 0x00000002f98e7211 */ /* 0x000fe200078408ff */
[----:B------:R-:W-:-:S03]  /*26060*/  IMAD.MOV.U32 R58, RZ, RZ, R143 ;  /* 0x000000ffff3a7224 */ /* 0x000fc600078e008f */
[-C--:B------:R-:W-:Y:S02]  /*26070*/  LEA.HI.X.SX32 R143, R249, R3.reuse, 0x1, P2 ;  /* 0x00000003f98f7211 */ /* 0x080fe400010f0eff */
[CC--:B------:R-:W-:Y:S01]  /*26080*/  LEA R144, P2, R5.reuse, R2.reuse, 0x1 ;  /* 0x0000000205907211 */ /* 0x0c0fe200078408ff */
[----:B------:R-:W-:Y:S01]  /*26090*/  IMAD.MOV.U32 R249, RZ, RZ, R251 ;  /* 0x000000fffff97224 */ /* 0x000fe200078e00fb */
[C---:B------:R-:W-:Y:S01]  /*260a0*/  LEA R150, P1, R58.reuse, R2, 0x1 ;  /* 0x000000023a967211 */ /* 0x040fe200078208ff */
[----:B------:R-:W-:Y:S01]  /*260b0*/  IMAD.MOV.U32 R251, RZ, RZ, R145 ;  /* 0x000000fffffb7224 */ /* 0x000fe200078e0091 */
[-C--:B------:R-:W-:Y:S01]  /*260c0*/  LEA.HI.X.SX32 R145, R5, R3.reuse, 0x1, P2 ;  /* 0x0000000305917211 */ /* 0x080fe200010f0eff */
[----:B------:R-:W-:Y:S01]  /*260d0*/  IMAD.MOV.U32 R5, RZ, RZ, R151 ;  /* 0x000000ffff057224 */ /* 0x000fe200078e0097 */
[----:B------:R-:W-:-:S05]  /*260e0*/  LEA.HI.X.SX32 R151, R58, R3, 0x1, P1 ;  /* 0x000000033a977211 */ /* 0x000fca00008f0eff */
[----:B------:R0:W-:Y:S01]  /*260f0*/  STL.64 [R1+0x5e0], R150 ;  /* 0x0005e09601007387 */ /* 0x0001e20000100a00 */
[CC--:B------:R-:W-:Y:S02]  /*26100*/  LEA R146, P2, R59.reuse, R2.reuse, 0x1 ;  /* 0x000000023b927211 */ /* 0x0c0fe400078408ff */
[C---:B------:R-:W-:Y:S02]  /*26110*/  LEA R58, P3, R158.reuse, R2, 0x1 ;  /* 0x000000029e3a7211 */ /* 0x040fe400078608ff */
[-C--:B------:R-:W-:Y:S01]  /*26120*/  LEA.HI.X.SX32 R147, R59, R3.reuse, 0x1, P2 ;  /* 0x000000033b937211 */ /* 0x080fe200010f0eff */
[----:B0-----:R-:W2:Y:S04]  /*26130*/  LDL.LU.64 R150, [R1+0xf38] ;  /* 0x000f380001967983 */ /* 0x001ea80000300a00 */
[----:B------:R0:W-:Y:S04]  /*26140*/  STL.64 [R1+0x5d0], R56 ;  /* 0x0005d03801007387 */ /* 0x0001e80000100a00 */
[----:B------:R1:W-:Y:S01]  /*26150*/  STL.64 [R1+0x5c8], R52 ;  /* 0x0005c83401007387 */ /* 0x0003e20000100a00 */
[----:B------:R-:W-:-:S02]  /*26160*/  LEA.HI.X.SX32 R59, R158, R3, 0x1, P3 ;  /* 0x000000039e3b7211 */ /* 0x000fc400018f0eff */
[CC--:B0-----:R-:W-:Y:S02]  /*26170*/  LEA R56, P1, R248.reuse, R2.reuse, 0x1 ;  /* 0x00000002f8387211 */ /* 0x0c1fe400078208ff */
[CC--:B-1----:R-:W-:Y:S02]  /*26180*/  LEA R52, P4, R159.reuse, R2.reuse, 0x1 ;  /* 0x000000029f347211 */ /* 0x0c2fe400078808ff */
[-C--:B------:R-:W-:Y:S02]  /*26190*/  LEA.HI.X.SX32 R57, R248, R3.reuse, 0x1, P1 ;  /* 0x00000003f8397211 */ /* 0x080fe400008f0eff */
[-C--:B------:R-:W-:Y:S02]  /*261a0*/  LEA.HI.X.SX32 R53, R159, R3.reuse, 0x1, P4 ;  /* 0x000000039f357211 */ /* 0x080fe400020f0eff */
[CC--:B------:R-:W-:Y:S01]  /*261b0*/  LEA R158, P1, R250.reuse, R2.reuse, 0x1 ;  /* 0x00000002fa9e7211 */ /* 0x0c0fe200078208ff */
[----:B------:R0:W-:Y:S03]  /*261c0*/  STL.64 [R1+0x5c0], R56 ;  /* 0x0005c03801007387 */ /* 0x0001e60000100a00 */
[----:B------:R-:W-:Y:S01]  /*261d0*/  LEA.HI.X.SX32 R159, R250, R3, 0x1, P1 ;  /* 0x00000003fa9f7211 */ /* 0x000fe200008f0eff */
[----:B------:R-:W-:Y:S01]  /*261e0*/  IMAD.MOV.U32 R250, RZ, RZ, R156 ;  /* 0x000000fffffa7224 */ /* 0x000fe200078e009c */
[-C--:B------:R-:W-:Y:S01]  /*261f0*/  LEA R156, P1, R252, R2.reuse, 0x1 ;  /* 0x00000002fc9c7211 */ /* 0x080fe200078208ff */
[----:B0-----:R-:W3:Y:S04]  /*26200*/  LDL.LU.64 R56, [R1+0xf30] ;  /* 0x000f300001387983 */ /* 0x001ee80000300a00 */
[----:B------:R0:W-:Y:S04]  /*26210*/  STL.64 [R1+0x5b0], R58 ;  /* 0x0005b03a01007387 */ /* 0x0001e80000100a00 */
[----:B------:R4:W-:Y:S01]  /*26220*/  STL.64 [R1+0x5a8], R52 ;  /* 0x0005a83401007387 */ /* 0x0009e20000100a00 */
[----:B0-----:R-:W-:-:S02]  /*26230*/  LEA R58, P3, R157, R2, 0x1 ;  /* 0x000000029d3a7211 */ /* 0x001fc400078608ff */
[C---:B----4-:R-:W-:Y:S02]  /*26240*/  LEA R52, P4, R152.reuse, R2, 0x1 ;  /* 0x0000000298347211 */ /* 0x050fe400078808ff */
[-C--:B------:R-:W-:Y:S02]  /*26250*/  LEA.HI.X.SX32 R59, R157, R3.reuse, 0x1, P3 ;  /* 0x000000039d3b7211 */ /* 0x080fe400018f0eff */
[-C--:B------:R-:W-:Y:S01]  /*26260*/  LEA.HI.X.SX32 R53, R152, R3.reuse, 0x1, P4 ;  /* 0x0000000398357211 */ /* 0x080fe200020f0eff */
[----:B------:R0:W-:Y:S01]  /*26270*/  STL.64 [R1+0x5a0], R158 ;  /* 0x0005a09e01007387 */ /* 0x0001e20000100a00 */
[----:B------:R-:W-:-:S03]  /*26280*/  LEA.HI.X.SX32 R157, R252, R3, 0x1, P1 ;  /* 0x00000003fc9d7211 */ /* 0x000fc600008f0eff */
[----:B0-----:R-:W4:Y:S04]  /*26290*/  LDL.LU.64 R158, [R1+0xf28] ;  /* 0x000f2800019e7983 */ /* 0x001f280000300a00 */
[----:B------:R-:W-:Y:S04]  /*262a0*/  STL.64 [R1+0x590], R58 ;  /* 0x0005903a01007387 */ /* 0x000fe80000100a00 */
[----:B------:R-:W-:Y:S04]  /*262b0*/  STL.64 [R1+0x588], R52 ;  /* 0x0005883401007387 */ /* 0x000fe80000100a00 */
[----:B------:R0:W-:Y:S04]  /*262c0*/  STL.64 [R1+0x580], R156 ;  /* 0x0005809c01007387 */ /* 0x0001e80000100a00 */
[----:B0-----:R-:W2:Y:S01]  /*262d0*/  LDL.LU.64 R156, [R1+0xf20] ;  /* 0x000f2000019c7983 */ /* 0x001ea20000300a00 */
[----:B------:R-:W-:-:S02]  /*262e0*/  LEA R58, P3, R164, R2, 0x1 ;  /* 0x00000002a43a7211 */ /* 0x000fc400078608ff */
[C---:B------:R-:W-:Y:S02]  /*262f0*/  LEA R52, P4, R165.reuse, R2, 0x1 ;  /* 0x00000002a5347211 */ /* 0x040fe400078808ff */
[-C--:B------:R-:W-:Y:S02]  /*26300*/  LEA.HI.X.SX32 R59, R164, R3.reuse, 0x1, P3 ;  /* 0x00000003a43b7211 */ /* 0x080fe400018f0eff */
[----:B------:R-:W-:-:S03]  /*26310*/  LEA.HI.X.SX32 R53, R165, R3, 0x1, P4 ;  /* 0x00000003a5357211 */ /* 0x000fc600020f0eff */
[----:B------:R-:W-:Y:S04]  /*26320*/  STL.64 [R1+0x570], R58 ;  /* 0x0005703a01007387 */ /* 0x000fe80000100a00 */
[----:B------:R-:W-:Y:S01]  /*26330*/  STL.64 [R1+0x568], R52 ;  /* 0x0005683401007387 */ /* 0x000fe20000100a00 */
[----:B------:R-:W-:-:S04]  /*26340*/  LEA R148, P2, R249, R2, 0x1 ;  /* 0x00000002f9947211 */ /* 0x000fc800078408ff */
[----:B------:R-:W-:Y:S02]  /*26350*/  LEA.HI.X.SX32 R149, R249, R3, 0x1, P2 ;  /* 0x00000003f9957211 */ /* 0x000fe400010f0eff */
[----:B--2---:R-:W-:-:S04]  /*26360*/  LEA R164, P1, R157, R2, 0x1 ;  /* 0x000000029da47211 */ /* 0x004fc800078208ff */
[----:B------:R-:W-:-:S05]  /*26370*/  LEA.HI.X.SX32 R165, R157, R3, 0x1, P1 ;  /* 0x000000039da57211 */ /* 0x000fca00008f0eff */
[----:B------:R0:W-:Y:S04]  /*26380*/  STL.64 [R1+0x560], R164 ;  /* 0x000560a401007387 */ /* 0x0001e80000100a00 */
[----:B0-----:R-:W2:Y:S01]  /*26390*/  LDL.LU.64 R164, [R1+0xf18] ;  /* 0x000f180001a47983 */ /* 0x001ea20000300a00 */
[-C--:B---3--:R-:W-:Y:S01]  /*263a0*/  LEA R58, P3, R57, R2.reuse, 0x1 ;  /* 0x00000002393a7211 */ /* 0x088fe200078608ff */
[----:B------:R-:W-:Y:S01]  /*263b0*/  IMAD.MOV.U32 R248, RZ, RZ, R150 ;  /* 0x000000fffff87224 */ /* 0x000fe200078e0096 */
[CC--:B------:R-:W-:Y:S02]  /*263c0*/  LEA R52, P4, R56.reuse, R2.reuse, 0x1 ;  /* 0x0000000238347211 */ /* 0x0c0fe400078808ff */
[----:B------:R-:W-:Y:S02]  /*263d0*/  LEA R150, P2, R251, R2, 0x1 ;  /* 0x00000002fb967211 */ /* 0x000fe400078408ff */
[-C--:B------:R-:W-:Y:S01]  /*263e0*/  LEA.HI.X.SX32 R59, R57, R3.reuse, 0x1, P3 ;  /* 0x00000003393b7211 */ /* 0x080fe200018f0eff */
[----:B------:R-:W-:Y:S01]  /*263f0*/  IMAD.MOV.U32 R249, RZ, RZ, R151 ;  /* 0x000000fffff97224 */ /* 0x000fe200078e0097 */
[----:B------:R-:W-:-:S02]  /*26400*/  LEA.HI.X.SX32 R53, R56, R3, 0x1, P4 ;  /* 0x0000000338357211 */ /* 0x000fc400020f0eff */
[-C--:B------:R-:W-:Y:S01]  /*26410*/  LEA.HI.X.SX32 R151, R251, R3.reuse, 0x1, P2 ;  /* 0x00000003fb977211 */ /* 0x080fe200010f0eff */
[----:B------:R4:W-:Y:S01]  /*26420*/  STL.64 [R1+0x550], R58 ;  /* 0x0005503a01007387 */ /* 0x0009e20000100a00 */
[CC--:B------:R-:W-:Y:S02]  /*26430*/  LEA R152, P2, R5.reuse, R2.reuse, 0x1 ;  /* 0x0000000205987211 */ /* 0x0c0fe400078408ff */
[CC--:B------:R-:W-:Y:S01]  /*26440*/  LEA R56, P1, R248.reuse, R2.reuse, 0x1 ;  /* 0x00000002f8387211 */ /* 0x0c0fe200078208ff */
[----:B------:R0:W-:Y:S01]  /*26450*/  STL.64 [R1+0x548], R52 ;  /* 0x0005483401007387 */ /* 0x0001e20000100a00 */
[----:B------:R-:W-:Y:S01]  /*26460*/  IMAD.MOV.U32 R251, RZ, RZ, R153 ;  /* 0x000000fffffb7224 */ /* 0x000fe200078e0099 */
[-C--:B------:R-:W-:Y:S01]  /*26470*/  LEA.HI.X.SX32 R153, R5, R3.reuse, 0x1, P2 ;  /* 0x0000000305997211 */ /* 0x080fe200010f0eff */
[----:B------:R-:W-:Y:S01]  /*26480*/  IMAD.MOV.U32 R252, RZ, RZ, R154 ;  /* 0x000000fffffc7224 */ /* 0x000fe200078e009a */
[----:B------:R-:W-:Y:S02]  /*26490*/  LEA.HI.X.SX32 R57, R248, R3, 0x1, P1 ;  /* 0x00000003f8397211 */ /* 0x000fe400008f0eff */
[----:B----4-:R-:W-:-:S02]  /*264a0*/  LEA R58, P3, R159, R2, 0x1 ;  /* 0x000000029f3a7211 */ /* 0x010fc400078608ff */
[-C--:B------:R-:W-:Y:S02]  /*264b0*/  LEA R154, P2, R156, R2.reuse, 0x1 ;  /* 0x000000029c9a7211 */ /* 0x080fe400078408ff */
[CC--:B0-----:R-:W-:Y:S02]  /*264c0*/  LEA R52, P4, R158.reuse, R2.reuse, 0x1 ;  /* 0x000000029e347211 */ /* 0x0c1fe400078808ff */
[-C--:B------:R-:W-:Y:S01]  /*264d0*/  LEA.HI.X.SX32 R59, R159, R3.reuse, 0x1, P3 ;  /* 0x000000039f3b7211 */ /* 0x080fe200018f0eff */
[----:B------:R-:W-:Y:S01]  /*264e0*/  IMAD.MOV.U32 R5, RZ, RZ, R155 ;  /* 0x000000ffff057224 */ /* 0x000fe200078e009b */
[-C--:B------:R-:W-:Y:S01]  /*264f0*/  LEA.HI.X.SX32 R53, R158, R3.reuse, 0x1, P4 ;  /* 0x000000039e357211 */ /* 0x080fe200020f0eff */
[----:B------:R0:W-:Y:S01]  /*26500*/  STL.64 [R1+0x540], R56 ;  /* 0x0005403801007387 */ /* 0x0001e20000100a00 */
[----:B------:R-:W-:Y:S02]  /*26510*/  LEA.HI.X.SX32 R155, R156, R3, 0x1, P2 ;  /* 0x000000039c9b7211 */ /* 0x000fe400010f0eff */
[----:B------:R-:W-:-:S02]  /*26520*/  LEA R156, P2, R249, R2, 0x1 ;  /* 0x00000002f99c7211 */ /* 0x000fc400078408ff */
[C---:B------:R-:W-:Y:S02]  /*26530*/  LEA R248, P1, R250.reuse, R2, 0x1 ;  /* 0x00000002faf87211 */ /* 0x040fe400078208ff */
[-C--:B------:R-:W-:Y:S01]  /*26540*/  LEA.HI.X.SX32 R157, R249, R3.reuse, 0x1, P2 ;  /* 0x00000003f99d7211 */ /* 0x080fe200010f0eff */
[----:B0-----:R-:W3:Y:S04]  /*26550*/  LDL.LU.64 R56, [R1+0xf10] ;  /* 0x000f100001387983 */ /* 0x001ee80000300a00 */
[----:B------:R0:W-:Y:S01]  /*26560*/  STL.64 [R1+0x530], R58 ;  /* 0x0005303a01007387 */ /* 0x0001e20000100a00 */
[----:B------:R-:W-:-:S03]  /*26570*/  LEA.HI.X.SX32 R249, R250, R3, 0x1, P1 ;  /* 0x00000003faf97211 */ /* 0x000fc600008f0eff */
[----:B------:R1:W-:Y:S01]  /*26580*/  STL.64 [R1+0x528], R52 ;  /* 0x0005283401007387 */ /* 0x0003e20000100a00 */
[CC--:B0-----:R-:W-:Y:S02]  /*26590*/  LEA R58, P3, R161.reuse, R2.reuse, 0x1 ;  /* 0x00000002a13a7211 */ /* 0x0c1fe400078608ff */
[CC--:B-1----:R-:W-:Y:S02]  /*265a0*/  LEA R52, P4, R160.reuse, R2.reuse, 0x1 ;  /* 0x00000002a0347211 */ /* 0x0c2fe400078808ff */
[-C--:B------:R-:W-:Y:S02]  /*265b0*/  LEA.HI.X.SX32 R59, R161, R3.reuse, 0x1, P3 ;  /* 0x00000003a13b7211 */ /* 0x080fe400018f0eff */
[----:B------:R-:W-:Y:S01]  /*265c0*/  LEA.HI.X.SX32 R53, R160, R3, 0x1, P4 ;  /* 0x00000003a0357211 */ /* 0x000fe200020f0eff */
[----:B------:R0:W-:Y:S04]  /*265d0*/  STL.64 [R1+0x520], R248 ;  /* 0x000520f801007387 */ /* 0x0001e80000100a00 */
[----:B------:R1:W-:Y:S01]  /*265e0*/  STL.64 [R1+0x510], R58 ;  /* 0x0005103a01007387 */ /* 0x0003e20000100a00 */
[----:B------:R-:W-:-:S03]  /*265f0*/  LEA R158, P2, R251, R2, 0x1 ;  /* 0x00000002fb9e7211 */ /* 0x000fc600078408ff */
[----:B------:R4:W-:Y:S01]  /*26600*/  STL.64 [R1+0x508], R52 ;  /* 0x0005083401007387 */ /* 0x0009e20000100a00 */
[CC--:B0-----:R-:W-:Y:S02]  /*26610*/  LEA R248, P1, R60.reuse, R2.reuse, 0x1 ;  /* 0x000000023cf87211 */ /* 0x0c1fe400078208ff */
[CC--:B-1----:R-:W-:Y:S02]  /*26620*/  LEA R58, P3, R163.reuse, R2.reuse, 0x1 ;  /* 0x00000002a33a7211 */ /* 0x0c2fe400078608ff */
[-C--:B------:R-:W-:Y:S02]  /*26630*/  LEA.HI.X.SX32 R249, R60, R3.reuse, 0x1, P1 ;  /* 0x000000033cf97211 */ /* 0x080fe400008f0eff */
[C---:B----4-:R-:W-:Y:S02]  /*26640*/  LEA R52, P4, R162.reuse, R2, 0x1 ;  /* 0x00000002a2347211 */ /* 0x050fe400078808ff */
[-C--:B------:R-:W-:Y:S02]  /*26650*/  LEA.HI.X.SX32 R59, R163, R3.reuse, 0x1, P3 ;  /* 0x00000003a33b7211 */ /* 0x080fe400018f0eff */
[-C--:B------:R-:W-:Y:S01]  /*26660*/  LEA.HI.X.SX32 R53, R162, R3.reuse, 0x1, P4 ;  /* 0x00000003a2357211 */ /* 0x080fe200020f0eff */
[----:B------:R-:W-:Y:S01]  /*26670*/  STL.64 [R1+0x500], R248 ;  /* 0x000500f801007387 */ /* 0x000fe20000100a00 */
[----:B------:R-:W-:-:S02]  /*26680*/  LEA.HI.X.SX32 R159, R251, R3, 0x1, P2 ;  /* 0x00000003fb9f7211 */ /* 0x000fc400010f0eff */
[-C--:B------:R-:W-:Y:S01]  /*26690*/  LEA R160, P2, R61, R2.reuse, 0x1 ;  /* 0x000000023da07211 */ /* 0x080fe200078408ff */
[----:B------:R-:W-:Y:S01]  /*266a0*/  STL.64 [R1+0x4f0], R58 ;  /* 0x0004f03a01007387 */ /* 0x000fe20000100a00 */
[----:B------:R-:W-:-:S03]  /*266b0*/  LEA R60, P1, R252, R2, 0x1 ;  /* 0x00000002fc3c7211 */ /* 0x000fc600078208ff */
[----:B------:R-:W-:Y:S01]  /*266c0*/  STL.64 [R1+0x4e8], R52 ;  /* 0x0004e83401007387 */ /* 0x000fe20000100a00 */
[-C--:B------:R-:W-:Y:S02]  /*266d0*/  LEA.HI.X.SX32 R161, R61, R3.reuse, 0x1, P2 ;  /* 0x000000033da17211 */ /* 0x080fe400010f0eff */
[----:B------:R-:W-:-:S05]  /*266e0*/  LEA.HI.X.SX32 R61, R252, R3, 0x1, P1 ;  /* 0x00000003fc3d7211 */ /* 0x000fca00008f0eff */
[----:B------:R0:W-:Y:S02]  /*266f0*/  STL.64 [R1+0x4e0], R60 ;  /* 0x0004e03c01007387 */ /* 0x0001e40000100a00 */
[----:B0-----:R-:W-:-:S04]  /*26700*/  LEA R60, P1, R247, R2, 0x1 ;  /* 0x00000002f73c7211 */ /* 0x001fc800078208ff */
[----:B------:R-:W-:Y:S01]  /*26710*/  LEA.HI.X.SX32 R61, R247, R3, 0x1, P1 ;  /* 0x00000003f73d7211 */ /* 0x000fe200008f0eff */
        /* <DEDUP_REMOVED lines=18> */
[CC--:B------:R-:W-:Y:S02]  /*26840*/  LEA R162, P2, R5.reuse, R2.reuse, 0x1 ;  /* 0x0000000205a27211 */ /* 0x0c0fe400078408ff */
[----:B------:R-:W-:Y:S01]  /*26850*/  VIADD R110, R98, UR5 ;  /* 0x00000005626e7c36 */ /* 0x000fe20008000000 */
[----:B------:R-:W-:Y:S01]  /*26860*/  ULDC UR5, c[0x0][0x248] ;  /* 0x0000920000057ab9 */ /* 0x000fe20000000800 */
[----:B------:R-:W-:Y:S02]  /*26870*/  LEA.HI.X.SX32 R163, R5, R3, 0x1, P2 ;  /* 0x0000000305a37211 */ /* 0x000fe400010f0eff */
[----:B------:R-:W-:Y:S01]  /*26880*/  VIADD R108, R110, UR4 ;  /* 0x000000046e6c7c36 */ /* 0x000fe20008000000 */
[----:B------:R-:W-:Y:S01]  /*26890*/  ULDC UR4, c[0x0][0x248] ;  /* 0x0000920000047ab9 */ /* 0x000fe20000000800 */
[----:B--2---:R-:W-:-:S02]  /*268a0*/  LEA R58, P3, R165, R2, 0x1 ;  /* 0x00000002a53a7211 */ /* 0x004fc400078608ff */
[C---:B------:R-:W-:Y:S02]  /*268b0*/  LEA R52, P4, R164.reuse, R2, 0x1 ;  /* 0x00000002a4347211 */ /* 0x040fe400078808ff */
[-C--:B------:R-:W-:Y:S02]  /*268c0*/  LEA.HI.X.SX32 R59, R165, R3.reuse, 0x1, P3 ;  /* 0x00000003a53b7211 */ /* 0x080fe400018f0eff */
[----:B------:R-:W-:-:S03]  /*268d0*/  LEA.HI.X.SX32 R53, R164, R3, 0x1, P4 ;  /* 0x00000003a4357211 */ /* 0x000fc600020f0eff */
[----:B------:R0:W-:Y:S04]  /*268e0*/  STL.64 [R1+0x4d0], R58 ;  /* 0x0004d03a01007387 */ /* 0x0001e80000100a00 */
[----:B------:R1:W-:Y:S01]  /*268f0*/  STL.64 [R1+0x4c8], R52 ;  /* 0x0004c83401007387 */ /* 0x0003e20000100a00 */
[CC--:B0-----:R-:W-:Y:S02]  /*26900*/  LEA R58, P3, R167.reuse, R2.reuse, 0x1 ;  /* 0x00000002a73a7211 */ /* 0x0c1fe400078608ff */
[CC--:B-1----:R-:W-:Y:S02]  /*26910*/  LEA R52, P4, R166.reuse, R2.reuse, 0x1 ;  /* 0x00000002a6347211 */ /* 0x0c2fe400078808ff */
[-C--:B------:R-:W-:Y:S02]  /*26920*/  LEA.HI.X.SX32 R59, R167, R3.reuse, 0x1, P3 ;  /* 0x00000003a73b7211 */ /* 0x080fe400018f0eff */
[----:B------:R-:W-:Y:S01]  /*26930*/  LEA.HI.X.SX32 R53, R166, R3, 0x1, P4 ;  /* 0x00000003a6357211 */ /* 0x000fe200020f0eff */
[----:B------:R0:W-:Y:S04]  /*26940*/  STL.64 [R1+0x4c0], R60 ;  /* 0x0004c03c01007387 */ /* 0x0001e80000100a00 */
[----:B------:R1:W-:Y:S04]  /*26950*/  STL.64 [R1+0x4b0], R58 ;  /* 0x0004b03a01007387 */ /* 0x0003e80000100a00 */
[----:B------:R2:W-:Y:S01]  /*26960*/  STL.64 [R1+0x4a8], R52 ;  /* 0x0004a83401007387 */ /* 0x0005e20000100a00 */
[----:B0-----:R-:W-:-:S02]  /*26970*/  LEA R60, P1, R213, R2, 0x1 ;  /* 0x00000002d53c7211 */ /* 0x001fc400078208ff */
[-C--:B-1----:R-:W-:Y:S02]  /*26980*/  LEA R58, P3, R169, R2.reuse, 0x1 ;  /* 0x00000002a93a7211 */ /* 0x082fe400078608ff */
[-C--:B------:R-:W-:Y:S02]  /*26990*/  LEA.HI.X.SX32 R61, R213, R3.reuse, 0x1, P1 ;  /* 0x00000003d53d7211 */ /* 0x080fe400008f0eff */
[CC--:B--2---:R-:W-:Y:S02]  /*269a0*/  LEA R52, P4, R168.reuse, R2.reuse, 0x1 ;  /* 0x00000002a8347211 */ /* 0x0c4fe400078808ff */
        /* <DEDUP_REMOVED lines=24> */
[CC--:B-1----:R-:W-:Y:S02]  /*26b30*/  LEA R58, P3, R175.reuse, R2.reuse, 0x1 ;  /* 0x00000002af3a7211 */ /* 0x0c2fe400078608ff */
        /* <DEDUP_REMOVED lines=46> */
[-C--:B--2---:R-:W-:Y:S02]  /*26e20*/  LEA R52, P4, R100, R2.reuse, 0x1 ;  /* 0x0000000264347211 */ /* 0x084fe400078808ff */
        /* <DEDUP_REMOVED lines=20> */
[----:B------:R0:W-:Y:S01]  /*26f70*/  STL.64 [R1+0x360], R60 ;  /* 0x0003603c01007387 */ /* 0x0001e20000100a00 */
[----:B------:R-:W-:-:S03]  /*26f80*/  LEA R164, P2, R246, R2, 0x1 ;  /* 0x00000002f6a47211 */ /* 0x000fc600078408ff */
[----:B------:R1:W-:Y:S01]  /*26f90*/  STL.64 [R1+0x350], R58 ;  /* 0x0003503a01007387 */ /* 0x0003e20000100a00 */
[----:B------:R-:W-:Y:S01]  /*26fa0*/  VIADD R107, R108, UR4 ;  /* 0x000000046c6b7c36 */ /* 0x000fe20008000000 */
[----:B------:R-:W-:Y:S02]  /*26fb0*/  ULDC UR4, c[0x0][0x248] ;  /* 0x0000920000047ab9 */ /* 0x000fe40000000800 */
[----:B------:R2:W-:Y:S01]  /*26fc0*/  STL.64 [R1+0x348], R52 ;  /* 0x0003483401007387 */ /* 0x0005e20000100a00 */
[CC--:B0-----:R-:W-:Y:S02]  /*26fd0*/  LEA R60, P1, R190.reuse, R2.reuse, 0x1 ;  /* 0x00000002be3c7211 */ /* 0x0c1fe400078208ff */
[-C--:B-1----:R-:W-:Y:S02]  /*26fe0*/  LEA R58, P3, R69, R2.reuse, 0x1 ;  /* 0x00000002453a7211 */ /* 0x082fe400078608ff */
[----:B------:R-:W-:Y:S02]  /*26ff0*/  LEA.HI.X.SX32 R61, R190, R3, 0x1, P1 ;  /* 0x00000003be3d7211 */ /* 0x000fe400008f0eff */
[----:B--2---:R-:W-:-:S02]  /*27000*/  LEA R52, P4, R68, R2, 0x1 ;  /* 0x0000000244347211 */ /* 0x004fc400078808ff */
[-C--:B------:R-:W-:Y:S01]  /*27010*/  LEA.HI.X.SX32 R59, R69, R3.reuse, 0x1, P3 ;  /* 0x00000003453b7211 */ /* 0x080fe200018f0eff */
[----:B------:R-:W-:Y:S01]  /*27020*/  VIADD R89, R107, UR4 ;  /* 0x000000046b597c36 */ /* 0x000fe20008000000 */
[-C--:B------:R-:W-:Y:S01]  /*27030*/  LEA.HI.X.SX32 R165, R246, R3.reuse, 0x1, P2 ;  /* 0x00000003f6a57211 */ /* 0x080fe200010f0eff */
[----:B------:R-:W-:Y:S01]  /*27040*/  ULDC UR4, c[0x0][0x248] ;  /* 0x0000920000047ab9 */ /* 0x000fe20000000800 */
[-C--:B------:R-:W-:Y:S02]  /*27050*/  LEA.HI.X.SX32 R53, R68, R3.reuse, 0x1, P4 ;  /* 0x0000000344357211 */ /* 0x080fe400020f0eff */
[CC--:B------:R-:W-:Y:S01]  /*27060*/  LEA R166, P2, R212.reuse, R2.reuse, 0x1 ;  /* 0x00000002d4a67211 */ /* 0x0c0fe200078408ff */
[----:B------:R0:W-:Y:S01]  /*27070*/  STL.64 [R1+0x340], R60 ;  /* 0x0003403c01007387 */ /* 0x0001e20000100a00 */
[----:B------:R-:W-:Y:S01]  /*27080*/  VIADD R109, R89, UR4 ;  /* 0x00000004596d7c36 */ /* 0x000fe20008000000 */
[----:B------:R-:W-:Y:S01]  /*27090*/  ULDC UR4, c[0x0][0x248] ;  /* 0x0000920000047ab9 */ /* 0x000fe20000000800 */
[----:B------:R-:W-:Y:S01]  /*270a0*/  LEA.HI.X.SX32 R167, R212, R3, 0x1, P2 ;  /* 0x00000003d4a77211 */ /* 0x000fe200010f0eff */
[----:B------:R1:W-:Y:S01]  /*270b0*/  STL.64 [R1+0x330], R58 ;  /* 0x0003303a01007387 */ /* 0x0003e20000100a00 */
[----:B------:R-:W-:-:S03]  /*270c0*/  LEA R168, P2, R210, R2, 0x1 ;  /* 0x00000002d2a87211 */ /* 0x000fc600078408ff */
[----:B------:R2:W-:Y:S01]  /*270d0*/  STL.64 [R1+0x328], R52 ;  /* 0x0003283401007387 */ /* 0x0005e20000100a00 */
[-C--:B0-----:R-:W-:Y:S02]  /*270e0*/  LEA R60, P1, R102, R2.reuse, 0x1 ;  /* 0x00000002663c7211 */ /* 0x081fe400078208ff */
[-C--:B-1----:R-:W-:Y:S01]  /*270f0*/  LEA R58, P3, R72, R2.reuse, 0x1 ;  /* 0x00000002483a7211 */ /* 0x082fe200078608ff */
[----:B------:R-:W-:Y:S01]  /*27100*/  VIADD R90, R109, UR4 ;  /* 0x000000046d5a7c36 */ /* 0x000fe20008000000 */
[-C--:B------:R-:W-:Y:S01]  /*27110*/  LEA.HI.X.SX32 R61, R102, R3.reuse, 0x1, P1 ;  /* 0x00000003663d7211 */ /* 0x080fe200008f0eff */
[----:B------:R-:W-:Y:S01]  /*27120*/  ULDC UR4, c[0x0][0x248] ;  /* 0x0000920000047ab9 */ /* 0x000fe20000000800 */
[----:B--2---:R-:W-:Y:S02]  /*27130*/  LEA R52, P4, R71, R2, 0x1 ;  /* 0x0000000247347211 */ /* 0x004fe400078808ff */
[-C--:B------:R-:W-:Y:S02]  /*27140*/  LEA.HI.X.SX32 R59, R72, R3.reuse, 0x1, P3 ;  /* 0x00000003483b7211 */ /* 0x080fe400018f0eff */
[----:B------:R-:W-:-:S02]  /*27150*/  LEA.HI.X.SX32 R169, R210, R3, 0x1, P2 ;  /* 0x00000003d2a97211 */ /* 0x000fc400010f0eff */
[-C--:B------:R-:W-:Y:S02]  /*27160*/  LEA.HI.X.SX32 R53, R71, R3.reuse, 0x1, P4 ;  /* 0x0000000347357211 */ /* 0x080fe400020f0eff */
[CC--:B------:R-:W-:Y:S01]  /*27170*/  LEA R170, P2, R207.reuse, R2.reuse, 0x1 ;  /* 0x00000002cfaa7211 */ /* 0x0c0fe200078408ff */
[----:B------:R-:W-:Y:S01]  /*27180*/  VIADD R4, R90, UR5 ;  /* 0x000000055a047c36 */ /* 0x000fe20008000000 */
[----:B------:R0:W-:Y:S01]  /*27190*/  STL.64 [R1+0x320], R60 ;  /* 0x0003203c01007387 */ /* 0x0001e20000100a00 */
[----:B------:R-:W-:Y:S01]  /*271a0*/  ULDC UR5, c[0x0][0x248] ;  /* 0x0000920000057ab9 */ /* 0x000fe20000000800 */
[----:B------:R-:W-:Y:S02]  /*271b0*/  LEA.HI.X.SX32 R171, R207, R3, 0x1, P2 ;  /* 0x00000003cfab7211 */ /* 0x000fe400010f0eff */
[----:B------:R1:W-:Y:S01]  /*271c0*/  STL.64 [R1+0x310], R58 ;  /* 0x0003103a01007387 */ /* 0x0003e20000100a00 */
[-C--:B------:R-:W-:Y:S01]  /*271d0*/  LEA R172, P2, R205, R2.reuse, 0x1 ;  /* 0x00000002cdac7211 */ /* 0x080fe200078408ff */
[----:B------:R-:W-:Y:S01]  /*271e0*/  VIADD R111, R4, UR4 ;  /* 0x00000004046f7c36 */ /* 0x000fe20008000000 */
[----:B------:R-:W-:Y:S01]  /*271f0*/  ULDC UR4, c[0x0][0x248] ;  /* 0x0000920000047ab9 */ /* 0x000fe20000000800 */
[----:B------:R2:W-:Y:S01]  /*27200*/  STL.64 [R1+0x308], R52 ;  /* 0x0003083401007387 */ /* 0x0005e20000100a00 */
[----:B0-----:R-:W-:-:S02]  /*27210*/  LEA R60, P1, R194, R2, 0x1 ;  /* 0x00000002c23c7211 */ /* 0x001fc400078208ff */
[CC--:B-1----:R-:W-:Y:S02]  /*27220*/  LEA R58, P3, R75.reuse, R2.reuse, 0x1 ;  /* 0x000000024b3a7211 */ /* 0x0c2fe400078608ff */
[-C--:B------:R-:W-:Y:S02]  /*27230*/  LEA.HI.X.SX32 R61, R194, R3.reuse, 0x1, P1 ;  /* 0x00000003c23d7211 */ /* 0x080fe400008f0eff */
[C---:B--2---:R-:W-:Y:S01]  /*27240*/  LEA R52, P4, R74.reuse, R2, 0x1 ;  /* 0x000000024a347211 */ /* 0x044fe200078808ff */
[----:B------:R0:W-:Y:S01]  /*27250*/  @P5 STG.E.U16 desc[UR30][R64.64], R91 ;  /* 0x0000005b40005986 */ /* 0x0001e2000c10151e */
[-C--:B------:R-:W-:Y:S02]  /*27260*/  LEA.HI.X.SX32 R59, R75, R3.reuse, 0x1, P3 ;  /* 0x000000034b3b7211 */ /* 0x080fe400018f0eff */
[-C--:B------:R-:W-:Y:S02]  /*27270*/  LEA.HI.X.SX32 R173, R205, R3.reuse, 0x1, P2 ;  /* 0x00000003cdad7211 */ /* 0x080fe400010f0eff */
[----:B------:R-:W-:-:S02]  /*27280*/  LEA.HI.X.SX32 R53, R74, R3, 0x1, P4 ;  /* 0x000000034a357211 */ /* 0x000fc400020f0eff */
[----:B------:R-:W-:Y:S01]  /*27290*/  LEA R174, P2, R201, R2, 0x1 ;  /* 0x00000002c9ae7211 */ /* 0x000fe200078408ff */
[----:B------:R1:W-:Y:S01]  /*272a0*/  STL.64 [R1+0x300], R60 ;  /* 0x0003003c01007387 */ /* 0x0003e20000100a00 */
[----:B0-----:R-:W-:-:S03]  /*272b0*/  VIADD R65, R111, UR5 ;  /* 0x000000056f417c36 */ /* 0x001fc60008000000 */
[----:B------:R0:W-:Y:S01]  /*272c0*/  STL.64 [R1+0x2f0], R58 ;  /* 0x0002f03a01007387 */ /* 0x0001e20000100a00 */
[-C--:B------:R-:W-:Y:S01]  /*272d0*/  LEA.HI.X.SX32 R175, R201, R3.reuse, 0x1, P2 ;  /* 0x00000003c9af7211 */ /* 0x080fe200010f0eff */
[----:B------:R-:W-:Y:S01]  /*272e0*/  ULDC UR5, c[0x0][0x248] ;  /* 0x0000920000057ab9 */ /* 0x000fe20000000800 */
[----:B------:R-:W-:Y:S01]  /*272f0*/  VIADD R64, R65, UR4 ;  /* 0x0000000441407c36 */ /* 0x000fe20008000000 */
[----:B------:R2:W-:Y:S01]  /*27300*/  STL.64 [R1+0x2e8], R52 ;  /* 0x0002e83401007387 */ /* 0x0005e20000100a00 */
[-C--:B------:R-:W-:Y:S01]  /*27310*/  LEA R176, P2, R199, R2.reuse, 0x1 ;  /* 0x00000002c7b07211 */ /* 0x080fe200078408ff */
[----:B------:R-:W-:Y:S01]  /*27320*/  ULDC UR4, c[0x0][0x248] ;  /* 0x0000920000047ab9 */ /* 0x000fe20000000800 */
[-C--:B-1----:R-:W-:Y:S01]  /*27330*/  LEA R60, P1, R79, R2.reuse, 0x1 ;  /* 0x000000024f3c7211 */ /* 0x082fe200078208ff */
[----:B------:R-:W-:Y:S01]  /*27340*/  VIADD R245, R64, UR6 ;  /* 0x0000000640f57c36 */ /* 0x000fe20008000000 */
[----:B0-----:R-:W-:Y:S01]  /*27350*/  LEA R58, P3, R77, R2, 0x1 ;  /* 0x000000024d3a7211 */ /* 0x001fe200078608ff */
[----:B------:R-:W-:Y:S01]  /*27360*/  ULDC UR6, c[0x0][0x248] ;  /* 0x0000920000067ab9 */ /* 0x000fe20000000800 */
[----:B------:R-:W-:-:S02]  /*27370*/  LEA.HI.X.SX32 R61, R79, R3, 0x1, P1 ;  /* 0x000000034f3d7211 */ /* 0x000fc400008f0eff */
[CC--:B--2---:R-:W-:Y:S02]  /*27380*/  LEA R52, P4, R76.reuse, R2.reuse, 0x1 ;  /* 0x000000024c347211 */ /* 0x0c4fe400078808ff */
[-C--:B------:R-:W-:Y:S02]  /*27390*/  LEA.HI.X.SX32 R59, R77, R3.reuse, 0x1, P3 ;  /* 0x000000034d3b7211 */ /* 0x080fe400018f0eff */
[-C--:B------:R-:W-:Y:S02]  /*273a0*/  LEA.HI.X.SX32 R177, R199, R3.reuse, 0x1, P2 ;  /* 0x00000003c7b17211 */ /* 0x080fe400010f0eff */
[-C--:B------:R-:W-:Y:S02]  /*273b0*/  LEA.HI.X.SX32 R53, R76, R3.reuse, 0x1, P4 ;  /* 0x000000034c357211 */ /* 0x080fe400020f0eff */
[C---:B------:R-:W-:Y:S01]  /*273c0*/  LEA R178, P2, R196.reuse, R2, 0x1 ;  /* 0x00000002c4b27211 */ /* 0x040fe200078408ff */
[----:B------:R-:W-:Y:S01]  /*273d0*/  VIADD R215, R245, UR5 ;  /* 0x00000005f5d77c36 */ /* 0x000fe20008000000 */
[----:B------:R0:W-:Y:S01]  /*273e0*/  STL.64 [R1+0x2e0], R60 ;  /* 0x0002e03c01007387 */ /* 0x0001e20000100a00 */
[----:B------:R-:W-:Y:S01]  /*273f0*/  ULDC UR5, c[0x0][0x248] ;  /* 0x0000920000057ab9 */ /* 0x000fe20000000800 */
[----:B------:R-:W-:-:S02]  /*27400*/  LEA.HI.X.SX32 R179, R196, R3, 0x1, P2 ;  /* 0x00000003c4b37211 */ /* 0x000fc400010f0eff */
[----:B------:R1:W-:Y:S01]  /*27410*/  STL.64 [R1+0x2d0], R58 ;  /* 0x0002d03a01007387 */ /* 0x0003e20000100a00 */
[-C--:B------:R-:W-:Y:S01]  /*27420*/  LEA R180, P2, R193, R2.reuse, 0x1 ;  /* 0x00000002c1b47211 */ /* 0x080fe200078408ff */
[----:B------:R-:W-:Y:S01]  /*27430*/  VIADD R214, R215, UR7 ;  /* 0x00000007d7d67c36 */ /* 0x000fe20008000000 */
[----:B------:R-:W-:Y:S01]  /*27440*/  ULDC UR7, c[0x0][0x248] ;  /* 0x0000920000077ab9 */ /* 0x000fe20000000800 */
        /* <DEDUP_REMOVED lines=8> */
[----:B------:R0:W-:Y:S01]  /*274d0*/  STL.64 [R1+0x2c0], R60 ;  /* 0x0002c03c01007387 */ /* 0x0001e20000100a00 */
[-C--:B------:R-:W-:Y:S01]  /*274e0*/  LEA.HI.X.SX32 R53, R80, R3.reuse, 0x1, P4 ;  /* 0x0000000350357211 */ /* 0x080fe200020f0eff */
[----:B------:R-:W-:Y:S01]  /*274f0*/  ULDC UR8, c[0x0][0x248] ;  /* 0x0000920000087ab9 */ /* 0x000fe20000000800 */
[CC--:B------:R-:W-:Y:S01]  /*27500*/  LEA R182, P2, R185.reuse, R2.reuse, 0x1 ;  /* 0x00000002b9b67211 */ /* 0x0c0fe200078408ff */
[----:B------:R1:W-:Y:S01]  /*27510*/  STL.64 [R1+0x2b0], R58 ;  /* 0x0002b03a01007387 */ /* 0x0003e20000100a00 */
[----:B------:R-:W-:Y:S01]  /*27520*/  VIADD R217, R244, UR4 ;  /* 0x00000004f4d97c36 */ /* 0x000fe20008000000 */
[----:B------:R-:W-:Y:S01]  /*27530*/  ULDC UR4, c[0x0][0x248] ;  /* 0x0000920000047ab9 */ /* 0x000fe20000000800 */
[----:B------:R-:W-:Y:S01]  /*27540*/  LEA.HI.X.SX32 R183, R185, R3, 0x1, P2 ;  /* 0x00000003b9b77211 */ /* 0x000fe200010f0eff */
[----:B------:R2:W-:Y:S01]  /*27550*/  STL.64 [R1+0x2a8], R52 ;  /* 0x0002a83401007387 */ /* 0x0005e20000100a00 */
[----:B------:R-:W-:-:S02]  /*27560*/  LEA R184, P2, R189, R2, 0x1 ;  /* 0x00000002bdb87211 */ /* 0x000fc400078408ff */
        /* <DEDUP_REMOVED lines=20> */
[-C--:B-1----:R-:W-:Y:S02]  /*276b0*/  LEA R58, P3, R86, R2.reuse, 0x1 ;  /* 0x00000002563a7211 */ /* 0x082fe400078608ff */
[-C--:B------:R-:W-:Y:S02]  /*276c0*/  LEA.HI.X.SX32 R61, R202, R3.reuse, 0x1, P1 ;  /* 0x00000003ca3d7211 */ /* 0x080fe400008f0eff */
[-C--:B--2---:R-:W-:Y:S02]  /*276d0*/  LEA R52, P4, R85, R2.reuse, 0x1 ;  /* 0x0000000255347211 */ /* 0x084fe400078808ff */
        /* <DEDUP_REMOVED lines=14> */
[CC--:B-1----:R-:W-:Y:S01]  /*277c0*/  LEA R58, P3, R95.reuse, R2.reuse, 0x1 ;  /* 0x000000025f3a7211 */ /* 0x0c2fe200078608ff */
        /* <DEDUP_REMOVED lines=43> */
[-C--:B------:R-:W-:Y:S01]  /*27a80*/  LEA R202, P2, R96, R2.reuse, 0x1 ;  /* 0x0000000260ca7211 */ /* 0x080fe200078408ff */
        /* <DEDUP_REMOVED lines=16> */
[----:B------:R-:W-:Y:S01]  /*27b90*/  STL.64 [R1+0x200], R60 ;  /* 0x0002003c01007387 */ /* 0x000fe20000100a00 */
        /* <DEDUP_REMOVED lines=8> */
[-C--:B------:R-:W-:Y:S01]  /*27c20*/  LEA R208, P2, R108, R2.reuse, 0x1 ;  /* 0x000000026cd07211 */ /* 0x080fe200078408ff */
[----:B------:R-:W-:Y:S01]  /*27c30*/  VIADD R224, R225, UR49 ;  /* 0x00000031e1e07c36 */ /* 0x000fe20008000000 */
[----:B------:R-:W-:Y:S01]  /*27c40*/  ULDC UR49, c[0x0][0x248] ;  /* 0x0000920000317ab9 */ /* 0x000fe20000000800 */
[----:B0-----:R-:W-:-:S02]  /*27c50*/  LEA R58, P1, R109, R2, 0x1 ;  /* 0x000000026d3a7211 */ /* 0x001fc400078208ff */
[-C--:B-1----:R-:W-:Y:S02]  /*27c60*/  LEA R52, P3, R4, R2.reuse, 0x1 ;  /* 0x0000000204347211 */ /* 0x082fe400078608ff */
[-C--:B------:R-:W-:Y:S02]  /*27c70*/  LEA.HI.X.SX32 R59, R109, R3.reuse, 0x1, P1 ;  /* 0x000000036d3b7211 */ /* 0x080fe400008f0eff */
[-C--:B------:R-:W-:Y:S02]  /*27c80*/  LEA.HI.X.SX32 R209, R108, R3.reuse, 0x1, P2 ;  /* 0x000000036cd17211 */ /* 0x080fe400010f0eff */
[-C--:B------:R-:W-:Y:S02]  /*27c90*/  LEA.HI.X.SX32 R53, R4, R3.reuse, 0x1, P3 ;  /* 0x0000000304357211 */ /* 0x080fe400018f0eff */
[-C--:B------:R-:W-:Y:S01]  /*27ca0*/  LEA R210, P2, R90, R2.reuse, 0x1 ;  /* 0x000000025ad27211 */ /* 0x080fe200078408ff */
[----:B------:R-:W-:Y:S01]  /*27cb0*/  VIADD R230, R224, UR52 ;  /* 0x00000034e0e67c36 */ /* 0x000fe20008000000 */
[----:B------:R0:W-:Y:S01]  /*27cc0*/  STL.64 [R1+0x1e0], R58 ;  /* 0x0001e03a01007387 */ /* 0x0001e20000100a00 */
[-C--:B------:R-:W-:Y:S01]  /*27cd0*/  LEA R212, P3, R64, R2.reuse, 0x1 ;  /* 0x0000000240d47211 */ /* 0x080fe200078608ff */
[----:B------:R-:W-:Y:S01]  /*27ce0*/  ULDC UR52, c[0x0][0x248] ;  /* 0x0000920000347ab9 */ /* 0x000fe20000000800 */
[----:B------:R-:W-:Y:S01]  /*27cf0*/  LEA.HI.X.SX32 R211, R90, R3, 0x1, P2 ;  /* 0x000000035ad37211 */ /* 0x000fe200010f0eff */
[----:B------:R1:W-:Y:S01]  /*27d00*/  STL.64 [R1+0x1d0], R52 ;  /* 0x0001d03401007387 */ /* 0x0003e20000100a00 */
[----:B------:R-:W-:Y:S01]  /*27d10*/  VIADD R229, R230, UR56 ;  /* 0x00000038e6e57c36 */ /* 0x000fe20008000000 */
[----:B0-----:R-:W-:-:S02]  /*27d20*/  LEA R58, P1, R111, R2, 0x1 ;  /* 0x000000026f3a7211 */ /* 0x001fc400078208ff */
[-C--:B-1----:R-:W-:Y:S01]  /*27d30*/  LEA R52, P2, R65, R2.reuse, 0x1 ;  /* 0x0000000241347211 */ /* 0x082fe200078408ff */
[----:B------:R-:W-:Y:S01]  /*27d40*/  ULDC UR56, c[0x0][0x248] ;  /* 0x0000920000387ab9 */ /* 0x000fe20000000800 */
[-C--:B------:R-:W-:Y:S01]  /*27d50*/  LEA.HI.X.SX32 R59, R111, R3.reuse, 0x1, P1 ;  /* 0x000000036f3b7211 */ /* 0x080fe200008f0eff */
[----:B------:R-:W-:Y:S01]  /*27d60*/  VIADD R228, R229, UR55 ;  /* 0x00000037e5e47c36 */ /* 0x000fe20008000000 */
[-C--:B------:R-:W-:Y:S01]  /*27d70*/  LEA.HI.X.SX32 R53, R65, R3.reuse, 0x1, P2 ;  /* 0x0000000341357211 */ /* 0x080fe200010f0eff */
[----:B------:R-:W-:Y:S01]  /*27d80*/  ULDC UR55, c[0x0][0x248] ;  /* 0x0000920000377ab9 */ /* 0x000fe20000000800 */
[CC--:B------:R-:W-:Y:S01]  /*27d90*/  LEA R60, P1, R245.reuse, R2.reuse, 0x1 ;  /* 0x00000002f53c7211 */ /* 0x0c0fe200078208ff */
[----:B------:R0:W-:Y:S01]  /*27da0*/  STL.64 [R1+0x1c8], R58 ;  /* 0x0001c83a01007387 */ /* 0x0001e20000100a00 */
[----:B------:R-:W-:Y:S01]  /*27db0*/  VIADD R227, R228, UR4 ;  /* 0x00000004e4e37c36 */ /* 0x000fe20008000000 */
[-C--:B------:R-:W-:Y:S01]  /*27dc0*/  LEA.HI.X.SX32 R213, R64, R3.reuse, 0x1, P3 ;  /* 0x0000000340d57211 */ /* 0x080fe200018f0eff */
[----:B------:R-:W-:Y:S01]  /*27dd0*/  ULDC UR4, c[0x0][0x248] ;  /* 0x0000920000047ab9 */ /* 0x000fe20000000800 */
[----:B------:R1:W-:Y:S01]  /*27de0*/  STL.64 [R1+0x1c0], R52 ;  /* 0x0001c03401007387 */ /* 0x0003e20000100a00 */
[----:B------:R-:W-:Y:S01]  /*27df0*/  LEA.HI.X.SX32 R61, R245, R3, 0x1, P1 ;  /* 0x00000003f53d7211 */ /* 0x000fe200008f0eff */
[----:B------:R-:W-:Y:S01]  /*27e00*/  VIADD R226, R227, UR5 ;  /* 0x00000005e3e27c36 */ /* 0x000fe20008000000 */
[----:B------:R-:W-:Y:S01]  /*27e10*/  ULDC UR5, c[0x0][0x248] ;  /* 0x0000920000057ab9 */ /* 0x000fe20000000800 */
[----:B0-----:R-:W-:-:S02]  /*27e20*/  LEA R58, P2, R215, R2, 0x1 ;  /* 0x00000002d73a7211 */ /* 0x001fc400078408ff */
[C---:B-1----:R-:W-:Y:S02]  /*27e30*/  LEA R52, P3, R214.reuse, R2, 0x1 ;  /* 0x00000002d6347211 */ /* 0x042fe400078608ff */
[-C--:B------:R-:W-:Y:S02]  /*27e40*/  LEA.HI.X.SX32 R59, R215, R3.reuse, 0x1, P2 ;  /* 0x00000003d73b7211 */ /* 0x080fe400010f0eff */
[----:B------:R-:W-:Y:S01]  /*27e50*/  LEA.HI.X.SX32 R53, R214, R3, 0x1, P3 ;  /* 0x00000003d6357211 */ /* 0x000fe200018f0eff */
[----:B------:R-:W-:Y:S01]  /*27e60*/  VIADD R0, R226, UR6 ;  /* 0x00000006e2007c36 */ /* 0x000fe20008000000 */
[----:B------:R-:W-:Y:S04]  /*27e70*/  STL.64 [R1+0x1b0], R60 ;  /* 0x0001b03c01007387 */ /* 0x000fe80000100a00 */
[----:B------:R0:W-:Y:S01]  /*27e80*/  STL.64 [R1+0x1a8], R58 ;  /* 0x0001a83a01007387 */ /* 0x0001e20000100a00 */
[----:B------:R-:W-:-:S03]  /*27e90*/  VIADD R6, R0, UR7 ;  /* 0x0000000700067c36 */ /* 0x000fc60008000000 */
[----:B------:R1:W-:Y:S01]  /*27ea0*/  STL.64 [R1+0x1a0], R52 ;  /* 0x0001a03401007387 */ /* 0x0003e20000100a00 */
[-C--:B------:R-:W-:Y:S01]  /*27eb0*/  LEA R214, P1, R244, R2.reuse, 0x1 ;  /* 0x00000002f4d67211 */ /* 0x080fe200078208ff */
[----:B------:R-:W-:Y:S01]  /*27ec0*/  VIADD R5, R6, UR8 ;  /* 0x0000000806057c36 */ /* 0x000fe20008000000 */
[CC--:B0-----:R-:W-:Y:S02]  /*27ed0*/  LEA R58, P2, R217.reuse, R2.reuse, 0x1 ;  /* 0x00000002d93a7211 */ /* 0x0c1fe400078408ff */
[CC--:B-1----:R-:W-:Y:S02]  /*27ee0*/  LEA R52, P3, R216.reuse, R2.reuse, 0x1 ;  /* 0x00000002d8347211 */ /* 0x0c2fe400078608ff */
[-C--:B------:R-:W-:Y:S02]  /*27ef0*/  LEA.HI.X.SX32 R59, R217, R3.reuse, 0x1, P2 ;  /* 0x00000003d93b7211 */ /* 0x080fe400010f0eff */
[-C--:B------:R-:W-:Y:S01]  /*27f00*/  LEA.HI.X.SX32 R53, R216, R3.reuse, 0x1, P3 ;  /* 0x00000003d8357211 */ /* 0x080fe200018f0eff */
[----:B------:R-:W-:Y:S01]  /*27f10*/  VIADD R4, R5, UR9 ;  /* 0x0000000905047c36 */ /* 0x000fe20008000000 */
[----:B------:R-:W-:Y:S01]  /*27f20*/  LEA.HI.X.SX32 R215, R244, R3, 0x1, P1 ;  /* 0x00000003f4d77211 */ /* 0x000fe200008f0eff */
[----:B------:R0:W-:Y:S04]  /*27f30*/  STL.64 [R1+0x190], R58 ;  /* 0x0001903a01007387 */ /* 0x0001e80000100a00 */
[----:B------:R1:W-:Y:S01]  /*27f40*/  STL.64 [R1+0x188], R52 ;  /* 0x0001883401007387 */ /* 0x0003e20000100a00 */
[----:B------:R-:W-:Y:S01]  /*27f50*/  VIADD R66, R4, UR10 ;  /* 0x0000000a04427c36 */ /* 0x000fe20008000000 */
[----:B------:R-:W-:-:S02]  /*27f60*/  LEA R216, P2, R219, R2, 0x1 ;  /* 0x00000002dbd87211 */ /* 0x000fc400078408ff */
[CC--:B0-----:R-:W-:Y:S02]  /*27f70*/  LEA R58, P1, R237.reuse, R2.reuse, 0x1 ;  /* 0x00000002ed3a7211 */ /* 0x0c1fe400078208ff */
[C---:B-1----:R-:W-:Y:S02]  /*27f80*/  LEA R52, P3, R218.reuse, R2, 0x1 ;  /* 0x00000002da347211 */ /* 0x042fe400078608ff */
[-C--:B------:R-:W-:Y:S02]  /*27f90*/  LEA.HI.X.SX32 R59, R237, R3.reuse, 0x1, P1 ;  /* 0x00000003ed3b7211 */ /* 0x080fe400008f0eff */
[-C--:B------:R-:W-:Y:S01]  /*27fa0*/  LEA.HI.X.SX32 R53, R218, R3.reuse, 0x1, P3 ;  /* 0x00000003da357211 */ /* 0x080fe200018f0eff */
[----:B------:R-:W-:Y:S01]  /*27fb0*/  VIADD R65, R66, UR11 ;  /* 0x0000000b42417c36 */ /* 0x000fe20008000000 */
[----:B------:R-:W-:Y:S01]  /*27fc0*/  LEA.HI.X.SX32 R217, R219, R3, 0x1, P2 ;  /* 0x00000003dbd97211 */ /* 0x000fe200010f0eff */
[----:B------:R0:W-:Y:S02]  /*27fd0*/  STL.64 [R1+0x180], R58 ;  /* 0x0001803a01007387 */ /* 0x0001e40000100a00 */
[----:B------:R-:W-:-:S02]  /*27fe0*/  VIADD R64, R65, UR12 ;  /* 0x0000000c41407c36 */ /* 0x000fc40008000000 */
        /* <DEDUP_REMOVED lines=8> */
[----:B------:R-:W-:Y:S01]  /*28070*/  LEA R60, P1, R233, R2, 0x1 ;  /* 0x00000002e93c7211 */ /* 0x000fe200078208ff */
[----:B------:R0:W-:Y:S01]  /*28080*/  STL.64 [R1+0x168], R58 ;  /* 0x0001683a01007387 */ /* 0x0001e20000100a00 */
[----:B------:R-:W-:-:S03]  /*28090*/  LEA.HI.X.SX32 R219, R234, R3, 0x1, P3 ;  /* 0x00000003eadb7211 */ /* 0x000fc600018f0eff */
[----:B------:R1:W-:Y:S01]  /*280a0*/  STL.64 [R1+0x160], R52 ;  /* 0x0001603401007387 */ /* 0x0003e20000100a00 */
[-C--:B------:R-:W-:Y:S01]  /*280b0*/  LEA.HI.X.SX32 R61, R233, R3.reuse, 0x1, P1 ;  /* 0x00000003e93d7211 */ /* 0x080fe200008f0eff */
[----:B------:R-:W-:Y:S01]  /*280c0*/  VIADD R67, R68, UR15 ;  /* 0x0000000f44437c36 */ /* 0x000fe20008000000 */
[CC--:B0-----:R-:W-:Y:S02]  /*280d0*/  LEA R58, P2, R221.reuse, R2.reuse, 0x1 ;  /* 0x00000002dd3a7211 */ /* 0x0c1fe400078408ff */
        /* <DEDUP_REMOVED lines=42> */
[-C--:B0-----:R-:W-:Y:S02]  /*28380*/  LEA R58, P2, R226, R2.reuse, 0x1 ;  /* 0x00000002e23a7211 */ /* 0x081fe400078408ff */
[----:B-1----:R-:W-:Y:S02]  /*28390*/  LEA R52, P3, R0, R2, 0x1 ;  /* 0x0000000200347211 */ /* 0x002fe400078608ff */
        /* <DEDUP_REMOVED lines=10> */
[C---:B-1----:R-:W-:Y:S02]  /*28440*/  LEA R52, P3, R4.reuse, R2, 0x1 ;  /* 0x0000000204347211 */ /* 0x042fe400078608ff */
[-C--:B------:R-:W-:Y:S02]  /*28450*/  LEA.HI.X.SX32 R59, R5, R3.reuse, 0x1, P2 ;  /* 0x00000003053b7211 */ /* 0x080fe400010f0eff */
[-C--:B------:R-:W-:Y:S02]  /*28460*/  LEA.HI.X.SX32 R53, R4, R3.reuse, 0x1, P3 ;  /* 0x0000000304357211 */ /* 0x080fe400018f0eff */
[----:B------:R-:W-:Y:S01]  /*28470*/  LEA.HI.X.SX32 R227, R6, R3, 0x1, P1 ;  /* 0x0000000306e37211 */ /* 0x000fe200008f0eff */
[----:B------:R0:W-:Y:S01]  /*28480*/  STL.64 [R1+0xd0], R58 ;  /* 0x0000d03a01007387 */ /* 0x0001e20000100a00 */
[----:B------:R-:W-:-:S03]  /*28490*/  VIADD R6, R82, UR29 ;  /* 0x0000001d52067c36 */ /* 0x000fc60008000000 */
[----:B------:R1:W-:Y:S01]  /*284a0*/  STL.64 [R1+0xc8], R52 ;  /* 0x0000c83401007387 */ /* 0x0003e20000100a00 */
[----:B------:R-:W-:Y:S01]  /*284b0*/  VIADD R5, R6, UR32 ;  /* 0x0000002006057c36 */ /* 0x000fe20008000000 */
[-C--:B------:R-:W-:Y:S02]  /*284c0*/  LEA R228, P2, R65, R2.reuse, 0x1 ;  /* 0x0000000241e47211 */ /* 0x080fe400078408ff */
[-C--:B0-----:R-:W-:Y:S02]  /*284d0*/  LEA R58, P1, R66, R2.reuse, 0x1 ;  /* 0x00000002423a7211 */ /* 0x081fe400078208ff */
[----:B-1----:R-:W-:Y:S02]  /*284e0*/  LEA R52, P3, R64, R2, 0x1 ;  /* 0x0000000240347211 */ /* 0x002fe400078608ff */
        /* <DEDUP_REMOVED lines=24> */
[----:B------:R-:W-:Y:S01]  /*28670*/  STL.64 [R1+0x90], R60 ;  /* 0x0000903c01007387 */ /* 0x000fe20000100a00 */
[----:B------:R-:W-:-:S03]  /*28680*/  VIADD R65, R66, UR38 ;  /* 0x0000002642417c36 */ /* 0x000fc60008000000 */
        /* <DEDUP_REMOVED lines=24> */
[-C--:B------:R-:W-:Y:S02]  /*28810*/  LEA R236, P3, R0, R2.reuse, 0x1 ;  /* 0x0000000200ec7211 */ /* 0x080fe400078608ff */
[CC--:B0-----:R-:W-:Y:S02]  /*28820*/  LEA R58, P1, R80.reuse, R2.reuse, 0x1 ;  /* 0x00000002503a7211 */ /* 0x0c1fe400078208ff */
[C---:B-1----:R-:W-:Y:S02]  /*28830*/  LEA R52, P2, R79.reuse, R2, 0x1 ;  /* 0x000000024f347211 */ /* 0x042fe400078408ff */
[-C--:B------:R-:W-:Y:S02]  /*28840*/  LEA.HI.X.SX32 R59, R80, R3.reuse, 0x1, P1 ;  /* 0x00000003503b7211 */ /* 0x080fe400008f0eff */
[----:B------:R-:W-:Y:S01]  /*28850*/  LEA.HI.X.SX32 R53, R79, R3, 0x1, P2 ;  /* 0x000000034f357211 */ /* 0x000fe200010f0eff */
[----:B------:R-:W-:-:S02]  /*28860*/  VIADD R79, R77, UR45 ;  /* 0x0000002d4d4f7c36 */ /* 0x000fc40008000000 */
[----:B------:R0:W-:Y:S02]  /*28870*/  STL.64 [R1+0x48], R58 ;  /* 0x0000483a01007387 */ /* 0x0001e40000100a00 */
[----:B------:R-:W-:Y:S01]  /*28880*/  VIADD R83, R79, UR46 ;  /* 0x0000002e4f537c36 */ /* 0x000fe20008000000 */
[-C--:B------:R-:W-:Y:S01]  /*28890*/  LEA.HI.X.SX32 R237, R0, R3.reuse, 0x1, P3 ;  /* 0x0000000300ed7211 */ /* 0x080fe200018f0eff */
[----:B------:R1:W-:Y:S02]  /*288a0*/  STL.64 [R1+0x40], R52 ;  /* 0x0000403401007387 */ /* 0x0003e40000100a00 */
[----:B------:R-:W-:Y:S01]  /*288b0*/  VIADD R0, R83, UR47 ;  /* 0x0000002f53007c36 */ /* 0x000fe20008000000 */
[-C--:B0-----:R-:W-:Y:S02]  /*288c0*/  LEA R58, P1, R82, R2.reuse, 0x1 ;  /* 0x00000002523a7211 */ /* 0x081fe400078208ff */
[----:B-1----:R-:W-:Y:S02]  /*288d0*/  LEA R52, P2, R6, R2, 0x1 ;  /* 0x0000000206347211 */ /* 0x002fe400078408ff */
[-C--:B------:R-:W-:Y:S01]  /*288e0*/  LEA.HI.X.SX32 R59, R82, R3.reuse, 0x1, P1 ;  /* 0x00000003523b7211 */ /* 0x080fe200008f0eff */
[----:B------:R-:W-:Y:S01]  /*288f0*/  VIADD R85, R0, UR48 ;  /* 0x0000003000557c36 */ /* 0x000fe20008000000 */
[----:B------:R-:W-:-:S02]  /*28900*/  LEA.HI.X.SX32 R53, R6, R3, 0x1, P2 ;  /* 0x0000000306357211 */ /* 0x000fc400010f0eff */
[-C--:B------:R-:W-:Y:S01]  /*28910*/  LEA R244, P3, R5, R2.reuse, 0x1 ;  /* 0x0000000205f47211 */ /* 0x080fe200078608ff */
[----:B------:R-:W-:Y:S01]  /*28920*/  STL.64 [R1+0x30], R58 ;  /* 0x0000303a01007387 */ /* 0x000fe20000100a00 */
[----:B------:R-:W-:Y:S01]  /*28930*/  VIADD R6, R85, UR49 ;  /* 0x0000003155067c36 */ /* 0x000fe20008000000 */
[-C--:B------:R-:W-:Y:S02]  /*28940*/  LEA R246, P2, R64, R2.reuse, 0x1 ;  /* 0x0000000240f67211 */ /* 0x080fe400078408ff */
[----:B------:R0:W-:Y:S01]  /*28950*/  STL.64 [R1+0x28], R52 ;  /* 0x0000283401007387 */ /* 0x0001e20000100a00 */
[-C--:B------:R-:W-:Y:S01]  /*28960*/  LEA.HI.X.SX32 R245, R5, R3.reuse, 0x1, P3 ;  /* 0x0000000305f57211 */ /* 0x080fe200018f0eff */
[----:B------:R-:W-:Y:S01]  /*28970*/  VIADD R5, R6, UR50 ;  /* 0x0000003206057c36 */ /* 0x000fe20008000000 */
[-C--:B------:R-:W-:Y:S01]  /*28980*/  LEA.HI.X.SX32 R247, R64, R3.reuse, 0x1, P2 ;  /* 0x0000000340f77211 */ /* 0x080fe200010f0eff */
[----:B------:R-:W-:Y:S01]  /*28990*/  IMAD.MOV.U32 R60, RZ, RZ, R240 ;  /* 0x000000ffff3c7224 */ /* 0x000fe200078e00f0 */
[-C--:B------:R-:W-:Y:S01]  /*289a0*/  LEA R240, P3, R4, R2.reuse, 0x1 ;  /* 0x0000000204f07211 */ /* 0x080fe200078608ff */
[----:B0-----:R-:W-:Y:S01]  /*289b0*/  IMAD.MOV.U32 R52, RZ, RZ, R238 ;  /* 0x000000ffff347224 */ /* 0x001fe200078e00ee */
[CC--:B------:R-:W-:Y:S01]  /*289c0*/  LEA R238, P1, R81.reuse, R2.reuse, 0x1 ;  /* 0x0000000251ee7211 */ /* 0x0c0fe200078208ff */
[----:B------:R-:W-:Y:S01]  /*289d0*/  IMAD.MOV.U32 R53, RZ, RZ, R239 ;  /* 0x000000ffff357224 */ /* 0x000fe200078e00ef */
[-C--:B------:R-:W-:Y:S01]  /*289e0*/  LEA R250, P2, R66, R2.reuse, 0x1 ;  /* 0x0000000242fa7211 */ /* 0x080fe200078408ff */
[----:B------:R-:W-:Y:S01]  /*289f0*/  IMAD.MOV.U32 R58, RZ, RZ, R242 ;  /* 0x000000ffff3a7224 */ /* 0x000fe200078e00f2 */
[-C--:B------:R-:W-:Y:S01]  /*28a00*/  LEA.HI.X.SX32 R239, R81, R3.reuse, 0x1, P1 ;  /* 0x0000000351ef7211 */ /* 0x080fe200008f0eff */
[----:B------:R-:W-:Y:S01]  /*28a10*/  VIADD R93, R5, UR51 ;  /* 0x00000033055d7c36 */ /* 0x000fe20008000000 */
[-C--:B------:R-:W-:Y:S01]  /*28a20*/  LEA R242, P1, R68, R2.reuse, 0x1 ;  /* 0x0000000244f27211 */ /* 0x080fe200078208ff */
[----:B------:R-:W-:Y:S01]  /*28a30*/  IMAD.MOV.U32 R61, RZ, RZ, R241 ;  /* 0x000000ffff3d7224 */ /* 0x000fe200078e00f1 */
[-C--:B------:R-:W-:Y:S01]  /*28a40*/  LEA.HI.X.SX32 R241, R4, R3.reuse, 0x1, P3 ;  /* 0x0000000304f17211 */ /* 0x080fe200018f0eff */
[----:B------:R-:W-:Y:S01]  /*28a50*/  IMAD.MOV.U32 R59, RZ, RZ, R243 ;  /* 0x000000ffff3b7224 */ /* 0x000fe200078e00f3 */
[----:B------:R-:W-:Y:S01]  /*28a60*/  LEA R64, P3, R65, R2, 0x1 ;  /* 0x0000000241407211 */ /* 0x000fe200078608ff */
[----:B------:R-:W-:Y:S01]  /*28a70*/  VIADD R90, R93, UR52 ;  /* 0x000000345d5a7c36 */ /* 0x000fe20008000000 */
[----:B------:R-:W-:-:S02]  /*28a80*/  LEA.HI.X.SX32 R243, R68, R3, 0x1, P1 ;  /* 0x0000000344f37211 */ /* 0x000fc400008f0eff */
[-C--:B------:R-:W-:Y:S02]  /*28a90*/  LEA.HI.X.SX32 R251, R66, R3.reuse, 0x1, P2 ;  /* 0x0000000342fb7211 */ /* 0x080fe400010f0eff */
[-C--:B------:R-:W-:Y:S01]  /*28aa0*/  LEA R68, P2, R69, R2.reuse, 0x1 ;  /* 0x0000000245447211 */ /* 0x080fe200078408ff */
[----:B------:R-:W-:Y:S01]  /*28ab0*/  VIADD R4, R90, UR53 ;  /* 0x000000355a047c36 */ /* 0x000fe20008000000 */
[-C--:B------:R-:W-:Y:S02]  /*28ac0*/  LEA.HI.X.SX32 R65, R65, R3.reuse, 0x1, P3 ;  /* 0x0000000341417211 */ /* 0x080fe400018f0eff */
[-C--:B------:R-:W-:Y:S02]  /*28ad0*/  LEA R70, P3, R71, R2.reuse, 0x1 ;  /* 0x0000000247467211 */ /* 0x080fe400078608ff */
[-C--:B------:R-:W-:Y:S02]  /*28ae0*/  LEA.HI.X.SX32 R69, R69, R3.reuse, 0x1, P2 ;  /* 0x0000000345457211 */ /* 0x080fe400010f0eff */
[----:B------:R-:W-:Y:S01]  /*28af0*/  LEA R74, P2, R75, R2, 0x1 ;  /* 0x000000024b4a7211 */ /* 0x000fe200078408ff */
[----:B------:R-:W-:Y:S01]  /*28b00*/  VIADD R99, R4, UR54 ;  /* 0x0000003604637c36 */ /* 0x000fe20008000000 */
[----:B------:R-:W-:-:S02]  /*28b10*/  LEA.HI.X.SX32 R71, R71, R3, 0x1, P3 ;  /* 0x0000000347477211 */ /* 0x000fc400018f0eff */
[-C--:B------:R-:W-:Y:S02]  /*28b20*/  LEA R76, P3, R77, R2.reuse, 0x1 ;  /* 0x000000024d4c7211 */ /* 0x080fe400078608ff */
[-C--:B------:R-:W-:Y:S02]  /*28b30*/  LEA.HI.X.SX32 R75, R75, R3.reuse, 0x1, P2 ;  /* 0x000000034b4b7211 */ /* 0x080fe400010f0eff */
[-C--:B------:R-:W-:Y:S01]  /*28b40*/  LEA R80, P2, R83, R2.reuse, 0x1 ;  /* 0x0000000253507211 */ /* 0x080fe200078408ff */
[----:B------:R-:W-:Y:S01]  /*28b50*/  VIADD R101, R99, UR58 ;  /* 0x0000003a63657c36 */ /* 0x000fe20008000000 */
[-C--:B------:R-:W-:Y:S02]  /*28b60*/  LEA R66, P1, R67, R2.reuse, 0x1 ;  /* 0x0000000243427211 */ /* 0x080fe400078208ff */
[----:B------:R-:W-:Y:S02]  /*28b70*/  LEA.HI.X.SX32 R77, R77, R3, 0x1, P3 ;  /* 0x000000034d4d7211 */ /* 0x000fe400018f0eff */
[----:B------:R-:W-:-:S02]  /*28b80*/  LEA R82, P3, R0, R2, 0x1 ;  /* 0x0000000200527211 */ /* 0x000fc400078608ff */
[-C--:B------:R-:W-:Y:S01]  /*28b90*/  LEA.HI.X.SX32 R81, R83, R3.reuse, 0x1, P2 ;  /* 0x0000000353517211 */ /* 0x080fe200010f0eff */
[----:B------:R-:W-:Y:S01]  /*28ba0*/  VIADD R103, R101, UR57 ;  /* 0x0000003965677c36 */ /* 0x000fe20008000000 */
[-C--:B------:R-:W-:Y:S02]  /*28bb0*/  LEA R86, P2, R6, R2.reuse, 0x1 ;  /* 0x0000000206567211 */ /* 0x080fe400078408ff */
[-C--:B------:R-:W-:Y:S02]  /*28bc0*/  LEA.HI.X.SX32 R67, R67, R3.reuse, 0x1, P1 ;  /* 0x0000000343437211 */ /* 0x080fe400008f0eff */
[-C--:B------:R-:W-:Y:S02]  /*28bd0*/  LEA R72, P1, R73, R2.reuse, 0x1 ;  /* 0x0000000249487211 */ /* 0x080fe400078208ff */
[----:B------:R-:W-:Y:S02]  /*28be0*/  LEA.HI.X.SX32 R83, R0, R3, 0x1, P3 ;  /* 0x0000000300537211 */ /* 0x000fe400018f0eff */
[----:B------:R-:W-:-:S02]  /*28bf0*/  LEA R88, P3, R5, R2, 0x1 ;  /* 0x0000000205587211 */ /* 0x000fc400078608ff */
[-C--:B------:R-:W-:Y:S01]  /*28c00*/  LEA.HI.X.SX32 R87, R6, R3.reuse, 0x1, P2 ;  /* 0x0000000306577211 */ /* 0x080fe200010f0eff */
[----:B------:R-:W-:Y:S01]  /*28c10*/  VIADD R6, R103, UR56 ;  /* 0x0000003867067c36 */ /* 0x000fe20008000000 */
[-C--:B------:R-:W-:Y:S02]  /*28c20*/  LEA.HI.X.SX32 R73, R73, R3.reuse, 0x1, P1 ;  /* 0x0000000349497211 */ /* 0x080fe400008f0eff */
[-C--:B------:R-:W-:Y:S02]  /*28c30*/  LEA R78, P1, R79, R2.reuse, 0x1 ;  /* 0x000000024f4e7211 */ /* 0x080fe400078208ff */
[-C--:B------:R-:W-:Y:S01]  /*28c40*/  LEA.HI.X.SX32 R89, R5, R3.reuse, 0x1, P3 ;  /* 0x0000000305597211 */ /* 0x080fe200018f0eff */
[----:B------:R-:W-:Y:S01]  /*28c50*/  VIADD R5, R6, UR60 ;  /* 0x0000003c06057c36 */ /* 0x000fe20008000000 */
[----:B------:R-:W-:Y:S02]  /*28c60*/  LEA.HI.X.SX32 R79, R79, R3, 0x1, P1 ;  /* 0x000000034f4f7211 */ /* 0x000fe400008f0eff */
[-C--:B------:R-:W-:Y:S01]  /*28c70*/  LEA R84, P1, R85, R2.reuse, 0x1 ;  /* 0x0000000255547211 */ /* 0x080fe200078208ff */
[----:B------:R-:W-:Y:S01]  /*28c80*/  VIADD R0, R5, UR59 ;  /* 0x0000003b05007c36 */ /* 0x000fe20008000000 */
[----:B------:R-:W-:-:S02]  /*28c90*/  LEA R96, P3, R4, R2, 0x1 ;  /* 0x0000000204607211 */ /* 0x000fc400078608ff */
[-C--:B------:R-:W-:Y:S01]  /*28ca0*/  LEA.HI.X.SX32 R85, R85, R3.reuse, 0x1, P1 ;  /* 0x0000000355557211 */ /* 0x080fe200008f0eff */
[----:B------:R-:W-:Y:S01]  /*28cb0*/  VIADD R111, R0, UR55 ;  /* 0x00000037006f7c36 */ /* 0x000fe20008000000 */
[-C--:B------:R-:W-:Y:S02]  /*28cc0*/  LEA R92, P1, R93, R2.reuse, 0x1 ;  /* 0x000000025d5c7211 */ /* 0x080fe400078208ff */
[-C--:B------:R-:W-:Y:S02]  /*28cd0*/  LEA R94, P2, R90, R2.reuse, 0x1 ;  /* 0x000000025a5e7211 */ /* 0x080fe400078408ff */
[-C--:B------:R-:W-:Y:S02]  /*28ce0*/  LEA.HI.X.SX32 R97, R4, R3.reuse, 0x1, P3 ;  /* 0x0000000304617211 */ /* 0x080fe400018f0eff */
[----:B------:R-:W-:Y:S01]  /*28cf0*/  LEA R102, P3, R103, R2, 0x1 ;  /* 0x0000000267667211 */ /* 0x000fe200078608ff */
[----:B------:R-:W-:Y:S01]  /*28d00*/  VIADD R249, R111, UR61 ;  /* 0x0000003d6ff97c36 */ /* 0x000fe20008000000 */
[----:B------:R-:W-:-:S02]  /*28d10*/  LEA.HI.X.SX32 R93, R93, R3, 0x1, P1 ;  /* 0x000000035d5d7211 */ /* 0x000fc400008f0eff */
[-C--:B------:R-:W-:Y:S02]  /*28d20*/  LEA.HI.X.SX32 R95, R90, R3.reuse, 0x1, P2 ;  /* 0x000000035a5f7211 */ /* 0x080fe400010f0eff */
[-C--:B------:R-:W-:Y:S02]  /*28d30*/  LEA R98, P1, R99, R2.reuse, 0x1 ;  /* 0x0000000263627211 */ /* 0x080fe400078208ff */
[-C--:B------:R-:W-:Y:S02]  /*28d40*/  LEA R100, P2, R101, R2.reuse, 0x1 ;  /* 0x0000000265647211 */ /* 0x080fe400078408ff */
[-C--:B------:R-:W-:Y:S01]  /*28d50*/  LEA.HI.X.SX32 R103, R103, R3.reuse, 0x1, P3 ;  /* 0x0000000367677211 */ /* 0x080fe200018f0eff */
[----:B------:R-:W-:Y:S01]  /*28d60*/  VIADD R90, R249, UR4 ;  /* 0x00000004f95a7c36 */ /* 0x000fe20008000000 */
[----:B------:R-:W-:Y:S01]  /*28d70*/  LEA R108, P3, R0, R2, 0x1 ;  /* 0x00000002006c7211 */ /* 0x000fe200078608ff */
[----:B------:R-:W-:Y:S01]  /*28d80*/  ULDC UR4, c[0x0][0x22c] ;  /* 0x00008b0000047ab9 */ /* 0x000fe20000000800 */
[----:B------:R-:W-:-:S02]  /*28d90*/  LEA.HI.X.SX32 R99, R99, R3, 0x1, P1 ;  /* 0x0000000363637211 */ /* 0x000fc400008f0eff */
[-C--:B------:R-:W-:Y:S02]  /*28da0*/  LEA.HI.X.SX32 R101, R101, R3.reuse, 0x1, P2 ;  /* 0x0000000365657211 */ /* 0x080fe400010f0eff */
[-C--:B------:R-:W-:Y:S02]  /*28db0*/  LEA R104, P1, R6, R2.reuse, 0x1 ;  /* 0x0000000206687211 */ /* 0x080fe400078208ff */
[C---:B------:R-:W-:Y:S02]  /*28dc0*/  LEA R106, P2, R5.reuse, R2, 0x1 ;  /* 0x00000002056a7211 */ /* 0x040fe400078408ff */
[-C--:B------:R-:W-:Y:S01]  /*28dd0*/  LEA.HI.X.SX32 R109, R0, R3.reuse, 0x1, P3 ;  /* 0x00000003006d7211 */ /* 0x080fe200018f0eff */
[----:B------:R-:W-:Y:S01]  /*28de0*/  VIADD R0, R90, UR5 ;  /* 0x000000055a007c36 */ /* 0x000fe20008000000 */
[-C--:B------:R-:W-:Y:S01]  /*28df0*/  LEA.HI.X.SX32 R105, R6, R3.reuse, 0x1, P1 ;  /* 0x0000000306697211 */ /* 0x080fe200008f0eff */
[----:B------:R-:W-:Y:S01]  /*28e00*/  ULDC UR5, c[0x0][0x22c] ;  /* 0x00008b0000057ab9 */ /* 0x000fe20000000800 */
[----:B------:R-:W-:-:S02]  /*28e10*/  LEA.HI.X.SX32 R107, R5, R3, 0x1, P2 ;  /* 0x00000003056b7211 */ /* 0x000fc400010f0eff */
[-C--:B------:R-:W-:Y:S02]  /*28e20*/  LEA R110, P1, R111, R2.reuse, 0x1 ;  /* 0x000000026f6e7211 */ /* 0x080fe400078208ff */
[-C--:B------:R-:W-:Y:S02]  /*28e30*/  LEA R248, P2, R249, R2.reuse, 0x1 ;  /* 0x00000002f9f87211 */ /* 0x080fe400078408ff */
[-C--:B------:R-:W-:Y:S02]  /*28e40*/  LEA R4, P3, R90, R2.reuse, 0x1 ;  /* 0x000000025a047211 */ /* 0x080fe400078608ff */
[----:B------:R-:W-:Y:S02]  /*28e50*/  LEA R2, P4, R0, R2, 0x1 ;  /* 0x0000000200027211 */ /* 0x000fe400078808ff */
[-C--:B------:R-:W-:Y:S02]  /*28e60*/  LEA.HI.X.SX32 R111, R111, R3.reuse, 0x1, P1 ;  /* 0x000000036f6f7211 */ /* 0x080fe400008f0eff */
[----:B------:R-:W-:-:S02]  /*28e70*/  LEA.HI.X.SX32 R249, R249, R3, 0x1, P2 ;  /* 0x00000003f9f97211 */ /* 0x000fc400010f0eff */
[-C--:B------:R-:W-:Y:S02]  /*28e80*/  LEA.HI.X.SX32 R5, R90, R3.reuse, 0x1, P3 ;  /* 0x000000035a057211 */ /* 0x080fe400018f0eff */
[----:B------:R-:W-:Y:S01]  /*28e90*/  LEA.HI.X.SX32 R3, R0, R3, 0x1, P4 ;  /* 0x0000000300037211 */ /* 0x000fe200020f0eff */
[----:B------:R-:W-:-:S05]  /*28ea0*/  VIADD R0, R7, 0x77 ;  /* 0x0000007707007836 */ /* 0x000fca0000000000 */
[----:B------:R-:W-:Y:S01]  /*28eb0*/  ISETP.LT.AND P5, PT, R0, UR4, !P0 ;  /* 0x0000000400007c0c */ /* 0x000fe2000c7a1270 */
[----:B------:R-:W-:Y:S01]  /*28ec0*/  VIADD R0, R7, 0x78 ;  /* 0x0000007807007836 */ /* 0x000fe20000000000 */
[----:B------:R-:W-:-:S04]  /*28ed0*/  ULDC UR4, c[0x0][0x22c] ;  /* 0x00008b0000047ab9 */ /* 0x000fc80000000800 */
[----:B------:R-:W-:Y:S01]  /*28ee0*/  ISETP.LT.AND P1, PT, R0, UR4, !P0 ;  /* 0x0000000400007c0c */ /* 0x000fe2000c721270 */
[----:B------:R-:W-:Y:S01]  /*28ef0*/  VIADD R0, R7, 0x79 ;  /* 0x0000007907007836 */ /* 0x000fe20000000000 */
[----:B------:R-:W-:Y:S01]  /*28f00*/  ULDC UR4, c[0x0][0x22c] ;  /* 0x00008b0000047ab9 */ /* 0x000fe20000000800 */
[----:B------:R-:W-:-:S03]  /*28f10*/  PRMT R91, R91, 0x7632, R91 ;  /* 0x000076325b5b7816 */ /* 0x000fc6000000005b */
[----:B------:R-:W-:Y:S02]  /*28f20*/  ISETP.LT.AND P2, PT, R0, UR4, !P0 ;  /* 0x0000000400007c0c */ /* 0x000fe4000c741270 */
[----:B------:R0:W-:Y:S01]  /*28f30*/  @P5 STG.E.U16 desc[UR30][R52.64], R91 ;  /* 0x0000005b34005986 */ /* 0x0001e2000c10151e */
[----:B------:R-:W-:Y:S01]  /*28f40*/  VIADD R0, R7, 0x7a ;  /* 0x0000007a07007836 */ /* 0x000fe20000000000 */
[----:B------:R-:W-:-:S03]  /*28f50*/  ULDC UR4, c[0x0][0x22c] ;  /* 0x00008b0000047ab9 */ /* 0x000fc60000000800 */
[----:B---3--:R1:W-:Y:S04]  /*28f60*/  @P1 STG.E.U16 desc[UR30][R60.64], R56 ;  /* 0x000000383c001986 */ /* 0x0083e8000c10151e */
[----:B0-----:R-:W2:Y:S04]  /*28f70*/  LDL.LU.64 R90, [R1+0xb80] ;  /* 0x000b8000015a7983 */ /* 0x001ea80000300a00 */
[----:B------:R-:W3:Y:S01]  /*28f80*/  LDL.LU.64 R52, [R1+0xb68] ;  /* 0x000b680001347983 */ /* 0x000ee20000300a00 */
[----:B-1----:R-:W-:-:S03]  /*28f90*/  PRMT R56, R56, 0x7632, R56 ;  /* 0x0000763238387816 */ /* 0x002fc60000000038 */
[----:B------:R-:W4:Y:S04]  /*28fa0*/  LDL.LU.64 R60, [R1+0xb60] ;  /* 0x000b6000013c7983 */ /* 0x000f280000300a00 */
[----:B------:R0:W-:Y:S04]  /*28fb0*/  @P2 STG.E.U16 desc[UR30][R58.64], R56 ;  /* 0x000000383a002986 */ /* 0x0001e8000c10151e */
[----:B0-----:R-:W3:Y:S01]  /*28fc0*/  LDL.LU.64 R58, [R1+0xf08] ;  /* 0x000f0800013a7983 */ /* 0x001ee20000300a00 */
[----:B------:R-:W-:Y:S01]  /*28fd0*/  ISETP.LT.AND P3, PT, R0, UR4, !P0 ;  /* 0x0000000400007c0c */ /* 0x000fe2000c761270 */
[----:B------:R-:W-:Y:S01]  /*28fe0*/  VIADD R0, R7, 0x7b ;  /* 0x0000007b07007836 */ /* 0x000fe20000000000 */
[----:B------:R-:W-:-:S04]  /*28ff0*/  ULDC UR4, c[0x0][0x22c] ;  /* 0x00008b0000047ab9 */ /* 0x000fc80000000800 */
[----:B------:R-:W-:-:S07]  /*29000*/  ISETP.LT.AND P4, PT, R0, UR4, !P0 ;  /* 0x0000000400007c0c */ /* 0x000fce000c781270 */
[----:B--2---:R0:W-:Y:S01]  /*29010*/  @P3 STG.E.U16 desc[UR30][R90.64], R57 ;  /* 0x000000395a003986 */ /* 0x0041e2000c10151e */
[----:B------:R-:W-:Y:S01]  /*29020*/  VIADD R0, R7, 0x7c ;  /* 0x0000007c07007836 */ /* 0x000fe20000000000 */
[----:B------:R-:W-:Y:S01]  /*29030*/  ULDC UR4, c[0x0][0x22c] ;  /* 0x00008b0000047ab9 */ /* 0x000fe20000000800 */
[----:B0-----:R-:W-:Y:S01]  /*29040*/  PRMT R57, R57, 0x7632, R57 ;  /* 0x0000763239397816 */ /* 0x001fe20000000039 */
[----:B------:R-:W2:Y:S04]  /*29050*/  LDL.LU.64 R90, [R1+0xb48] ;  /* 0x000b4800015a7983 */ /* 0x000ea80000300a00 */
[----:B---3--:R0:W-:Y:S04]  /*29060*/  @P4 STG.E.U16 desc[UR30][R58.64], R57 ;  /* 0x000000393a004986 */ /* 0x0081e8000c10151e */
[----:B0-----:R-:W3:Y:S04]  /*29070*/  LDL.LU.64 R58, [R1+0xf00] ;  /* 0x000f0000013a7983 */ /* 0x001ee80000300a00 */
[----:B------:R-:W3:Y:S01]  /*29080*/  LDL.LU.64 R56, [R1+0xb70] ;  /* 0x000b700001387983 */ /* 0x000ee20000300a00 */
[----:B------:R-:W-:Y:S01]  /*29090*/  ISETP.LT.AND P5, PT, R0, UR4, !P0 ;  /* 0x0000000400007c0c */ /* 0x000fe2000c7a1270 */
[C---:B------:R-:W-:Y:S01]  /*290a0*/  VIADD R6, R7.reuse, 0x7d ;  /* 0x0000007d07067836 */ /* 0x040fe20000000000 */
[----:B------:R-:W-:Y:S01]  /*290b0*/  ULDC UR4, c[0x0][0x22c] ;  /* 0x00008b0000047ab9 */ /* 0x000fe20000000800 */
[----:B------:R-:W-:-:S03]  /*290c0*/  VIADD R0, R7, 0x7e ;  /* 0x0000007e07007836 */ /* 0x000fc60000000000 */
[----:B------:R-:W-:Y:S01]  /*290d0*/  ISETP.LT.AND P6, PT, R6, UR5, !P0 ;  /* 0x0000000506007c0c */ /* 0x000fe2000c7c1270 */
[----:B------:R-:W-:Y:S01]  /*290e0*/  ULDC UR5, c[0x0][0x22c] ;  /* 0x00008b0000057ab9 */ /* 0x000fe20000000800 */
[----:B------:R-:W-:Y:S01]  /*290f0*/  ISETP.LT.AND P1, PT, R0, UR4, !P0 ;  /* 0x0000000400007c0c */ /* 0x000fe2000c721270 */
[----:B------:R-:W-:Y:S01]  /*29100*/  VIADD R0, R7, 0x7f ;  /* 0x0000007f07007836 */ /* 0x000fe20000000000 */
[----:B------:R-:W-:-:S03]  /*29110*/  ULDC UR4, c[0x0][0x22c] ;  /* 0x00008b0000047ab9 */ /* 0x000fc60000000800 */
[----:B---3--:R0:W-:Y:S02]  /*29120*/  @P5 STG.E.U16 desc[UR30][R56.64], R58 ;  /* 0x0000003a38005986 */ /* 0x0081e4000c10151e */
[----:B0-----:R-:W-:Y:S02]  /*29130*/  PRMT R58, R58, 0x7632, R58 ;  /* 0x000076323a3a7816 */ /* 0x001fe4000000003a */
[----:B------:R-:W3:Y:S04]  /*29140*/  LDL.LU.64 R56, [R1+0xb38] ;  /* 0x000b380001387983 */ /* 0x000ee80000300a00 */
[----:B------:R0:W-:Y:S04]  /*29150*/  @P6 STG.E.U16 desc[UR30][R52.64], R58 ;  /* 0x0000003a34006986 */ /* 0x0001e8000c10151e */
[----:B----4-:R1:W-:Y:S04]  /*29160*/  @P1 STG.E.U16 desc[UR30][R60.64], R59 ;  /* 0x0000003b3c001986 */ /* 0x0103e8000c10151e */
[----:B0-----:R-:W4:Y:S04]  /*29170*/  LDL.LU.64 R52, [R1+0xb28] ;  /* 0x000b280001347983 */ /* 0x001f280000300a00 */
[----:B-1----:R-:W2:Y:S01]  /*29180*/  LDL.LU.64 R60, [R1+0xef8] ;  /* 0x000ef800013c7983 */ /* 0x002ea20000300a00 */
[----:B------:R-:W-:-:S02]  /*29190*/  ISETP.LT.AND P2, PT, R0, UR4, !P0 ;  /* 0x0000000400007c0c */ /* 0x000fc4000c741270 */
[----:B------:R-:W-:Y:S01]  /*291a0*/  PRMT R6, R59, 0x7632, R6 ;  /* 0x000076323b067816 */ /* 0x000fe20000000006 */
[----:B------:R-:W-:Y:S01]  /*291b0*/  VIADD R0, R7, 0x80 ;  /* 0x0000008007007836 */ /* 0x000fe20000000000 */
[----:B------:R-:W3:Y:S01]  /*291c0*/  LDL.LU.64 R58, [R1+0xb50] ;  /* 0x000b5000013a7983 */ /* 0x000ee20000300a00 */
[----:B------:R-:W-:-:S03]  /*291d0*/  ULDC UR4, c[0x0][0x22c] ;  /* 0x00008b0000047ab9 */ /* 0x000fc60000000800 */
[----:B------:R-:W-:Y:S01]  /*291e0*/  ISETP.LT.AND P3, PT, R0, UR4, !P0 ;  /* 0x0000000400007c0c */ /* 0x000fe2000c761270 */
[----:B------:R-:W-:Y:S01]  /*291f0*/  VIADD R0, R7, 0x81 ;  /* 0x0000008107007836 */ /* 0x000fe20000000000 */
[----:B------:R-:W-:-:S03]  /*29200*/  ULDC UR4, c[0x0][0x22c] ;  /* 0x00008b0000047ab9 */ /* 0x000fc60000000800 */
[----:B--2---:R0:W-:Y:S04]  /*29210*/  @P2 STG.E.U16 desc[UR30][R60.64], R6 ;  /* 0x000000063c002986 */ /* 0x0041e8000c10151e */
[----:B0-----:R-:W3:Y:S01]  /*29220*/  LDL.LU.64 R60, [R1+0xef0] ;  /* 0x000ef000013c7983 */ /* 0x001ee20000300a00 */
[----:B------:R-:W-:Y:S01]  /*29230*/  ISETP.LT.AND P4, PT, R0, UR4, !P0 ;  /* 0x0000000400007c0c */ /* 0x000fe2000c781270 */
[----:B------:R-:W-:Y:S01]  /*29240*/  VIADD R0, R7, 0x82 ;  /* 0x0000008207007836 */ /* 0x000fe20000000000 */
[----:B------:R-:W-:-:S04]  /*29250*/  ULDC UR4, c[0x0][0x22c] ;  /* 0x00008b0000047ab9 */ /* 0x000fc80000000800 */
[----:B------:R-:W-:Y:S01]  /*29260*/  ISETP.LT.AND P5, PT, R0, UR4, !P0 ;  /* 0x0000000400007c0c */ /* 0x000fe2000c7a1270 */
[C---:B------:R-:W-:Y:S01]  /*29270*/  VIADD R0, R7.reuse, 0x83 ;  /* 0x0000008307007836 */ /* 0x040fe20000000000 */
[----:B------:R-:W-:Y:S01]  /*29280*/  ULDC UR4, c[0x0][0x22c] ;  /* 0x00008b0000047ab9 */ /* 0x000fe20000000800 */
[----:B---3--:R0:W-:Y:S02]  /*29290*/  @P3 STG.E.U16 desc[UR30][R58.64], R60 ;  /* 0x0000003c3a003986 */ /* 0x0081e4000c10151e */
[----:B0-----:R-:W-:Y:S02]  /*292a0*/  PRMT R60, R60, 0x7632, R60 ;  /* 0x000076323c3c7816 */ /* 0x001fe4000000003c */
[----:B------:R-:W2:Y:S04]  /*292b0*/  LDL.LU.64 R58, [R1+0xb18] ;  /* 0x000b1800013a7983 */ /* 0x000ea80000300a00 */
[----:B------:R-:W-:Y:S04]  /*292c0*/  @P4 STG.E.U16 desc[UR30][R90.64], R60 ;  /* 0x0000003c5a004986 */ /* 0x000fe8000c10151e */
[----:B------:R0:W-:Y:S04]  /*292d0*/  @P5 STG.E.U16 desc[UR30][R62.64], R61 ;  /* 0x0000003d3e005986 */ /* 0x0001e8000c10151e */
[----:B0-----:R-:W4:Y:S01]  /*292e0*/  LDL.LU.64 R62, [R1+0xee8] ;  /* 0x000ee800013e7983 */ /* 0x001f220000300a00 */
[----:B------:R-:W-:Y:S01]  /*292f0*/  ISETP.LT.AND P6, PT, R0, UR4, !P0 ;  /* 0x0000000400007c0c */ /* 0x000fe2000c7c1270 */
[----:B------:R-:W-:Y:S01]  /*29300*/  VIADD R0, R7, 0x84 ;  /* 0x0000008407007836 */ /* 0x000fe20000000000 */
[----:B------:R-:W-:Y:S01]  /*29310*/  ULDC UR4, c[0x0][0x22c] ;  /* 0x00008b0000047ab9 */ /* 0x000fe20000000800 */
[----:B------:R-:W-:Y:S01]  /*29320*/  PRMT R61, R61, 0x7632, R61 ;  /* 0x000076323d3d7816 */ /* 0x000fe2000000003d */
[----:B------:R-:W3:Y:S02]  /*29330*/  LDL.LU.64 R90, [R1+0xb00] ;  /* 0x000b0000015a7983 */ /* 0x000ee40000300a00 */
[----:B------:R-:W-:-:S07]  /*29340*/  ISETP.LT.AND P1, PT, R0, UR4, !P0 ;  /* 0x0000000400007c0c */ /* 0x000fce000c721270 */
[----:B------:R0:W-:Y:S01]  /*29350*/  @P6 STG.E.U16 desc[UR30][R56.64], R61 ;  /* 0x0000003d38006986 */ /* 0x0001e2000c10151e */
[C---:B------:R-:W-:Y:S01]  /*29360*/  VIADD R0, R7.reuse, 0x85 ;  /* 0x0000008507007836 */ /* 0x040fe20000000000 */
[----:B------:R-:W-:Y:S02]  /*29370*/  ULDC UR4, c[0x0][0x22c] ;  /* 0x00008b0000047ab9 */ /* 0x000fe40000000800 */
[----:B0-----:R-:W2:Y:S04]  /*29380*/  LDL.LU.64 R60, [R1+0xb20] ;  /* 0x000b2000013c7983 */ /* 0x001ea80000300a00 */
[----:B------:R-:W3:Y:S04]  /*29390*/  LDL.LU.64 R56, [R1+0xaf8] ;  /* 0x000af80001387983 */ /* 0x000ee80000300a00 */
[----:B----4-:R0:W-:Y:S04]  /*293a0*/  @P1 STG.E.U16 desc[UR30][R52.64], R62 ;  /* 0x0000003e34001986 */ /* 0x0101e8000c10151e */
[----:B0-----:R-:W4:Y:S01]  /*293b0*/  LDL.LU.64 R52, [R1+0xee0] ;  /* 0x000ee00001347983 */ /* 0x001f220000300a00 */
[----:B------:R-:W-:Y:S01]  /*293c0*/  ISETP.LT.AND P2, PT, R0, UR4, !P0 ;  /* 0x0000000400007c0c */ /* 0x000fe2000c741270 */
[----:B------:R-:W-:Y:S01]  /*293d0*/  VIADD R0, R7, 0x86 ;  /* 0x0000008607007836 */ /* 0x000fe20000000000 */
[----:B------:R-:W-:-:S04]  /*293e0*/  ULDC UR4, c[0x0][0x22c] ;  /* 0x00008b0000047ab9 */ /* 0x000fc80000000800 */
[----:B------:R-:W-:Y:S01]  /*293f0*/  ISETP.LT.AND P3, PT, R0, UR4, !P0 ;  /* 0x0000000400007c0c */ /* 0x000fe2000c761270 */
[----:B------:R-:W-:Y:S01]  /*29400*/  VIADD R0, R7, 0x87 ;  /* 0x0000008707007836 */ /* 0x000fe20000000000 */
[----:B------:R-:W-:-:S04]  /*29410*/  ULDC UR4, c[0x0][0x22c] ;  /* 0x00008b0000047ab9 */ /* 0x000fc80000000800 */
[----:B------:R-:W-:Y:S02]  /*29420*/  ISETP.LT.AND P4, PT, R0, UR4, !P0 ;  /* 0x0000000400007c0c */ /* 0x000fe4000c781270 */
[----:B------:R-:W-:Y:S02]  /*29430*/  PRMT R62, R62, 0x7632, R62 ;  /* 0x000076323e3e7816 */ /* 0x000fe4000000003e */
[----:B------:R-:W-:Y:S01]  /*29440*/  PRMT R6, R63, 0x7632, R6 ;  /* 0x000076323f067816 */ /* 0x000fe20000000006 */
[C---:B------:R-:W-:Y:S01]  /*29450*/  VIADD R0, R7.reuse, 0x88 ;  /* 0x0000008807007836 */ /* 0x040fe20000000000 */
[----:B------:R-:W-:Y:S01]  /*29460*/  ULDC UR4, c[0x0][0x22c] ;  /* 0x00008b0000047ab9 */ /* 0x000fe20000000800 */
[----:B--2---:R0:W-:Y:S04]  /*29470*/  @P2 STG.E.U16 desc[UR30][R60.64], R62 ;  /* 0x0000003e3c002986 */ /* 0x0041e8000c10151e */
[----:B------:R1:W-:Y:S04]  /*29480*/  @P3 STG.E.U16 desc[UR30][R58.64], R63 ;  /* 0x0000003f3a003986 */ /* 0x0003e8000c10151e */
[----:B0-----:R-:W2:Y:S04]  /*29490*/  LDL.LU.64 R60, [R1+0xae8] ;  /* 0x000ae800013c7983 */ /* 0x001ea80000300a00 */
[----:B-1----:R-:W3:Y:S04]  /*294a0*/  LDL.LU.64 R62, [R1+0xb08] ;  /* 0x000b0800013e7983 */ /* 0x002ee80000300a00 */
[----:B------:R-:W2:Y:S04]  /*294b0*/  LDL.LU.64 R58, [R1+0xae0] ;  /* 0x000ae000013a7983 */ /* 0x000ea80000300a00 */
[----:B----4-:R0:W-:Y:S04]  /*294c0*/  @P4 STG.E.U16 desc[UR30][R52.64], R6 ;  /* 0x0000000634004986 */ /* 0x0101e8000c10151e */
[----:B0-----:R-:W3:Y:S01]  /*294d0*/  LDL.LU.64 R52, [R1+0xed8] ;  /* 0x000ed80001347983 */ /* 0x001ee20000300a00 */
[----:B------:R-:W-:Y:S01]  /*294e0*/  ISETP.LT.AND P5, PT, R0, UR4, !P0 ;  /* 0x0000000400007c0c */ /* 0x000fe2000c7a1270 */
[----:B------:R-:W-:Y:S01]  /*294f0*/  VIADD R0, R7, 0x89 ;  /* 0x0000008907007836 */ /* 0x000fe20000000000 */
[----:B------:R-:W-:-:S04]  /*29500*/  ULDC UR4, c[0x0][0x22c] ;  /* 0x00008b0000047ab9 */ /* 0x000fc80000000800 */
[----:B------:R-:W-:Y:S01]  /*29510*/  ISETP.LT.AND P6, PT, R0, UR4, !P0 ;  /* 0x0000000400007c0c */ /* 0x000fe2000c7c1270 */
[----:B------:R-:W-:Y:S01]  /*29520*/  VIADD R0, R7, 0x8a ;  /* 0x0000008a07007836 */ /* 0x000fe20000000000 */
[----:B------:R-:W-:-:S04]  /*29530*/  ULDC UR4, c[0x0][0x22c] ;  /* 0x00008b0000047ab9 */ /* 0x000fc80000000800 */
[----:B------:R-:W-:Y:S01]  /*29540*/  ISETP.LT.AND P1, PT, R0, UR4, !P0 ;  /* 0x0000000400007c0c */ /* 0x000fe2000c721270 */
[----:B------:R-:W-:Y:S01]  /*29550*/  VIADD R0, R7, 0x8b ;  /* 0x0000008b07007836 */ /* 0x000fe20000000000 */
[----:B------:R-:W-:-:S04]  /*29560*/  ULDC UR4, c[0x0][0x22c] ;  /* 0x00008b0000047ab9 */ /* 0x000fc80000000800 */
[----:B------:R-:W-:Y:S01]  /*29570*/  ISETP.LT.AND P2, PT, R0, UR4, !P0 ;  /* 0x0000000400007c0c */ /* 0x000fe2000c741270 */
[----:B---3--:R0:W-:Y:S01]  /*29580*/  @P5 STG.E.U16 desc[UR30][R62.64], R52 ;  /* 0x000000343e005986 */ /* 0x0081e2000c10151e */
[----:B------:R-:W-:Y:S01]  /*29590*/  VIADD R0, R7, 0x8c ;  /* 0x0000008c07007836 */ /* 0x000fe20000000000 */
[----:B------:R-:W-:Y:S01]  /*295a0*/  ULDC UR4, c[0x0][0x22c] ;  /* 0x00008b0000047ab9 */ /* 0x000fe20000000800 */
[----:B0-----:R-:W-:-:S05]  /*295b0*/  PRMT R52, R52, 0x7632, R52 ;  /* 0x0000763234347816 */ /* 0x001fca0000000034 */
[----:B------:R0:W-:Y:S04]  /*295c0*/  @P6 STG.E.U16 desc[UR30][R90.64], R52 ;  /* 0x000000345a006986 */ /* 0x0001e8000c10151e */
[----:B------:R1:W-:Y:S04]  /*295d0*/  @P1 STG.E.U16 desc[UR30][R56.64], R53 ;  /* 0x0000003538001986 */ /* 0x0003e8000c10151e */
[----:B0-----:R-:W3:Y:S01]  /*295e0*/  LDL.LU.64 R90, [R1+0xad0] ;  /* 0x000ad000015a7983 */ /* 0x001ee20000300a00 */
[----:B-1----:R-:W-:-:S03]  /*295f0*/  PRMT R53, R53, 0x7632, R53 ;  /* 0x0000763235357816 */ /* 0x002fc60000000035 */
[----:B------:R-:W4:Y:S04]  /*29600*/  LDL.LU.64 R62, [R1+0xac0] ;  /* 0x000ac000013e7983 */ /* 0x000f280000300a00 */
[----:B------:R-:W4:Y:S04]  /*29610*/  LDL.LU.64 R56, [R1+0xab8] ;  /* 0x000ab80001387983 */ /* 0x000f280000300a00 */
[----:B------:R0:W-:Y:S04]  /*29620*/  @P2 STG.E.U16 desc[UR30][R54.64], R53 ;  /* 0x0000003536002986 */ /* 0x0001e8000c10151e */
[----:B0-----:R-:W2:Y:S01]  /*29630*/  LDL.LU.64 R54, [R1+0xed0] ;  /* 0x000ed00001367983 */ /* 0x001ea20000300a00 */
[----:B------:R-:W-:Y:S01]  /*29640*/  ISETP.LT.AND P3, PT, R0, UR4, !P0 ;  /* 0x0000000400007c0c */ /* 0x000fe2000c761270 */
[----:B------:R-:W-:Y:S01]  /*29650*/  VIADD R0, R7, 0x8d ;  /* 0x0000008d07007836 */ /* 0x000fe20000000000 */
[----:B------:R-:W-:-:S04]  /*29660*/  ULDC UR4, c[0x0][0x22c] ;  /* 0x00008b0000047ab9 */ /* 0x000fc80000000800 */
[----:B------:R-:W-:Y:S01]  /*29670*/  ISETP.LT.AND P4, PT, R0, UR4, !P0 ;  /* 0x0000000400007c0c */ /* 0x000fe2000c781270 */
[----:B------:R-:W-:Y:S01]  /*29680*/  VIADD R0, R7, 0x8e ;  /* 0x0000008e07007836 */ /* 0x000fe20000000000 */
[----:B------:R-:W-:-:S04]  /*29690*/  ULDC UR4, c[0x0][0x22c] ;  /* 0x00008b0000047ab9 */ /* 0x000fc80000000800 */
[----:B------:R-:W-:Y:S01]  /*296a0*/  ISETP.LT.AND P5, PT, R0, UR4, !P0 ;  /* 0x0000000400007c0c */ /* 0x000fe2000c7a1270 */
[C---:B------:R-:W-:Y:S01]  /*296b0*/  VIADD R0, R7.reuse, 0x8f ;  /* 0x0000008f07007836 */ /* 0x040fe20000000000 */
[----:B------:R-:W-:Y:S01]  /*296c0*/  ULDC UR4, c[0x0][0x22c] ;  /* 0x00008b0000047ab9 */ /* 0x000fe20000000800 */
[----:B--2---:R0:W-:Y:S02]  /*296d0*/  @P3 STG.E.U16 desc[UR30][R60.64], R54 ;  /* 0x000000363c003986 */ /* 0x0041e4000c10151e */
[----:B0-----:R-:W-:Y:S02]  /*296e0*/  PRMT R54, R54, 0x7632, R54 ;  /* 0x0000763236367816 */ /* 0x001fe40000000036 */
[----:B------:R-:W2:Y:S04]  /*296f0*/  LDL.LU.64 R60, [R1+0xaa8] ;  /* 0x000aa800013c7983 */ /* 0x000ea80000300a00 */
[----:B------:R0:W-:Y:S04]  /*29700*/  @P4 STG.E.U16 desc[UR30][R58.64], R54 ;  /* 0x000000363a004986 */ /* 0x0001e8000c10151e */
[----:B------:R1:W-:Y:S04]  /*29710*/  @P5 STG.E.U16 desc[UR30][R48.64], R55 ;  /* 0x0000003730005986 */ /* 0x0003e8000c10151e */
[----:B0-----:R-:W2:Y:S04]  /*29720*/  LDL.LU.64 R58, [R1+0xaa0] ;  /* 0x000aa000013a7983 */ /* 0x001ea80000300a00 */
[----:B-1----:R-:W4:Y:S01]  /*29730*/  LDL.LU.64 R48, [R1+0xec8] ;  /* 0x000ec80001307983 */ /* 0x002f220000300a00 */
        /* <DEDUP_REMOVED lines=11> */
[----:B---3--:R0:W-:Y:S01]  /*297f0*/  @P6 STG.E.U16 desc[UR30][R90.64], R6 ;  /* 0x000000065a006986 */ /* 0x0081e2000c10151e */
[----:B------:R-:W-:Y:S01]  /*29800*/  VIADD R0, R7, 0x93 ;  /* 0x0000009307007836 */ /* 0x000fe20000000000 */
[----:B------:R-:W-:Y:S02]  /*29810*/  ULDC UR4, c[0x0][0x22c] ;  /* 0x00008b0000047ab9 */ /* 0x000fe40000000800 */
[----:B0-----:R-:W3:Y:S04]  /*29820*/  LDL.LU.64 R90, [R1+0xa98] ;  /* 0x000a9800015a7983 */ /* 0x001ee80000300a00 */
[----:B----4-:R0:W-:Y:S02]  /*29830*/  @P1 STG.E.U16 desc[UR30][R62.64], R48 ;  /* 0x000000303e001986 */ /* 0x0101e4000c10151e */
[----:B0-----:R-:W-:-:S02]  /*29840*/  PRMT R48, R48, 0x7632, R48 ;  /* 0x0000763230307816 */ /* 0x001fc40000000030 */
[----:B------:R-:W4:Y:S04]  /*29850*/  LDL.LU.64 R62, [R1+0xa88] ;  /* 0x000a8800013e7983 */ /* 0x000f280000300a00 */
[----:B------:R0:W-:Y:S04]  /*29860*/  @P2 STG.E.U16 desc[UR30][R56.64], R48 ;  /* 0x0000003038002986 */ /* 0x0001e8000c10151e */
[----:B------:R1:W-:Y:S04]  /*29870*/  @P3 STG.E.U16 desc[UR30][R50.64], R49 ;  /* 0x0000003132003986 */ /* 0x0003e8000c10151e */
[----:B0-----:R-:W4:Y:S04]  /*29880*/  LDL.LU.64 R56, [R1+0xa78] ;  /* 0x000a780001387983 */ /* 0x001f280000300a00 */
[----:B-1----:R-:W3:Y:S01]  /*29890*/  LDL.LU.64 R50, [R1+0xec0] ;  /* 0x000ec00001327983 */ /* 0x002ee20000300a00 */
        /* <DEDUP_REMOVED lines=11> */
[----:B--2---:R0:W-:Y:S01]  /*29950*/  @P4 STG.E.U16 desc[UR30][R60.64], R49 ;  /* 0x000000313c004986 */ /* 0x0041e2000c10151e */
[----:B------:R-:W-:Y:S01]  /*29960*/  VIADD R0, R7, 0x97 ;  /* 0x0000009707007836 */ /* 0x000fe20000000000 */
[----:B------:R-:W-:Y:S02]  /*29970*/  ULDC UR4, c[0x0][0x22c] ;  /* 0x00008b0000047ab9 */ /* 0x000fe40000000800 */
[----:B0-----:R-:W2:Y:S04]  /*29980*/  LDL.LU.64 R60, [R1+0xa68] ;  /* 0x000a6800013c7983 */ /* 0x001ea80000300a00 */
[----:B---3--:R0:W-:Y:S02]  /*29990*/  @P5 STG.E.U16 desc[UR30][R58.64], R50 ;  /* 0x000000323a005986 */ /* 0x0081e4000c10151e */
[----:B0-----:R-:W-:-:S02]  /*299a0*/  PRMT R50, R50, 0x7632, R50 ;  /* 0x0000763232327816 */ /* 0x001fc40000000032 */
[----:B------:R-:W3:Y:S04]  /*299b0*/  LDL.LU.64 R58, [R1+0xa60] ;  /* 0x000a6000013a7983 */ /* 0x000ee80000300a00 */
[----:B------:R0:W-:Y:S04]  /*299c0*/  @P6 STG.E.U16 desc[UR30][R90.64], R50 ;  /* 0x000000325a006986 */ /* 0x0001e8000c10151e */
[----:B------:R1:W-:Y:S04]  /*299d0*/  @P1 STG.E.U16 desc[UR30][R44.64], R51 ;  /* 0x000000332c001986 */ /* 0x0003e8000c10151e */
[----:B0-----:R-:W3:Y:S04]  /*299e0*/  LDL.LU.64 R90, [R1+0xa58] ;  /* 0x000a5800015a7983 */ /* 0x001ee80000300a00 */
[----:B-1----:R-:W2:Y:S01]  /*299f0*/  LDL.LU.64 R44, [R1+0xeb8] ;  /* 0x000eb800012c7983 */ /* 0x002ea20000300a00 */
        /* <DEDUP_REMOVED lines=8> */
[----:B----4-:R-:W-:Y:S01]  /*29a80*/  @P2 STG.E.U16 desc[UR30][R62.64], R6 ;  /* 0x000000063e002986 */ /* 0x010fe2000c10151e */
[----:B------:R-:W-:Y:S01]  /*29a90*/  VIADD R0, R7, 0x9a ;  /* 0x0000009a07007836 */ /* 0x000fe20000000000 */
[----:B------:R-:W-:-:S03]  /*29aa0*/  ULDC UR4, c[0x0][0x22c] ;  /* 0x00008b0000047ab9 */ /* 0x000fc60000000800 */
[----:B--2---:R0:W-:Y:S02]  /*29ab0*/  @P3 STG.E.U16 desc[UR30][R56.64], R44 ;  /* 0x0000002c38003986 */ /* 0x0041e4000c10151e */
[----:B0-----:R-:W-:-:S05]  /*29ac0*/  PRMT R44, R44, 0x7632, R44 ;  /* 0x000076322c2c7816 */ /* 0x001fca000000002c */
[----:B------:R0:W-:Y:S04]  /*29ad0*/  @P4 STG.E.U16 desc[UR30][R46.64], R44 ;  /* 0x0000002c2e004986 */ /* 0x0001e8000c10151e */
[----:B0-----:R-:W2:Y:S01]  /*29ae0*/  LDL.LU.64 R46, [R1+0xeb0] ;  /* 0x000eb000012e7983 */ /* 0x001ea20000300a00 */
[----:B------:R-:W-:Y:S01]  /*29af0*/  ISETP.LT.AND P5, PT, R0, UR4, !P0 ;  /* 0x0000000400007c0c */ /* 0x000fe2000c7a1270 */
[C---:B------:R-:W-:Y:S01]  /*29b00*/  VIADD R0, R7.reuse, 0x9b ;  /* 0x0000009b07007836 */ /* 0x040fe20000000000 */
[----:B------:R-:W-:Y:S01]  /*29b10*/  ULDC UR4, c[0x0][0x22c] ;  /* 0x00008b0000047ab9 */ /* 0x000fe20000000800 */
[----:B------:R-:W4:Y:S03]  /*29b20*/  LDL.LU.64 R62, [R1+0xa40] ;  /* 0x000a4000013e7983 */ /* 0x000f260000300a00 */
[----:B------:R-:W-:Y:S01]  /*29b30*/  ISETP.LT.AND P6, PT, R0, UR4, !P0 ;  /* 0x0000000400007c0c */ /* 0x000fe2000c7c1270 */
[C---:B------:R-:W-:Y:S01]  /*29b40*/  VIADD R0, R7.reuse, 0x9c ;  /* 0x0000009c07007836 */ /* 0x040fe20000000000 */
[----:B------:R-:W-:Y:S01]  /*29b50*/  ULDC UR4, c[0x0][0x22c] ;  /* 0x00008b0000047ab9 */ /* 0x000fe20000000800 */
[----:B------:R-:W4:Y:S03]  /*29b60*/  LDL.LU.64 R56, [R1+0xa38] ;  /* 0x000a380001387983 */ /* 0x000f260000300a00 */
[----:B------:R-:W-:Y:S01]  /*29b70*/  ISETP.LT.AND P1, PT, R0, UR4, !P0 ;  /* 0x0000000400007c0c */ /* 0x000fe2000c721270 */
[----:B------:R-:W-:Y:S01]  /*29b80*/  VIADD R0, R7, 0x9d ;  /* 0x0000009d07007836 */ /* 0x000fe20000000000 */
[----:B------:R-:W-:Y:S01]  /*29b90*/  ULDC UR4, c[0x0][0x22c] ;  /* 0x00008b0000047ab9 */ /* 0x000fe20000000800 */
[----:B------:R0:W-:Y:S03]  /*29ba0*/  @P5 STG.E.U16 desc[UR30][R60.64], R45 ;  /* 0x0000002d3c005986 */ /* 0x0001e6000c10151e */
[----:B------:R-:W-:-:S02]  /*29bb0*/  ISETP.LT.AND P2, PT, R0, UR4, !P0 ;  /* 0x0000000400007c0c */ /* 0x000fc4000c741270 */
[----:B0-----:R-:W-:Y:S01]  /*29bc0*/  PRMT R45, R45, 0x7632, R45 ;  /* 0x000076322d2d7816 */ /* 0x001fe2000000002d */
[----:B------:R-:W-:Y:S01]  /*29bd0*/  VIADD R0, R7, 0x9e ;  /* 0x0000009e07007836 */ /* 0x000fe20000000000 */
[----:B------:R-:W-:-:S03]  /*29be0*/  ULDC UR4, c[0x0][0x22c] ;  /* 0x00008b0000047ab9 */ /* 0x000fc60000000800 */
[----:B---3--:R0:W-:Y:S04]  /*29bf0*/  @P6 STG.E.U16 desc[UR30][R58.64], R45 ;  /* 0x0000002d3a006986 */ /* 0x0081e8000c10151e */
[----:B0-----:R-:W3:Y:S04]  /*29c00*/  LDL.LU.64 R44, [R1+0xa48] ;  /* 0x000a4800012c7983 */ /* 0x001ee80000300a00 */
[----:B------:R-:W4:Y:S04]  /*29c10*/  LDL.LU.64 R60, [R1+0xa28] ;  /* 0x000a2800013c7983 */ /* 0x000f280000300a00 */
[----:B--2---:R0:W-:Y:S02]  /*29c20*/  @P1 STG.E.U16 desc[UR30][R90.64], R46 ;  /* 0x0000002e5a001986 */ /* 0x0041e4000c10151e */
[----:B0-----:R-:W-:-:S05]  /*29c30*/  PRMT R46, R46, 0x7632, R46 ;  /* 0x000076322e2e7816 */ /* 0x001fca000000002e */
[----:B------:R0:W-:Y:S04]  /*29c40*/  @P2 STG.E.U16 desc[UR30][R40.64], R46 ;  /* 0x0000002e28002986 */ /* 0x0001e8000c10151e */
[----:B0-----:R-:W2:Y:S01]  /*29c50*/  LDL.LU.64 R40, [R1+0xea8] ;  /* 0x000ea80001287983 */ /* 0x001ea20000300a00 */
[----:B------:R-:W-:Y:S01]  /*29c60*/  ISETP.LT.AND P3, PT, R0, UR4, !P0 ;  /* 0x0000000400007c0c */ /* 0x000fe2000c761270 */
[----:B------:R-:W-:Y:S01]  /*29c70*/  VIADD R0, R7, 0x9f ;  /* 0x0000009f07007836 */ /* 0x000fe20000000000 */
[----:B------:R-:W-:Y:S01]  /*29c80*/  ULDC UR4, c[0x0][0x22c] ;  /* 0x00008b0000047ab9 */ /* 0x000fe20000000800 */
[----:B------:R-:W-:Y:S01]  /*29c90*/  PRMT R6, R47, 0x7632, R6 ;  /* 0x000076322f067816 */ /* 0x000fe20000000006 */
[----:B------:R-:W2:Y:S02]  /*29ca0*/  LDL.LU.64 R58, [R1+0xa20] ;  /* 0x000a2000013a7983 */ /* 0x000ea40000300a00 */
[----:B------:R-:W-:Y:S01]  /*29cb0*/  ISETP.LT.AND P4, PT, R0, UR4, !P0 ;  /* 0x0000000400007c0c */ /* 0x000fe2000c781270 */
[C---:B------:R-:W-:Y:S01]  /*29cc0*/  VIADD R0, R7.reuse, 0xa0 ;  /* 0x000000a007007836 */ /* 0x040fe20000000000 */
[----:B------:R-:W-:Y:S01]  /*29cd0*/  ULDC UR4, c[0x0][0x22c] ;  /* 0x00008b0000047ab9 */ /* 0x000fe20000000800 */
[----:B------:R-:W2:Y:S03]  /*29ce0*/  LDL.LU.64 R90, [R1+0xa18] ;  /* 0x000a1800015a7983 */ /* 0x000ea60000300a00 */
[----:B------:R-:W-:Y:S01]  /*29cf0*/  ISETP.LT.AND P5, PT, R0, UR4, !P0 ;  /* 0x0000000400007c0c */ /* 0x000fe2000c7a1270 */
[----:B------:R-:W-:Y:S01]  /*29d00*/  VIADD R0, R7, 0xa1 ;  /* 0x000000a107007836 */ /* 0x000fe20000000000 */
[----:B------:R-:W-:-:S04]  /*29d10*/  ULDC UR4, c[0x0][0x22c] ;  /* 0x00008b0000047ab9 */ /* 0x000fc80000000800 */
[----:B------:R-:W-:Y:S01]  /*29d20*/  ISETP.LT.AND P6, PT, R0, UR4, !P0 ;  /* 0x0000000400007c0c */ /* 0x000fe2000c7c1270 */
[----:B---3--:R0:W-:Y:S01]  /*29d30*/  @P3 STG.E.U16 desc[UR30][R44.64], R47 ;  /* 0x0000002f2c003986 */ /* 0x0081e2000c10151e */
[----:B------:R-:W-:Y:S01]  /*29d40*/  VIADD R0, R7, 0xa2 ;  /* 0x000000a207007836 */ /* 0x000fe20000000000 */
[----:B------:R-:W-:Y:S02]  /*29d50*/  ULDC UR4, c[0x0][0x22c] ;  /* 0x00008b0000047ab9 */ /* 0x000fe40000000800 */
[----:B----4-:R-:W-:Y:S04]  /*29d60*/  @P4 STG.E.U16 desc[UR30][R62.64], R6 ;  /* 0x000000063e004986 */ /* 0x010fe8000c10151e */
[----:B0-----:R-:W3:Y:S04]  /*29d70*/  LDL.LU.64 R44, [R1+0xa08] ;  /* 0x000a0800012c7983 */ /* 0x001ee80000300a00 */
        /* <DEDUP_REMOVED lines=18> */
[----:B------:R-:W4:Y:S01]  /*29ea0*/  LDL.LU.64 R60, [R1+0x9e8] ;  /* 0x0009e800013c7983 */ /* 0x000f220000300a00 */
[----:B------:R-:W-:Y:S01]  /*29eb0*/  VIADD R0, R7, 0xa6 ;  /* 0x000000a607007836 */ /* 0x000fe20000000000 */
[----:B------:R-:W-:Y:S02]  /*29ec0*/  ULDC UR4, c[0x0][0x22c] ;  /* 0x00008b0000047ab9 */ /* 0x000fe40000000800 */
[----:B------:R-:W-:Y:S04]  /*29ed0*/  @P2 STG.E.U16 desc[UR30][R58.64], R41 ;  /* 0x000000293a002986 */ /* 0x000fe8000c10151e */
        /* <DEDUP_REMOVED lines=1356> */
[----:B------:R-:W-:-:S04]  /*2f3a0*/  ULDC UR4, c[0x0][0x22c] ;  /* 0x00008b0000047ab9 */ /* 0x000fc80000000800 */
[----:B------:R-:W-:Y:S01]  /*2f3b0*/  ISETP.LT.AND P6, PT, R0, UR4, !P0 ;  /* 0x0000000400007c0c */ /* 0x000fe2000c7c1270 */
[----:B------:R0:W-:Y:S01]  /*2f3c0*/  @P3 STG.E.U16 desc[UR30][R60.64], R201 ;  /* 0x000000c93c003986 */ /* 0x0001e2000c10151e */
[----:B------:R-:W-:Y:S01]  /*2f3d0*/  VIADD R0, R7, 0x19e ;  /* 0x0000019e07007836 */ /* 0x000fe20000000000 */
[----:B------:R-:W-:Y:S01]  /*2f3e0*/  ULDC UR4, c[0x0][0x22c] ;  /* 0x00008b0000047ab9 */ /* 0x000fe20000000800 */
[----:B0-----:R-:W-:Y:S01]  /*2f3f0*/  PRMT R201, R201, 0x7632, R201 ;  /* 0x00007632c9c97816 */ /* 0x001fe200000000c9 */
[----:B------:R-:W4:Y:S04]  /*2f400*/  LDL.LU.64 R60, [R1+0x210] ;  /* 0x00021000013c7983 */ /* 0x000f280000300a00 */
[----:B------:R-:W-:Y:S01]  /*2f410*/  @P4 STG.E.U16 desc[UR30][R58.64], R201 ;  /* 0x000000c93a004986 */ /* 0x000fe2000c10151e */
[----:B--2---:R-:W-:-:S03]  /*2f420*/  PRMT R6, R202, 0x7632, R6 ;  /* 0x00007632ca067816 */ /* 0x004fc60000000006 */
[----:B------:R-:W-:Y:S04]  /*2f430*/  @P5 STG.E.U16 desc[UR30][R90.64], R202 ;  /* 0x000000ca5a005986 */ /* 0x000fe8000c10151e */
        /* <DEDUP_REMOVED lines=19> */
[----:B0-----:R-:W3:Y:S01]  /*2f570*/  LDL.LU.64 R44, [R1+0x1f0] ;  /* 0x0001f000012c7983 */ /* 0x001ee20000300a00 */
        /* <DEDUP_REMOVED lines=8> */
[----:B------:R-:W4:Y:S02]  /*2f600*/  LDL.LU.64 R62, [R1+0x1e8] ;  /* 0x0001e800013e7983 */ /* 0x000f240000300a00 */
        /* <DEDUP_REMOVED lines=10> */
[----:B------:R-:W-:Y:S02]  /*2f6b0*/  ULDC UR4, c[0x0][0x22c] ;  /* 0x00008b0000047ab9 */ /* 0x000fe40000000800 */
[----:B------:R-:W-:Y:S04]  /*2f6c0*/  @P6 STG.E.U16 desc[UR30][R58.64], R8 ;  /* 0x000000083a006986 */ /* 0x000fe8000c10151e */
[----:B0-----:R-:W4:Y:S01]  /*2f6d0*/  LDL.LU.64 R60, [R1+0x1d0] ;  /* 0x0001d000013c7983 */ /* 0x001f220000300a00 */
        /* <DEDUP_REMOVED lines=215> */
[----:B------:R-:W-:Y:S01]  /*30450*/  @P3 STG.E.U16 desc[UR30][R60.64], R225 ;  /* 0x000000e13c003986 */ /* 0x000fe2000c10151e */
[----:B------:R-:W-:Y:S01]  /*30460*/  VIADD R0, R7, 0x1ce ;  /* 0x000001ce07007836 */ /* 0x000fe20000000000 */
[----:B------:R-:W-:Y:S02]  /*30470*/  ULDC UR4, c[0x0][0x22c] ;  /* 0x00008b0000047ab9 */ /* 0x000fe40000000800 */
[----:B------:R-:W-:Y:S01]  /*30480*/  @P4 STG.E.U16 desc[UR30][R58.64], R8 ;  /* 0x000000083a004986 */ /* 0x000fe2000c10151e */
[----:B--2---:R-:W-:-:S03]  /*30490*/  PRMT R6, R226, 0x7632, R6 ;  /* 0x00007632e2067816 */ /* 0x004fc60000000006 */
[----:B------:R0:W-:Y:S04]  /*304a0*/  @P5 STG.E.U16 desc[UR30][R90.64], R226 ;  /* 0x000000e25a005986 */ /* 0x0001e8000c10151e */
[----:B------:R1:W-:Y:S04]  /*304b0*/  @P6 STG.E.U16 desc[UR30][R228.64], R6 ;  /* 0x00000006e4006986 */ /* 0x0003e8000c10151e */
[----:B0-----:R-:W2:Y:S04]  /*304c0*/  LDL.LU.64 R90, [R1+0x90] ;  /* 0x00009000015a7983 */ /* 0x001ea80000300a00 */
[----:B-1----:R-:W2:Y:S01]  /*304d0*/  LDL.LU.64 R228, [R1+0xc48] ;  /* 0x000c480001e47983 */ /* 0x002ea20000300a00 */
        /* <DEDUP_REMOVED lines=28> */
[----:B------:R-:W-:Y:S01]  /*306a0*/  VIADD R0, R7, 0x1d4 ;  /* 0x000001d407007836 */ /* 0x000fe20000000000 */
[----:B------:R-:W-:-:S04]  /*306b0*/  ULDC UR4, c[0x0][0x22c] ;  /* 0x00008b0000047ab9 */ /* 0x000fc80000000800 */
[----:B------:R-:W-:Y:S01]  /*306c0*/  ISETP.LT.AND P1, PT, R0, UR4, !P0 ;  /* 0x0000000400007c0c */ /* 0x000fe2000c721270 */
[----:B------:R-:W-:Y:S01]  /*306d0*/  VIADD R0, R7, 0x1d5 ;  /* 0x000001d507007836 */ /* 0x000fe20000000000 */
[----:B------:R-:W-:-:S04]  /*306e0*/  ULDC UR4, c[0x0][0x22c] ;  /* 0x00008b0000047ab9 */ /* 0x000fc80000000800 */
[----:B------:R-:W-:Y:S01]  /*306f0*/  ISETP.LT.AND P2, PT, R0, UR4, !P0 ;  /* 0x0000000400007c0c */ /* 0x000fe2000c741270 */
[----:B------:R0:W-:Y:S01]  /*30700*/  @P5 STG.E.U16 desc[UR30][R90.64], R229 ;  /* 0x000000e55a005986 */ /* 0x0001e2000c10151e */
[----:B------:R-:W-:Y:S01]  /*30710*/  VIADD R0, R7, 0x1d6 ;  /* 0x000001d607007836 */ /* 0x000fe20000000000 */
[----:B------:R-:W-:Y:S02]  /*30720*/  ULDC UR4, c[0x0][0x22c] ;  /* 0x00008b0000047ab9 */ /* 0x000fe40000000800 */
[----:B------:R1:W-:Y:S04]  /*30730*/  @P6 STG.E.U16 desc[UR30][R60.64], R8 ;  /* 0x000000083c006986 */ /* 0x0003e8000c10151e */
[----:B0-----:R-:W4:Y:S04]  /*30740*/  LDL.LU.64 R90, [R1+0x60] ;  /* 0x00006000015a7983 */ /* 0x001f280000300a00 */
[----:B------:R-:W4:Y:S04]  /*30750*/  LDL.LU.64 R62, [R1+0x50] ;  /* 0x00005000013e7983 */ /* 0x000f280000300a00 */
[----:B-1----:R-:W4:Y:S01]  /*30760*/  LDL.LU.64 R60, [R1+0x48] ;  /* 0x00004800013c7983 */ /* 0x002f220000300a00 */
        /* <DEDUP_REMOVED lines=10> */
[----:B------:R-:W-:Y:S01]  /*30810*/  VIADD R0, R7, 0x1d8 ;  /* 0x000001d807007836 */ /* 0x000fe20000000000 */
[----:B------:R-:W-:-:S04]  /*30820*/  ULDC UR4, c[0x0][0x22c] ;  /* 0x00008b0000047ab9 */ /* 0x000fc80000000800 */
[----:B------:R-:W-:Y:S01]  /*30830*/  ISETP.LT.AND P5, PT, R0, UR4, !P0 ;  /* 0x0000000400007c0c */ /* 0x000fe2000c7a1270 */
[----:B------:R-:W-:Y:S01]  /*30840*/  VIADD R0, R7, 0x1d9 ;  /* 0x000001d907007836 */ /* 0x000fe20000000000 */
[----:B------:R-:W-:-:S04]  /*30850*/  ULDC UR4, c[0x0][0x22c] ;  /* 0x00008b0000047ab9 */ /* 0x000fc80000000800 */
[----:B------:R-:W-:Y:S01]  /*30860*/  ISETP.LT.AND P6, PT, R0, UR4, !P0 ;  /* 0x0000000400007c0c */ /* 0x000fe2000c7c1270 */
[----:B---3--:R-:W-:Y:S01]  /*30870*/  @P3 STG.E.U16 desc[UR30][R44.64], R231 ;  /* 0x000000e72c003986 */ /* 0x008fe2000c10151e */
[----:B------:R-:W-:Y:S01]  /*30880*/  VIADD R0, R7, 0x1da ;  /* 0x000001da07007836 */ /* 0x000fe20000000000 */
[----:B------:R-:W-:Y:S02]  /*30890*/  ULDC UR4, c[0x0][0x22c] ;  /* 0x00008b0000047ab9 */ /* 0x000fe40000000800 */
[----:B----4-:R0:W-:Y:S04]  /*308a0*/  @P4 STG.E.U16 desc[UR30][R56.64], R8 ;  /* 0x0000000838004986 */ /* 0x0101e8000c10151e */
[----:B0-----:R-:W3:Y:S01]  /*308b0*/  LDL.LU.64 R56, [R1+0x30] ;  /* 0x0000300001387983 */ /* 0x001ee20000300a00 */
[----:B--2---:R-:W-:-:S03]  /*308c0*/  PRMT R6, R232, 0x7632, R6 ;  /* 0x00007632e8067816 */ /* 0x004fc60000000006 */
        /* <DEDUP_REMOVED lines=13> */
[----:B------:R-:W-:Y:S02]  /*309a0*/  ISETP.LT.AND P4, PT, R0, UR4, !P0 ;  /* 0x0000000400007c0c */ /* 0x000fe4000c781270 */
[----:B------:R-:W-:Y:S01]  /*309b0*/  PRMT R8, R233, 0x7632, R8 ;  /* 0x00007632e9087816 */ /* 0x000fe20000000008 */
[----:B------:R-:W-:Y:S01]  /*309c0*/  @P1 STG.E.U16 desc[UR30][R62.64], R233 ;  /* 0x000000e93e001986 */ /* 0x000fe2000c10151e */
[----:B------:R-:W-:Y:S01]  /*309d0*/  VIADD R0, R7, 0x1de ;  /* 0x000001de07007836 */ /* 0x000fe20000000000 */
[----:B------:R-:W-:Y:S02]  /*309e0*/  ULDC UR4, c[0x0][0x22c] ;  /* 0x00008b0000047ab9 */ /* 0x000fe40000000800 */
[----:B------:R-:W-:Y:S01]  /*309f0*/  @P2 STG.E.U16 desc[UR30][R60.64], R8 ;  /* 0x000000083c002986 */ /* 0x000fe2000c10151e */
[----:B----4-:R-:W-:-:S03]  /*30a00*/  PRMT R6, R234, 0x7632, R6 ;  /* 0x00007632ea067816 */ /* 0x010fc60000000006 */
[----:B------:R-:W-:Y:S04]  /*30a10*/  @P3 STG.E.U16 desc[UR30][R58.64], R234 ;  /* 0x000000ea3a003986 */ /* 0x000fe8000c10151e */
[----:B------:R0:W-:Y:S04]  /*30a20*/  @P4 STG.E.U16 desc[UR30][R236.64], R6 ;  /* 0x00000006ec004986 */ /* 0x0001e8000c10151e */
[----:B0-----:R-:W4:Y:S01]  /*30a30*/  LDL.LU.64 R236, [R1+0xc28] ;  /* 0x000c280001ec7983 */ /* 0x001f220000300a00 */
        /* <DEDUP_REMOVED lines=11> */
[----:B---3--:R-:W-:Y:S01]  /*30af0*/  @P5 STG.E.U16 desc[UR30][R56.64], R235 ;  /* 0x000000eb38005986 */ /* 0x008fe2000c10151e */
[C---:B------:R-:W-:Y:S01]  /*30b00*/  VIADD R0, R7.reuse, 0x1e2 ;  /* 0x000001e207007836 */ /* 0x040fe20000000000 */
[----:B------:R-:W-:Y:S02]  /*30b10*/  ULDC UR4, c[0x0][0x22c] ;  /* 0x00008b0000047ab9 */ /* 0x000fe40000000800 */
[----:B--2---:R-:W-:Y:S02]  /*30b20*/  @P6 STG.E.U16 desc[UR30][R90.64], R8 ;  /* 0x000000085a006986 */ /* 0x004fe4000c10151e */
[----:B------:R-:W-:Y:S01]  /*30b30*/  ISETP.LT.AND P3, PT, R0, UR4, !P0 ;  /* 0x0000000400007c0c */ /* 0x000fe2000c761270 */
[----:B------:R-:W-:Y:S01]  /*30b40*/  VIADD R0, R7, 0x1e3 ;  /* 0x000001e307007836 */ /* 0x000fe20000000000 */
[----:B------:R-:W-:Y:S01]  /*30b50*/  ULDC UR4, c[0x0][0x22c] ;  /* 0x00008b0000047ab9 */ /* 0x000fe20000000800 */
[----:B----4-:R-:W-:Y:S01]  /*30b60*/  PRMT R6, R236, 0x7632, R6 ;  /* 0x00007632ec067816 */ /* 0x010fe20000000006 */
[----:B------:R0:W-:Y:S04]  /*30b70*/  @P1 STG.E.U16 desc[UR30][R244.64], R236 ;  /* 0x000000ecf4001986 */ /* 0x0001e8000c10151e */
[----:B------:R1:W-:Y:S04]  /*30b80*/  @P2 STG.E.U16 desc[UR30][R238.64], R6 ;  /* 0x00000006ee002986 */ /* 0x0003e8000c10151e */
[----:B0-----:R-:W2:Y:S04]  /*30b90*/  LDL.LU.64 R244, [R1+0xc20] ;  /* 0x000c200001f47983 */ /* 0x001ea80000300a00 */
[----:B-1----:R-:W3:Y:S01]  /*30ba0*/  LDL.LU.64 R238, [R1+0xc18] ;  /* 0x000c180001ee7983 */ /* 0x002ee20000300a00 */
[----:B------:R-:W-:-:S02]  /*30bb0*/  ISETP.LT.AND P4, PT, R0, UR4, !P0 ;  /* 0x0000000400007c0c */ /* 0x000fc4000c781270 */
[----:B------:R-:W-:Y:S01]  /*30bc0*/  PRMT R8, R237, 0x7632, R8 ;  /* 0x00007632ed087816 */ /* 0x000fe20000000008 */
[----:B------:R0:W-:Y:S01]  /*30bd0*/  @P3 STG.E.U16 desc[UR30][R246.64], R237 ;  /* 0x000000edf6003986 */ /* 0x0001e2000c10151e */
[----:B------:R-:W-:Y:S01]  /*30be0*/  VIADD R0, R7, 0x1e4 ;  /* 0x000001e407007836 */ /* 0x000fe20000000000 */
[----:B------:R-:W-:-:S08]  /*30bf0*/  ULDC UR4, c[0x0][0x22c] ;  /* 0x00008b0000047ab9 */ /* 0x000fd00000000800 */
[----:B------:R1:W-:Y:S04]  /*30c00*/  @P4 STG.E.U16 desc[UR30][R240.64], R8 ;  /* 0x00000008f0004986 */ /* 0x0003e8000c10151e */
[----:B0-----:R-:W4:Y:S04]  /*30c10*/  LDL.LU.64 R246, [R1+0xc10] ;  /* 0x000c100001f67983 */ /* 0x001f280000300a00 */
[----:B-1----:R-:W2:Y:S01]  /*30c20*/  LDL.LU.64 R240, [R1+0xc08] ;  /* 0x000c080001f07983 */ /* 0x002ea20000300a00 */
        /* <DEDUP_REMOVED lines=15> */
[----:B---3--:R0:W-:Y:S04]  /*30d20*/  @P5 STG.E.U16 desc[UR30][R242.64], R238 ;  /* 0x000000eef2005986 */ /* 0x0081e8000c10151e */
[----:B0-----:R-:W3:Y:S04]  /*30d30*/  LDL.LU.64 R242, [R1+0xc00] ;  /* 0x000c000001f27983 */ /* 0x001ee80000300a00 */
[----:B------:R-:W3:Y:S01]  /*30d40*/  LDL.LU R252, [R1+0xbfc] ;  /* 0x000bfc0001fc7983 */ /* 0x000ee20000300800 */
[----:B------:R-:W-:Y:S01]  /*30d50*/  ISETP.LT.AND P4, PT, R0, UR4, !P0 ;  /* 0x0000000400007c0c */ /* 0x000fe2000c781270 */
[----:B------:R-:W-:Y:S01]  /*30d60*/  VIADD R0, R7, 0x1ea ;  /* 0x000001ea07007836 */ /* 0x000fe20000000000 */
[----:B------:R-:W-:Y:S01]  /*30d70*/  ULDC UR4, c[0x0][0x22c] ;  /* 0x00008b0000047ab9 */ /* 0x000fe20000000800 */
[----:B------:R-:W-:-:S03]  /*30d80*/  PRMT R125, R238, 0x7632, R125 ;  /* 0x00007632ee7d7816 */ /* 0x000fc6000000007d */
[----:B------:R-:W-:Y:S01]  /*30d90*/  ISETP.LT.AND P5, PT, R0, UR4, !P0 ;  /* 0x0000000400007c0c */ /* 0x000fe2000c7a1270 */
[C---:B------:R-:W-:Y:S01]  /*30da0*/  VIADD R0, R7.reuse, 0x1eb ;  /* 0x000001eb07007836 */ /* 0x040fe20000000000 */
[----:B------:R-:W-:Y:S01]  /*30db0*/  ULDC UR4, c[0x0][0x22c] ;  /* 0x00008b0000047ab9 */ /* 0x000fe20000000800 */
[----:B------:R-:W-:Y:S03]  /*30dc0*/  @P6 STG.E.U16 desc[UR30][R250.64], R125 ;  /* 0x0000007dfa006986 */ /* 0x000fe6000c10151e */
[----:B------:R-:W-:Y:S01]  /*30dd0*/  ISETP.LT.AND P6, PT, R0, UR4, !P0 ;  /* 0x0000000400007c0c */ /* 0x000fe2000c7c1270 */
[----:B------:R-:W-:Y:S01]  /*30de0*/  VIADD R0, R7, 0x1ec ;  /* 0x000001ec07007836 */ /* 0x000fe20000000000 */
[----:B------:R-:W-:Y:S01]  /*30df0*/  ULDC UR4, c[0x0][0x22c] ;  /* 0x00008b0000047ab9 */ /* 0x000fe20000000800 */
[----:B------:R-:W-:Y:S01]  /*30e00*/  @P1 STG.E.U16 desc[UR30][R64.64], R239 ;  /* 0x000000ef40001986 */ /* 0x000fe2000c10151e */
[----:B------:R-:W-:-:S02]  /*30e10*/  PRMT R33, R239, 0x7632, R33 ;  /* 0x00007632ef217816 */ /* 0x000fc40000000021 */
[----:B------:R-:W-:Y:S01]  /*30e20*/  ISETP.LT.AND P1, PT, R0, UR4, !P0 ;  /* 0x0000000400007c0c */ /* 0x000fe2000c721270 */
[C---:B------:R-:W-:Y:S01]  /*30e30*/  VIADD R0, R7.reuse, 0x1ed ;  /* 0x000001ed07007836 */ /* 0x040fe20000000000 */
[----:B------:R-:W-:Y:S01]  /*30e40*/  ULDC UR4, c[0x0][0x22c] ;  /* 0x00008b0000047ab9 */ /* 0x000fe20000000800 */
[----:B------:R-:W-:Y:S03]  /*30e50*/  @P2 STG.E.U16 desc[UR30][R66.64], R33 ;  /* 0x0000002142002986 */ /* 0x000fe6000c10151e */
[----:B------:R-:W-:Y:S01]  /*30e60*/  ISETP.LT.AND P2, PT, R0, UR4, !P0 ;  /* 0x0000000400007c0c */ /* 0x000fe2000c741270 */
[----:B------:R-:W-:Y:S01]  /*30e70*/  VIADD R0, R7, 0x1ee ;  /* 0x000001ee07007836 */ /* 0x000fe20000000000 */
[----:B------:R-:W-:Y:S01]  /*30e80*/  ULDC UR4, c[0x0][0x22c] ;  /* 0x00008b0000047ab9 */ /* 0x000fe20000000800 */
[----:B--2---:R-:W-:Y:S01]  /*30e90*/  @P3 STG.E.U16 desc[UR30][R68.64], R240 ;  /* 0x000000f044003986 */ /* 0x004fe2000c10151e */
        /* <DEDUP_REMOVED lines=17> */
[----:B------:R-:W-:Y:S02]  /*30fb0*/  PRMT R43, R244, 0x7632, R43 ;  /* 0x00007632f42b7816 */ /* 0x000fe4000000002b */
[----:B------:R-:W-:-:S02]  /*30fc0*/  PRMT R46, R245, 0x7632, R46 ;  /* 0x00007632f52e7816 */ /* 0x000fc4000000002e */
[----:B----4-:R-:W-:Y:S02]  /*30fd0*/  PRMT R48, R246, 0x7632, R48 ;  /* 0x00007632f6307816 */ /* 0x010fe40000000030 */
[----:B------:R-:W-:Y:S01]  /*30fe0*/  PRMT R50, R247, 0x7632, R50 ;  /* 0x00007632f7327816 */ /* 0x000fe20000000032 */
[----:B---3--:R-:W-:Y:S01]  /*30ff0*/  @P1 STG.E.U16 desc[UR30][R76.64], R242 ;  /* 0x000000f24c001986 */ /* 0x008fe2000c10151e */
[----:B------:R-:W-:Y:S02]  /*31000*/  PRMT R39, R242, 0x7632, R39 ;  /* 0x00007632f2277816 */ /* 0x000fe40000000027 */
        /* <DEDUP_REMOVED lines=22> */
[----:B------:R-:W0:Y:S01]  /*31170*/  LDS.128 R8, [R252] ;  /* 0x00000000fc087984 */ /* 0x000e220000000c00 */
[----:B------:R-:W-:Y:S01]  /*31180*/  VIADD R0, R7, 0x1f8 ;  /* 0x000001f807007836 */ /* 0x000fe20000000000 */
[----:B------:R-:W-:-:S02]  /*31190*/  ULDC UR4, c[0x0][0x22c] ;  /* 0x00008b0000047ab9 */ /* 0x000fc40000000800 */
[----:B------:R1:W-:Y:S02]  /*311a0*/  @P1 STG.E.U16 desc[UR30][R88.64], R245 ;  /* 0x000000f558001986 */ /* 0x0003e4000c10151e */
[----:B------:R-:W-:Y:S01]  /*311b0*/  ISETP.LT.AND P1, PT, R0, UR4, !P0 ;  /* 0x0000000400007c0c */ /* 0x000fe2000c721270 */
[C---:B------:R-:W-:Y:S01]  /*311c0*/  VIADD R0, R7.reuse, 0x1f9 ;  /* 0x000001f907007836 */ /* 0x040fe20000000000 */
[----:B------:R-:W-:Y:S01]  /*311d0*/  ULDC UR4, c[0x0][0x22c] ;  /* 0x00008b0000047ab9 */ /* 0x000fe20000000800 */
[----:B------:R1:W-:Y:S03]  /*311e0*/  @P2 STG.E.U16 desc[UR30][R92.64], R46 ;  /* 0x0000002e5c002986 */ /* 0x0003e6000c10151e */
        /* <DEDUP_REMOVED lines=13> */
[----:B------:R-:W-:Y:S01]  /*312c0*/  VIADD R0, R7, 0x1fd ;  /* 0x000001fd07007836 */ /* 0x000fe20000000000 */
[----:B------:R-:W-:Y:S01]  /*312d0*/  ULDC UR4, c[0x0][0x22c] ;  /* 0x00008b0000047ab9 */ /* 0x000fe20000000800 */
[----:B------:R1:W-:Y:S03]  /*312e0*/  @P6 STG.E.U16 desc[UR30][R100.64], R50 ;  /* 0x0000003264006986 */ /* 0x0003e6000c10151e */
[----:B------:R-:W-:-:S02]  /*312f0*/  ISETP.LT.AND P6, PT, R0, UR4, !P0 ;  /* 0x0000000400007c0c */ /* 0x000fc4000c7c1270 */
[----:B0-----:R-:W-:Y:S02]  /*31300*/  PRMT R52, R8, 0x7632, R52 ;  /* 0x0000763208347816 */ /* 0x001fe40000000034 */
[----:B------:R-:W-:Y:S01]  /*31310*/  PRMT R54, R9, 0x7632, R54 ;  /* 0x0000763209367816 */ /* 0x000fe20000000036 */
[----:B------:R1:W-:Y:S01]  /*31320*/  @P1 STG.E.U16 desc[UR30][R102.64], R8 ;  /* 0x0000000866001986 */ /* 0x0003e2000c10151e */
[----:B------:R-:W-:Y:S01]  /*31330*/  PRMT R124, R10, 0x7632, R124 ;  /* 0x000076320a7c7816 */ /* 0x000fe2000000007c */
[C---:B------:R-:W-:Y:S01]  /*31340*/  VIADD R0, R7.reuse, 0x1ff ;  /* 0x000001ff07007836 */ /* 0x040fe20000000000 */
[----:B------:R-:W-:Y:S01]  /*31350*/  ULDC UR4, c[0x0][0x22c] ;  /* 0x00008b0000047ab9 */ /* 0x000fe20000000800 */
[----:B------:R1:W-:Y:S04]  /*31360*/  @P2 STG.E.U16 desc[UR30][R104.64], R52 ;  /* 0x0000003468002986 */ /* 0x0003e8000c10151e */
[----:B------:R1:W-:Y:S04]  /*31370*/  @P3 STG.E.U16 desc[UR30][R106.64], R9 ;  /* 0x000000096a003986 */ /* 0x0003e8000c10151e */
[----:B------:R1:W-:Y:S04]  /*31380*/  @P4 STG.E.U16 desc[UR30][R108.64], R54 ;  /* 0x000000366c004986 */ /* 0x0003e8000c10151e */
[----:B------:R1:W-:Y:S04]  /*31390*/  @P5 STG.E.U16 desc[UR30][R110.64], R10 ;  /* 0x0000000a6e005986 */ /* 0x0003e8000c10151e */
[----:B------:R1:W-:Y:S01]  /*313a0*/  @P6 STG.E.U16 desc[UR30][R248.64], R124 ;  /* 0x0000007cf8006986 */ /* 0x0003e2000c10151e */
[----:B------:R-:W-:Y:S01]  /*313b0*/  VIADD R7, R7, 0x1fe ;  /* 0x000001fe07077836 */ /* 0x000fe20000000000 */
[----:B------:R-:W-:-:S04]  /*313c0*/  ISETP.LT.AND P1, PT, R0, UR5, !P0 ;  /* 0x0000000500007c0c */ /* 0x000fc8000c721270 */
[----:B------:R-:W-:-:S13]  /*313d0*/  ISETP.LT.AND P0, PT, R7, UR4, !P0 ;  /* 0x0000000407007c0c */ /* 0x000fda000c701270 */
[----:B------:R1:W-:Y:S01]  /*313e0*/  @P0 STG.E.U16 desc[UR30][R4.64], R11 ;  /* 0x0000000b04000986 */ /* 0x0003e2000c10151e */
[----:B------:R-:W-:Y:S05]  /*313f0*/  @!P1 EXIT ;  /* 0x000000000000994d */ /* 0x000fea0003800000 */
[----:B-1----:R-:W-:-:S05]  /*31400*/  PRMT R11, R11, 0x7632, R11 ;  /* 0x000076320b0b7816 */ /* 0x002fca000000000b */
[----:B------:R-:W-:Y:S01]  /*31410*/  STG.E.U16 desc[UR30][R2.64], R11 ;  /* 0x0000000b02007986 */ /* 0x000fe2000c10151e */
[----:B------:R-:W-:Y:S05]  /*31420*/  EXIT ;  /* 0x000000000000794d */ /* 0x000fea0003800000 */
.L_x_2:
[----:B------:R-:W-:-:S00]  /*31430*/  BRA `(.L_x_2) ;  /* 0xfffffffc00fc7947 */ /* 0x000fc0000383ffff */
[----:B------:R-:W-:-:S00]  /*31440*/  NOP ;  /* 0x0000000000007918 */ /* 0x000fc00000000000 */
        /* <DEDUP_REMOVED lines=11> */
.L_x_3:


//--------------------- .nv.shared.matmul_kernel  --------------------------
	.section	.nv.shared.matmul_kernel,"aw",@nobits
	.sectionflags	@""
	.align	16
	.zero		1024


//--------------------- .nv.shared.reserved.0     --------------------------
	.section	.nv.shared.reserved.0,"aw",@nobits
	.weak		__nv_reservedSMEM_offset_0_alias
	.size		__nv_reservedSMEM_offset_0_alias, 0, 0
	.other		__nv_reservedSMEM_offset_0_alias,@"STO_CUDA_RESERVED_SHARED STV_DEFAULT"
__nv_reservedSMEM_offset_0_alias:
	.zero		0


//--------------------- .nv.constant0.matmul_kernel --------------------------
	.section	.nv.constant0.matmul_kernel,"a",@progbits
	.sectionflags	@""
	.align	4
.nv.constant0.matmul_kernel:
	.zero		608


//--------------------- SYMBOLS --------------------------

	.type		.nv.reservedSmem.offset0,@object
	.size		.nv.reservedSmem.offset0,0x4
